	.target	sm_90a

	.elftype	@"ET_EXEC"


//--------------------- .note.nv.tkinfo           --------------------------
	.section	.note.nv.tkinfo,"",@"SHT_NOTE"
	.sectionflags	@"SHF_NOTE_NV_TKINFO"
	.tkinfo
        /*0018*/ 	.word	0x00000002
        /*0030*/ 	.string	""
        /*0030*/ 	.string	"ptxas"
        /*0030*/ 	.string	"Cuda compilation tools, release 13.0, V13.0.88"
        /*0030*/ 	.string	"Build cuda_13.0.r13.0/compiler.36424714_0"
        /*0030*/ 	.string	"-arch sm_90a -m 64 "



//--------------------- .note.nv.cuinfo           --------------------------
	.section	.note.nv.cuinfo,"",@"SHT_NOTE"
	.sectionflags	@"SHF_NOTE_NV_CUINFO"
        /*0018*/ 	.short	0x0002
        /*001a*/ 	.short	0x005a
        /*001c*/ 	.short	0x0082
	.zero		2


//--------------------- .nv.info                  --------------------------
	.section	.nv.info,"",@"SHT_CUDA_INFO"
	.align	4


	//----- nvinfo : EIATTR_REGCOUNT
	.align		4
        /*0000*/ 	.byte	0x04, 0x2f
        /*0002*/ 	.short	(.L_29 - .L_28)
	.align		4
.L_28:
        /*0004*/ 	.word	index@(_Z13biasAdd_fpropIfEvPT_S1_jj)
        /*0008*/ 	.word	0x0000001e


	//----- nvinfo : EIATTR_FRAME_SIZE
	.align		4
.L_29:
        /*000c*/ 	.byte	0x04, 0x11
        /*000e*/ 	.short	(.L_31 - .L_30)
	.align		4
.L_30:
        /*0010*/ 	.word	index@(_Z13biasAdd_fpropIfEvPT_S1_jj)
        /*0014*/ 	.word	0x00000000


	//----- nvinfo : EIATTR_REGCOUNT
	.align		4
.L_31:
        /*0018*/ 	.byte	0x04, 0x2f
        /*001a*/ 	.short	(.L_33 - .L_32)
	.align		4
.L_32:
        /*001c*/ 	.word	index@(_Z17biasAddRelu_fpropIfEvPT_S1_jj)
        /*0020*/ 	.word	0x0000001e


	//----- nvinfo : EIATTR_FRAME_SIZE
	.align		4
.L_33:
        /*0024*/ 	.byte	0x04, 0x11
        /*0026*/ 	.short	(.L_35 - .L_34)
	.align		4
.L_34:
        /*0028*/ 	.word	index@(_Z17biasAddRelu_fpropIfEvPT_S1_jj)
        /*002c*/ 	.word	0x00000000


	//----- nvinfo : EIATTR_REGCOUNT
	.align		4
.L_35:
        /*0030*/ 	.byte	0x04, 0x2f
        /*0032*/ 	.short	(.L_37 - .L_36)
	.align		4
.L_36:
        /*0034*/ 	.word	index@(_Z13Sigmoid_fpropIfEvPT_jj)
        /*0038*/ 	.word	0x0000001a


	//----- nvinfo : EIATTR_FRAME_SIZE
	.align		4
.L_37:
        /*003c*/ 	.byte	0x04, 0x11
        /*003e*/ 	.short	(.L_39 - .L_38)
	.align		4
.L_38:
        /*0040*/ 	.word	index@(_Z13Sigmoid_fpropIfEvPT_jj)
        /*0044*/ 	.word	0x00000000


	//----- nvinfo : EIATTR_REGCOUNT
	.align		4
.L_39:
        /*0048*/ 	.byte	0x04, 0x2f
        /*004a*/ 	.short	(.L_41 - .L_40)
	.align		4
.L_40:
        /*004c*/ 	.word	index@(_Z10Relu_fpropIfEvPT_jj)
        /*0050*/ 	.word	0x0000001a


	//----- nvinfo : EIATTR_FRAME_SIZE
	.align		4
.L_41:
        /*0054*/ 	.byte	0x04, 0x11
        /*0056*/ 	.short	(.L_43 - .L_42)
	.align		4
.L_42:
        /*0058*/ 	.word	index@(_Z10Relu_fpropIfEvPT_jj)
        /*005c*/ 	.word	0x00000000


	//----- nvinfo : EIATTR_REGCOUNT
	.align		4
.L_43:
        /*0060*/ 	.byte	0x04, 0x2f
        /*0062*/ 	.short	(.L_45 - .L_44)
	.align		4
.L_44:
        /*0064*/ 	.word	index@(_Z13biasAdd_bpropIfLi4EEvPT_iiPVfPiS1_)
        /*0068*/ 	.word	0x00000020


	//----- nvinfo : EIATTR_FRAME_SIZE
	.align		4
.L_45:
        /*006c*/ 	.byte	0x04, 0x11
        /*006e*/ 	.short	(.L_47 - .L_46)
	.align		4
.L_46:
        /*0070*/ 	.word	index@(_Z13biasAdd_bpropIfLi4EEvPT_iiPVfPiS1_)
        /*0074*/ 	.word	0x00000000


	//----- nvinfo : EIATTR_REGCOUNT
	.align		4
.L_47:
        /*0078*/ 	.byte	0x04, 0x2f
        /*007a*/ 	.short	(.L_49 - .L_48)
	.align		4
.L_48:
        /*007c*/ 	.word	index@(_Z25biasAddRelu_bprop_alignedIfLi4EEvPT_S1_iiS1_PVfPiS1_)
        /*0080*/ 	.word	0x00000024


	//----- nvinfo : EIATTR_FRAME_SIZE
	.align		4
.L_49:
        /*0084*/ 	.byte	0x04, 0x11
        /*0086*/ 	.short	(.L_51 - .L_50)
	.align		4
.L_50:
        /*0088*/ 	.word	index@(_Z25biasAddRelu_bprop_alignedIfLi4EEvPT_S1_iiS1_PVfPiS1_)
        /*008c*/ 	.word	0x00000000


	//----- nvinfo : EIATTR_REGCOUNT
	.align		4
.L_51:
        /*0090*/ 	.byte	0x04, 0x2f
        /*0092*/ 	.short	(.L_53 - .L_52)
	.align		4
.L_52:
        /*0094*/ 	.word	index@(_Z17biasAddRelu_bpropIfLi4EEvPT_S1_iiS1_PVfPiS1_)
        /*0098*/ 	.word	0x00000020


	//----- nvinfo : EIATTR_FRAME_SIZE
	.align		4
.L_53:
        /*009c*/ 	.byte	0x04, 0x11
        /*009e*/ 	.short	(.L_55 - .L_54)
	.align		4
.L_54:
        /*00a0*/ 	.word	index@(_Z17biasAddRelu_bpropIfLi4EEvPT_S1_iiS1_PVfPiS1_)
        /*00a4*/ 	.word	0x00000000


	//----- nvinfo : EIATTR_REGCOUNT
	.align		4
.L_55:
        /*00a8*/ 	.byte	0x04, 0x2f
        /*00aa*/ 	.short	(.L_57 - .L_56)
	.align		4
.L_56:
        /*00ac*/ 	.word	index@(_Z13Sigmoid_bpropIfEvPT_S1_jjS1_)
        /*00b0*/ 	.word	0x00000020


	//----- nvinfo : EIATTR_FRAME_SIZE
	.align		4
.L_57:
        /*00b4*/ 	.byte	0x04, 0x11
        /*00b6*/ 	.short	(.L_59 - .L_58)
	.align		4
.L_58:
        /*00b8*/ 	.word	index@(_Z13Sigmoid_bpropIfEvPT_S1_jjS1_)
        /*00bc*/ 	.word	0x00000000


	//----- nvinfo : EIATTR_REGCOUNT
	.align		4
.L_59:
        /*00c0*/ 	.byte	0x04, 0x2f
        /*00c2*/ 	.short	(.L_61 - .L_60)
	.align		4
.L_60:
        /*00c4*/ 	.word	index@(_Z10Relu_bpropIfEvPT_S1_jjS1_)
        /*00c8*/ 	.word	0x00000020


	//----- nvinfo : EIATTR_FRAME_SIZE
	.align		4
.L_61:
        /*00cc*/ 	.byte	0x04, 0x11
        /*00ce*/ 	.short	(.L_63 - .L_62)
	.align		4
.L_62:
        /*00d0*/ 	.word	index@(_Z10Relu_bpropIfEvPT_S1_jjS1_)
        /*00d4*/ 	.word	0x00000000


	//----- nvinfo : EIATTR_REGCOUNT
	.align		4
.L_63:
        /*00d8*/ 	.byte	0x04, 0x2f
        /*00da*/ 	.short	(.L_65 - .L_64)
	.align		4
.L_64:
        /*00dc*/ 	.word	index@(_Z13biasAdd_fpropIN3c104HalfEEvPT_S3_jj)
        /*00e0*/ 	.word	0x00000020


	//----- nvinfo : EIATTR_FRAME_SIZE
	.align		4
.L_65:
        /*00e4*/ 	.byte	0x04, 0x11
        /*00e6*/ 	.short	(.L_67 - .L_66)
	.align		4
.L_66:
        /*00e8*/ 	.word	index@(_Z13biasAdd_fpropIN3c104HalfEEvPT_S3_jj)
        /*00ec*/ 	.word	0x00000000


	//----- nvinfo : EIATTR_REGCOUNT
	.align		4
.L_67:
        /*00f0*/ 	.byte	0x04, 0x2f
        /*00f2*/ 	.short	(.L_69 - .L_68)
	.align		4
.L_68:
        /*00f4*/ 	.word	index@(_Z17biasAddRelu_fpropIN3c104HalfEEvPT_S3_jj)
        /*00f8*/ 	.word	0x00000020


	//----- nvinfo : EIATTR_FRAME_SIZE
	.align		4
.L_69:
        /*00fc*/ 	.byte	0x04, 0x11
        /*00fe*/ 	.short	(.L_71 - .L_70)
	.align		4
.L_70:
        /*0100*/ 	.word	index@(_Z17biasAddRelu_fpropIN3c104HalfEEvPT_S3_jj)
        /*0104*/ 	.word	0x00000000


	//----- nvinfo : EIATTR_REGCOUNT
	.align		4
.L_71:
        /*0108*/ 	.byte	0x04, 0x2f
        /*010a*/ 	.short	(.L_73 - .L_72)
	.align		4
.L_72:
        /*010c*/ 	.word	index@(_Z13Sigmoid_fpropIN3c104HalfEEvPT_jj)
        /*0110*/ 	.word	0x0000001a


	//----- nvinfo : EIATTR_FRAME_SIZE
	.align		4
.L_73:
        /*0114*/ 	.byte	0x04, 0x11
        /*0116*/ 	.short	(.L_75 - .L_74)
	.align		4
.L_74:
        /*0118*/ 	.word	index@(_Z13Sigmoid_fpropIN3c104HalfEEvPT_jj)
        /*011c*/ 	.word	0x00000000


	//----- nvinfo : EIATTR_REGCOUNT
	.align		4
.L_75:
        /*0120*/ 	.byte	0x04, 0x2f
        /*0122*/ 	.short	(.L_77 - .L_76)
	.align		4
.L_76:
        /*0124*/ 	.word	index@(_Z10Relu_fpropIN3c104HalfEEvPT_jj)
        /*0128*/ 	.word	0x0000001a


	//----- nvinfo : EIATTR_FRAME_SIZE
	.align		4
.L_77:
        /*012c*/ 	.byte	0x04, 0x11
        /*012e*/ 	.short	(.L_79 - .L_78)
	.align		4
.L_78:
        /*0130*/ 	.word	index@(_Z10Relu_fpropIN3c104HalfEEvPT_jj)
        /*0134*/ 	.word	0x00000000


	//----- nvinfo : EIATTR_REGCOUNT
	.align		4
.L_79:
        /*0138*/ 	.byte	0x04, 0x2f
        /*013a*/ 	.short	(.L_81 - .L_80)
	.align		4
.L_80:
        /*013c*/ 	.word	index@(_Z13biasAdd_bpropIN3c104HalfELi4EEvPT_iiPVfPiS3_)
        /*0140*/ 	.word	0x00000020


	//----- nvinfo : EIATTR_FRAME_SIZE
	.align		4
.L_81:
        /*0144*/ 	.byte	0x04, 0x11
        /*0146*/ 	.short	(.L_83 - .L_82)
	.align		4
.L_82:
        /*0148*/ 	.word	index@(_Z13biasAdd_bpropIN3c104HalfELi4EEvPT_iiPVfPiS3_)
        /*014c*/ 	.word	0x00000000


	//----- nvinfo : EIATTR_REGCOUNT
	.align		4
.L_83:
        /*0150*/ 	.byte	0x04, 0x2f
        /*0152*/ 	.short	(.L_85 - .L_84)
	.align		4
.L_84:
        /*0154*/ 	.word	index@(_Z25biasAddRelu_bprop_alignedIN3c104HalfELi4EEvPT_S3_iiS3_PVfPiS3_)
        /*0158*/ 	.word	0x00000024


	//----- nvinfo : EIATTR_FRAME_SIZE
	.align		4
.L_85:
        /*015c*/ 	.byte	0x04, 0x11
        /*015e*/ 	.short	(.L_87 - .L_86)
	.align		4
.L_86:
        /*0160*/ 	.word	index@(_Z25biasAddRelu_bprop_alignedIN3c104HalfELi4EEvPT_S3_iiS3_PVfPiS3_)
        /*0164*/ 	.word	0x00000000


	//----- nvinfo : EIATTR_REGCOUNT
	.align		4
.L_87:
        /*0168*/ 	.byte	0x04, 0x2f
        /*016a*/ 	.short	(.L_89 - .L_88)
	.align		4
.L_88:
        /*016c*/ 	.word	index@(_Z17biasAddRelu_bpropIN3c104HalfELi4EEvPT_S3_iiS3_PVfPiS3_)
        /*0170*/ 	.word	0x00000020


	//----- nvinfo : EIATTR_FRAME_SIZE
	.align		4
.L_89:
        /*0174*/ 	.byte	0x04, 0x11
        /*0176*/ 	.short	(.L_91 - .L_90)
	.align		4
.L_90:
        /*0178*/ 	.word	index@(_Z17biasAddRelu_bpropIN3c104HalfELi4EEvPT_S3_iiS3_PVfPiS3_)
        /*017c*/ 	.word	0x00000000


	//----- nvinfo : EIATTR_REGCOUNT
	.align		4
.L_91:
        /*0180*/ 	.byte	0x04, 0x2f
        /*0182*/ 	.short	(.L_93 - .L_92)
	.align		4
.L_92:
        /*0184*/ 	.word	index@(_Z13Sigmoid_bpropIN3c104HalfEEvPT_S3_jjS3_)
        /*0188*/ 	.word	0x00000020


	//----- nvinfo : EIATTR_FRAME_SIZE
	.align		4
.L_93:
        /*018c*/ 	.byte	0x04, 0x11
        /*018e*/ 	.short	(.L_95 - .L_94)
	.align		4
.L_94:
        /*0190*/ 	.word	index@(_Z13Sigmoid_bpropIN3c104HalfEEvPT_S3_jjS3_)
        /*0194*/ 	.word	0x00000000


	//----- nvinfo : EIATTR_REGCOUNT
	.align		4
.L_95:
        /*0198*/ 	.byte	0x04, 0x2f
        /*019a*/ 	.short	(.L_97 - .L_96)
	.align		4
.L_96:
        /*019c*/ 	.word	index@(_Z10Relu_bpropIN3c104HalfEEvPT_S3_jjS3_)
        /*01a0*/ 	.word	0x00000020


	//----- nvinfo : EIATTR_FRAME_SIZE
	.align		4
.L_97:
        /*01a4*/ 	.byte	0x04, 0x11
        /*01a6*/ 	.short	(.L_99 - .L_98)
	.align		4
.L_98:
        /*01a8*/ 	.word	index@(_Z10Relu_bpropIN3c104HalfEEvPT_S3_jjS3_)
        /*01ac*/ 	.word	0x00000000


	//----- nvinfo : EIATTR_REGCOUNT
	.align		4
.L_99:
        /*01b0*/ 	.byte	0x04, 0x2f
        /*01b2*/ 	.short	(.L_101 - .L_100)
	.align		4
.L_100:
        /*01b4*/ 	.word	index@(_Z13biasAdd_fpropIdEvPT_S1_jj)
        /*01b8*/ 	.word	0x00000020


	//----- nvinfo : EIATTR_FRAME_SIZE
	.align		4
.L_101:
        /*01bc*/ 	.byte	0x04, 0x11
        /*01be*/ 	.short	(.L_103 - .L_102)
	.align		4
.L_102:
        /*01c0*/ 	.word	index@(_Z13biasAdd_fpropIdEvPT_S1_jj)
        /*01c4*/ 	.word	0x00000000


	//----- nvinfo : EIATTR_REGCOUNT
	.align		4
.L_103:
        /*01c8*/ 	.byte	0x04, 0x2f
        /*01ca*/ 	.short	(.L_105 - .L_104)
	.align		4
.L_104:
        /*01cc*/ 	.word	index@(_Z17biasAddRelu_fpropIdEvPT_S1_jj)
        /*01d0*/ 	.word	0x00000020


	//----- nvinfo : EIATTR_FRAME_SIZE
	.align		4
.L_105:
        /*01d4*/ 	.byte	0x04, 0x11
        /*01d6*/ 	.short	(.L_107 - .L_106)
	.align		4
.L_106:
        /*01d8*/ 	.word	index@(_Z17biasAddRelu_fpropIdEvPT_S1_jj)
        /*01dc*/ 	.word	0x00000000


	//----- nvinfo : EIATTR_REGCOUNT
	.align		4
.L_107:
        /*01e0*/ 	.byte	0x04, 0x2f
        /*01e2*/ 	.short	(.L_109 - .L_108)
	.align		4
.L_108:
        /*01e4*/ 	.word	index@(_Z13Sigmoid_fpropIdEvPT_jj)
        /*01e8*/ 	.word	0x0000001c


	//----- nvinfo : EIATTR_FRAME_SIZE
	.align		4
.L_109:
        /*01ec*/ 	.byte	0x04, 0x11
        /*01ee*/ 	.short	(.L_111 - .L_110)
	.align		4
.L_110:
        /*01f0*/ 	.word	index@(_Z13Sigmoid_fpropIdEvPT_jj)
        /*01f4*/ 	.word	0x00000000


	//----- nvinfo : EIATTR_REGCOUNT
	.align		4
.L_111:
        /*01f8*/ 	.byte	0x04, 0x2f
        /*01fa*/ 	.short	(.L_113 - .L_112)
	.align		4
.L_112:
        /*01fc*/ 	.word	index@(_Z10Relu_fpropIdEvPT_jj)
        /*0200*/ 	.word	0x0000001c


	//----- nvinfo : EIATTR_FRAME_SIZE
	.align		4
.L_113:
        /*0204*/ 	.byte	0x04, 0x11
        /*0206*/ 	.short	(.L_115 - .L_114)
	.align		4
.L_114:
        /*0208*/ 	.word	index@(_Z10Relu_fpropIdEvPT_jj)
        /*020c*/ 	.word	0x00000000


	//----- nvinfo : EIATTR_REGCOUNT
	.align		4
.L_115:
        /*0210*/ 	.byte	0x04, 0x2f
        /*0212*/ 	.short	(.L_117 - .L_116)
	.align		4
.L_116:
        /*0214*/ 	.word	index@(_Z13biasAdd_bpropIdLi4EEvPT_iiPVfPiS1_)
        /*0218*/ 	.word	0x00000020


	//----- nvinfo : EIATTR_FRAME_SIZE
	.align		4
.L_117:
        /*021c*/ 	.byte	0x04, 0x11
        /*021e*/ 	.short	(.L_119 - .L_118)
	.align		4
.L_118:
        /*0220*/ 	.word	index@(_Z13biasAdd_bpropIdLi4EEvPT_iiPVfPiS1_)
        /*0224*/ 	.word	0x00000000


	//----- nvinfo : EIATTR_REGCOUNT
	.align		4
.L_119:
        /*0228*/ 	.byte	0x04, 0x2f
        /*022a*/ 	.short	(.L_121 - .L_120)
	.align		4
.L_120:
        /*022c*/ 	.word	index@(_Z25biasAddRelu_bprop_alignedIdLi4EEvPT_S1_iiS1_PVfPiS1_)
        /*0230*/ 	.word	0x0000002c


	//----- nvinfo : EIATTR_FRAME_SIZE
	.align		4
.L_121:
        /*0234*/ 	.byte	0x04, 0x11
        /*0236*/ 	.short	(.L_123 - .L_122)
	.align		4
.L_122:
        /*0238*/ 	.word	index@(_Z25biasAddRelu_bprop_alignedIdLi4EEvPT_S1_iiS1_PVfPiS1_)
        /*023c*/ 	.word	0x00000000


	//----- nvinfo : EIATTR_REGCOUNT
	.align		4
.L_123:
        /*0240*/ 	.byte	0x04, 0x2f
        /*0242*/ 	.short	(.L_125 - .L_124)
	.align		4
.L_124:
        /*0244*/ 	.word	index@(_Z17biasAddRelu_bpropIdLi4EEvPT_S1_iiS1_PVfPiS1_)
        /*0248*/ 	.word	0x00000020


	//----- nvinfo : EIATTR_FRAME_SIZE
	.align		4
.L_125:
        /*024c*/ 	.byte	0x04, 0x11
        /*024e*/ 	.short	(.L_127 - .L_126)
	.align		4
.L_126:
        /*0250*/ 	.word	index@(_Z17biasAddRelu_bpropIdLi4EEvPT_S1_iiS1_PVfPiS1_)
        /*0254*/ 	.word	0x00000000


	//----- nvinfo : EIATTR_REGCOUNT
	.align		4
.L_127:
        /*0258*/ 	.byte	0x04, 0x2f
        /*025a*/ 	.short	(.L_129 - .L_128)
	.align		4
.L_128:
        /*025c*/ 	.word	index@(_Z13Sigmoid_bpropIdEvPT_S1_jjS1_)
        /*0260*/ 	.word	0x00000020


	//----- nvinfo : EIATTR_FRAME_SIZE
	.align		4
.L_129:
        /*0264*/ 	.byte	0x04, 0x11
        /*0266*/ 	.short	(.L_131 - .L_130)
	.align		4
.L_130:
        /*0268*/ 	.word	index@(_Z13Sigmoid_bpropIdEvPT_S1_jjS1_)
        /*026c*/ 	.word	0x00000000


	//----- nvinfo : EIATTR_REGCOUNT
	.align		4
.L_131:
        /*0270*/ 	.byte	0x04, 0x2f
        /*0272*/ 	.short	(.L_133 - .L_132)
	.align		4
.L_132:
        /*0274*/ 	.word	index@(_Z10Relu_bpropIdEvPT_S1_jjS1_)
        /*0278*/ 	.word	0x00000020


	//----- nvinfo : EIATTR_FRAME_SIZE
	.align		4
.L_133:
        /*027c*/ 	.byte	0x04, 0x11
        /*027e*/ 	.short	(.L_135 - .L_134)
	.align		4
.L_134:
        /*0280*/ 	.word	index@(_Z10Relu_bpropIdEvPT_S1_jjS1_)
        /*0284*/ 	.word	0x00000000


	//----- nvinfo : EIATTR_MIN_STACK_SIZE
	.align		4
.L_135:
        /*0288*/ 	.byte	0x04, 0x12
        /*028a*/ 	.short	(.L_137 - .L_136)
	.align		4
.L_136:
        /*028c*/ 	.word	index@(_Z10Relu_bpropIdEvPT_S1_jjS1_)
        /*0290*/ 	.word	0x00000000


	//----- nvinfo : EIATTR_MIN_STACK_SIZE
	.align		4
.L_137:
        /*0294*/ 	.byte	0x04, 0x12
        /*0296*/ 	.short	(.L_139 - .L_138)
	.align		4
.L_138:
        /*0298*/ 	.word	index@(_Z13Sigmoid_bpropIdEvPT_S1_jjS1_)
        /*029c*/ 	.word	0x00000000


	//----- nvinfo : EIATTR_MIN_STACK_SIZE
	.align		4
.L_139:
        /*02a0*/ 	.byte	0x04, 0x12
        /*02a2*/ 	.short	(.L_141 - .L_140)
	.align		4
.L_140:
        /*02a4*/ 	.word	index@(_Z17biasAddRelu_bpropIdLi4EEvPT_S1_iiS1_PVfPiS1_)
        /*02a8*/ 	.word	0x00000000


	//----- nvinfo : EIATTR_MIN_STACK_SIZE
	.align		4
.L_141:
        /*02ac*/ 	.byte	0x04, 0x12
        /*02ae*/ 	.short	(.L_143 - .L_142)
	.align		4
.L_142:
        /*02b0*/ 	.word	index@(_Z25biasAddRelu_bprop_alignedIdLi4EEvPT_S1_iiS1_PVfPiS1_)
        /*02b4*/ 	.word	0x00000000


	//----- nvinfo : EIATTR_MIN_STACK_SIZE
	.align		4
.L_143:
        /*02b8*/ 	.byte	0x04, 0x12
        /*02ba*/ 	.short	(.L_145 - .L_144)
	.align		4
.L_144:
        /*02bc*/ 	.word	index@(_Z13biasAdd_bpropIdLi4EEvPT_iiPVfPiS1_)
        /*02c0*/ 	.word	0x00000000


	//----- nvinfo : EIATTR_MIN_STACK_SIZE
	.align		4
.L_145:
        /*02c4*/ 	.byte	0x04, 0x12
        /*02c6*/ 	.short	(.L_147 - .L_146)
	.align		4
.L_146:
        /*02c8*/ 	.word	index@(_Z10Relu_fpropIdEvPT_jj)
        /*02cc*/ 	.word	0x00000000


	//----- nvinfo : EIATTR_MIN_STACK_SIZE
	.align		4
.L_147:
        /*02d0*/ 	.byte	0x04, 0x12
        /*02d2*/ 	.short	(.L_149 - .L_148)
	.align		4
.L_148:
        /*02d4*/ 	.word	index@(_Z13Sigmoid_fpropIdEvPT_jj)
        /*02d8*/ 	.word	0x00000000


	//----- nvinfo : EIATTR_MIN_STACK_SIZE
	.align		4
.L_149:
        /*02dc*/ 	.byte	0x04, 0x12
        /*02de*/ 	.short	(.L_151 - .L_150)
	.align		4
.L_150:
        /*02e0*/ 	.word	index@(_Z17biasAddRelu_fpropIdEvPT_S1_jj)
        /*02e4*/ 	.word	0x00000000


	//----- nvinfo : EIATTR_MIN_STACK_SIZE
	.align		4
.L_151:
        /*02e8*/ 	.byte	0x04, 0x12
        /*02ea*/ 	.short	(.L_153 - .L_152)
	.align		4
.L_152:
        /*02ec*/ 	.word	index@(_Z13biasAdd_fpropIdEvPT_S1_jj)
        /*02f0*/ 	.word	0x00000000


	//----- nvinfo : EIATTR_MIN_STACK_SIZE
	.align		4
.L_153:
        /*02f4*/ 	.byte	0x04, 0x12
        /*02f6*/ 	.short	(.L_155 - .L_154)
	.align		4
.L_154:
        /*02f8*/ 	.word	index@(_Z10Relu_bpropIN3c104HalfEEvPT_S3_jjS3_)
        /*02fc*/ 	.word	0x00000000


	//----- nvinfo : EIATTR_MIN_STACK_SIZE
	.align		4
.L_155:
        /*0300*/ 	.byte	0x04, 0x12
        /*0302*/ 	.short	(.L_157 - .L_156)
	.align		4
.L_156:
        /*0304*/ 	.word	index@(_Z13Sigmoid_bpropIN3c104HalfEEvPT_S3_jjS3_)
        /*0308*/ 	.word	0x00000000


	//----- nvinfo : EIATTR_MIN_STACK_SIZE
	.align		4
.L_157:
        /*030c*/ 	.byte	0x04, 0x12
        /*030e*/ 	.short	(.L_159 - .L_158)
	.align		4
.L_158:
        /*0310*/ 	.word	index@(_Z17biasAddRelu_bpropIN3c104HalfELi4EEvPT_S3_iiS3_PVfPiS3_)
        /*0314*/ 	.word	0x00000000


	//----- nvinfo : EIATTR_MIN_STACK_SIZE
	.align		4
.L_159:
        /*0318*/ 	.byte	0x04, 0x12
        /*031a*/ 	.short	(.L_161 - .L_160)
	.align		4
.L_160:
        /*031c*/ 	.word	index@(_Z25biasAddRelu_bprop_alignedIN3c104HalfELi4EEvPT_S3_iiS3_PVfPiS3_)
        /*0320*/ 	.word	0x00000000


	//----- nvinfo : EIATTR_MIN_STACK_SIZE
	.align		4
.L_161:
        /*0324*/ 	.byte	0x04, 0x12
        /*0326*/ 	.short	(.L_163 - .L_162)
	.align		4
.L_162:
        /*0328*/ 	.word	index@(_Z13biasAdd_bpropIN3c104HalfELi4EEvPT_iiPVfPiS3_)
        /*032c*/ 	.word	0x00000000


	//----- nvinfo : EIATTR_MIN_STACK_SIZE
	.align		4
.L_163:
        /*0330*/ 	.byte	0x04, 0x12
        /*0332*/ 	.short	(.L_165 - .L_164)
	.align		4
.L_164:
        /*0334*/ 	.word	index@(_Z10Relu_fpropIN3c104HalfEEvPT_jj)
        /*0338*/ 	.word	0x00000000


	//----- nvinfo : EIATTR_MIN_STACK_SIZE
	.align		4
.L_165:
        /*033c*/ 	.byte	0x04, 0x12
        /*033e*/ 	.short	(.L_167 - .L_166)
	.align		4
.L_166:
        /*0340*/ 	.word	index@(_Z13Sigmoid_fpropIN3c104HalfEEvPT_jj)
        /*0344*/ 	.word	0x00000000


	//----- nvinfo : EIATTR_MIN_STACK_SIZE
	.align		4
.L_167:
        /*0348*/ 	.byte	0x04, 0x12
        /*034a*/ 	.short	(.L_169 - .L_168)
	.align		4
.L_168:
        /*034c*/ 	.word	index@(_Z17biasAddRelu_fpropIN3c104HalfEEvPT_S3_jj)
        /*0350*/ 	.word	0x00000000


	//----- nvinfo : EIATTR_MIN_STACK_SIZE
	.align		4
.L_169:
        /*0354*/ 	.byte	0x04, 0x12
        /*0356*/ 	.short	(.L_171 - .L_170)
	.align		4
.L_170:
        /*0358*/ 	.word	index@(_Z13biasAdd_fpropIN3c104HalfEEvPT_S3_jj)
        /*035c*/ 	.word	0x00000000


	//----- nvinfo : EIATTR_MIN_STACK_SIZE
	.align		4
.L_171:
        /*0360*/ 	.byte	0x04, 0x12
        /*0362*/ 	.short	(.L_173 - .L_172)
	.align		4
.L_172:
        /*0364*/ 	.word	index@(_Z10Relu_bpropIfEvPT_S1_jjS1_)
        /*0368*/ 	.word	0x00000000


	//----- nvinfo : EIATTR_MIN_STACK_SIZE
	.align		4
.L_173:
        /*036c*/ 	.byte	0x04, 0x12
        /*036e*/ 	.short	(.L_175 - .L_174)
	.align		4
.L_174:
        /*0370*/ 	.word	index@(_Z13Sigmoid_bpropIfEvPT_S1_jjS1_)
        /*0374*/ 	.word	0x00000000


	//----- nvinfo : EIATTR_MIN_STACK_SIZE
	.align		4
.L_175:
        /*0378*/ 	.byte	0x04, 0x12
        /*037a*/ 	.short	(.L_177 - .L_176)
	.align		4
.L_176:
        /*037c*/ 	.word	index@(_Z17biasAddRelu_bpropIfLi4EEvPT_S1_iiS1_PVfPiS1_)
        /*0380*/ 	.word	0x00000000


	//----- nvinfo : EIATTR_MIN_STACK_SIZE
	.align		4
.L_177:
        /*0384*/ 	.byte	0x04, 0x12
        /*0386*/ 	.short	(.L_179 - .L_178)
	.align		4
.L_178:
        /*0388*/ 	.word	index@(_Z25biasAddRelu_bprop_alignedIfLi4EEvPT_S1_iiS1_PVfPiS1_)
        /*038c*/ 	.word	0x00000000


	//----- nvinfo : EIATTR_MIN_STACK_SIZE
	.align		4
.L_179:
        /*0390*/ 	.byte	0x04, 0x12
        /*0392*/ 	.short	(.L_181 - .L_180)
	.align		4
.L_180:
        /*0394*/ 	.word	index@(_Z13biasAdd_bpropIfLi4EEvPT_iiPVfPiS1_)
        /*0398*/ 	.word	0x00000000


	//----- nvinfo : EIATTR_MIN_STACK_SIZE
	.align		4
.L_181:
        /*039c*/ 	.byte	0x04, 0x12
        /*039e*/ 	.short	(.L_183 - .L_182)
	.align		4
.L_182:
        /*03a0*/ 	.word	index@(_Z10Relu_fpropIfEvPT_jj)
        /*03a4*/ 	.word	0x00000000


	//----- nvinfo : EIATTR_MIN_STACK_SIZE
	.align		4
.L_183:
        /*03a8*/ 	.byte	0x04, 0x12
        /*03aa*/ 	.short	(.L_185 - .L_184)
	.align		4
.L_184:
        /*03ac*/ 	.word	index@(_Z13Sigmoid_fpropIfEvPT_jj)
        /*03b0*/ 	.word	0x00000000


	//----- nvinfo : EIATTR_MIN_STACK_SIZE
	.align		4
.L_185:
        /*03b4*/ 	.byte	0x04, 0x12
        /*03b6*/ 	.short	(.L_187 - .L_186)
	.align		4
.L_186:
        /*03b8*/ 	.word	index@(_Z17biasAddRelu_fpropIfEvPT_S1_jj)
        /*03bc*/ 	.word	0x00000000


	//----- nvinfo : EIATTR_MIN_STACK_SIZE
	.align		4
.L_187:
        /*03c0*/ 	.byte	0x04, 0x12
        /*03c2*/ 	.short	(.L_189 - .L_188)
	.align		4
.L_188:
        /*03c4*/ 	.word	index@(_Z13biasAdd_fpropIfEvPT_S1_jj)
        /*03c8*/ 	.word	0x00000000
.L_189:


//--------------------- .nv.compat                --------------------------
	.section	.nv.compat,"",@"SHT_CUDA_COMPAT_INFO"
	.align	4
        /*0000*/ 	.byte	0x02, 0x09, 0x01, 0x00, 0x02, 0x02, 0x01, 0x00, 0x02, 0x05, 0x05, 0x00, 0x03, 0x07, 0x01, 0x01
        /*0010*/ 	.byte	0x02, 0x03, 0x00, 0x00, 0x02, 0x06, 0x01, 0x00, 0x04, 0x0b, 0x08, 0x00, 0x00, 0x00, 0x00, 0x00
        /*0020*/ 	.byte	0x00, 0x00, 0x00, 0x00


//--------------------- .nv.info._Z10Relu_bpropIdEvPT_S1_jjS1_ --------------------------
	.section	.nv.info._Z10Relu_bpropIdEvPT_S1_jjS1_,"",@"SHT_CUDA_INFO"
	.sectionflags	@""
	.align	4


	//----- nvinfo : EIATTR_CUDA_API_VERSION
	.align		4
        /*0000*/ 	.byte	0x04, 0x37
        /*0002*/ 	.short	(.L_191 - .L_190)
.L_190:
        /*0004*/ 	.word	0x00000082


	//----- nvinfo : EIATTR_KPARAM_INFO
	.align		4
.L_191:
        /*0008*/ 	.byte	0x04, 0x17
        /*000a*/ 	.short	(.L_193 - .L_192)
.L_192:
        /*000c*/ 	.word	0x00000000
        /*0010*/ 	.short	0x0004
        /*0012*/ 	.short	0x0018
        /*0014*/ 	.byte	0x00, 0xf0, 0x21, 0x00


	//----- nvinfo : EIATTR_KPARAM_INFO
	.align		4
.L_193:
        /*0018*/ 	.byte	0x04, 0x17
        /*001a*/ 	.short	(.L_195 - .L_194)
.L_194:
        /*001c*/ 	.word	0x00000000
        /*0020*/ 	.short	0x0003
        /*0022*/ 	.short	0x0014
        /*0024*/ 	.byte	0x00, 0xf0, 0x11, 0x00


	//----- nvinfo : EIATTR_KPARAM_INFO
	.align		4
.L_195:
        /*0028*/ 	.byte	0x04, 0x17
        /*002a*/ 	.short	(.L_197 - .L_196)
.L_196:
        /*002c*/ 	.word	0x00000000
        /*0030*/ 	.short	0x0002
        /*0032*/ 	.short	0x0010
        /*0034*/ 	.byte	0x00, 0xf0, 0x11, 0x00


	//----- nvinfo : EIATTR_KPARAM_INFO
	.align		4
.L_197:
        /*0038*/ 	.byte	0x04, 0x17
        /*003a*/ 	.short	(.L_199 - .L_198)
.L_198:
        /*003c*/ 	.word	0x00000000
        /*0040*/ 	.short	0x0001
        /*0042*/ 	.short	0x0008
        /*0044*/ 	.byte	0x00, 0xf0, 0x21, 0x00


	//----- nvinfo : EIATTR_KPARAM_INFO
	.align		4
.L_199:
        /*0048*/ 	.byte	0x04, 0x17
        /*004a*/ 	.short	(.L_201 - .L_200)
.L_200:
        /*004c*/ 	.word	0x00000000
        /*0050*/ 	.short	0x0000
        /*0052*/ 	.short	0x0000
        /*0054*/ 	.byte	0x00, 0xf0, 0x21, 0x00


	//----- nvinfo : EIATTR_SPARSE_MMA_MASK
	.align		4
.L_201:
        /*0058*/ 	.byte	0x03, 0x50
        /*005a*/ 	.short	0x0000


	//----- nvinfo : EIATTR_MAXREG_COUNT
	.align		4
        /*005c*/ 	.byte	0x03, 0x1b
        /*005e*/ 	.short	0x00ff


	//----- nvinfo : EIATTR_MERCURY_ISA_VERSION
	.align		4
        /*0060*/ 	.byte	0x03, 0x5f
        /*0062*/ 	.short	0x0101


	//----- nvinfo : EIATTR_EXIT_INSTR_OFFSETS
	.align		4
        /*0064*/ 	.byte	0x04, 0x1c
        /*0066*/ 	.short	(.L_203 - .L_202)


	//   ....[0]....
.L_202:
        /*0068*/ 	.word	0x00000160


	//   ....[1]....
        /*006c*/ 	.word	0x00000630


	//   ....[2]....
        /*0070*/ 	.word	0x00000680


	//   ....[3]....
        /*0074*/ 	.word	0x00000960


	//----- nvinfo : EIATTR_CRS_STACK_SIZE
	.align		4
.L_203:
        /*0078*/ 	.byte	0x04, 0x1e
        /*007a*/ 	.short	(.L_205 - .L_204)
.L_204:
        /*007c*/ 	.word	0x00000000


	//----- nvinfo : EIATTR_CBANK_PARAM_SIZE
	.align		4
.L_205:
        /*0080*/ 	.byte	0x03, 0x19
        /*0082*/ 	.short	0x0020


	//----- nvinfo : EIATTR_PARAM_CBANK
	.align		4
        /*0084*/ 	.byte	0x04, 0x0a
        /*0086*/ 	.short	(.L_207 - .L_206)
	.align		4
.L_206:
        /*0088*/ 	.word	index@(.nv.constant0._Z10Relu_bpropIdEvPT_S1_jjS1_)
        /*008c*/ 	.short	0x0210
        /*008e*/ 	.short	0x0020


	//----- nvinfo : EIATTR_SW_WAR
	.align		4
.L_207:
        /*0090*/ 	.byte	0x04, 0x36
        /*0092*/ 	.short	(.L_209 - .L_208)
.L_208:
        /*0094*/ 	.word	0x00000008
.L_209:


//--------------------- .nv.info._Z13Sigmoid_bpropIdEvPT_S1_jjS1_ --------------------------
	.section	.nv.info._Z13Sigmoid_bpropIdEvPT_S1_jjS1_,"",@"SHT_CUDA_INFO"
	.sectionflags	@""
	.align	4


	//----- nvinfo : EIATTR_CUDA_API_VERSION
	.align		4
        /*0000*/ 	.byte	0x04, 0x37
        /*0002*/ 	.short	(.L_211 - .L_210)
.L_210:
        /*0004*/ 	.word	0x00000082


	//----- nvinfo : EIATTR_KPARAM_INFO
	.align		4
.L_211:
        /*0008*/ 	.byte	0x04, 0x17
        /*000a*/ 	.short	(.L_213 - .L_212)
.L_212:
        /*000c*/ 	.word	0x00000000
        /*0010*/ 	.short	0x0004
        /*0012*/ 	.short	0x0018
        /*0014*/ 	.byte	0x00, 0xf0, 0x21, 0x00


	//----- nvinfo : EIATTR_KPARAM_INFO
	.align		4
.L_213:
        /*0018*/ 	.byte	0x04, 0x17
        /*001a*/ 	.short	(.L_215 - .L_214)
.L_214:
        /*001c*/ 	.word	0x00000000
        /*0020*/ 	.short	0x0003
        /*0022*/ 	.short	0x0014
        /*0024*/ 	.byte	0x00, 0xf0, 0x11, 0x00


	//----- nvinfo : EIATTR_KPARAM_INFO
	.align		4
.L_215:
        /*0028*/ 	.byte	0x04, 0x17
        /*002a*/ 	.short	(.L_217 - .L_216)
.L_216:
        /*002c*/ 	.word	0x00000000
        /*0030*/ 	.short	0x0002
        /*0032*/ 	.short	0x0010
        /*0034*/ 	.byte	0x00, 0xf0, 0x11, 0x00


	//----- nvinfo : EIATTR_KPARAM_INFO
	.align		4
.L_217:
        /*0038*/ 	.byte	0x04, 0x17
        /*003a*/ 	.short	(.L_219 - .L_218)
.L_218:
        /*003c*/ 	.word	0x00000000
        /*0040*/ 	.short	0x0001
        /*0042*/ 	.short	0x0008
        /*0044*/ 	.byte	0x00, 0xf0, 0x21, 0x00


	//----- nvinfo : EIATTR_KPARAM_INFO
	.align		4
.L_219:
        /*0048*/ 	.byte	0x04, 0x17
        /*004a*/ 	.short	(.L_221 - .L_220)
.L_220:
        /*004c*/ 	.word	0x00000000
        /*0050*/ 	.short	0x0000
        /*0052*/ 	.short	0x0000
        /*0054*/ 	.byte	0x00, 0xf0, 0x21, 0x00


	//----- nvinfo : EIATTR_SPARSE_MMA_MASK
	.align		4
.L_221:
        /*0058*/ 	.byte	0x03, 0x50
        /*005a*/ 	.short	0x0000


	//----- nvinfo : EIATTR_MAXREG_COUNT
	.align		4
        /*005c*/ 	.byte	0x03, 0x1b
        /*005e*/ 	.short	0x00ff


	//----- nvinfo : EIATTR_MERCURY_ISA_VERSION
	.align		4
        /*0060*/ 	.byte	0x03, 0x5f
        /*0062*/ 	.short	0x0101


	//----- nvinfo : EIATTR_EXIT_INSTR_OFFSETS
	.align		4
        /*0064*/ 	.byte	0x04, 0x1c
        /*0066*/ 	.short	(.L_223 - .L_222)


	//   ....[0]....
.L_222:
        /*0068*/ 	.word	0x00000160


	//   ....[1]....
        /*006c*/ 	.word	0x00000710


	//   ....[2]....
        /*0070*/ 	.word	0x00000760


	//   ....[3]....
        /*0074*/ 	.word	0x00000b30


	//----- nvinfo : EIATTR_CRS_STACK_SIZE
	.align		4
.L_223:
        /*0078*/ 	.byte	0x04, 0x1e
        /*007a*/ 	.short	(.L_225 - .L_224)
.L_224:
        /*007c*/ 	.word	0x00000000


	//----- nvinfo : EIATTR_CBANK_PARAM_SIZE
	.align		4
.L_225:
        /*0080*/ 	.byte	0x03, 0x19
        /*0082*/ 	.short	0x0020


	//----- nvinfo : EIATTR_PARAM_CBANK
	.align		4
        /*0084*/ 	.byte	0x04, 0x0a
        /*0086*/ 	.short	(.L_227 - .L_226)
	.align		4
.L_226:
        /*0088*/ 	.word	index@(.nv.constant0._Z13Sigmoid_bpropIdEvPT_S1_jjS1_)
        /*008c*/ 	.short	0x0210
        /*008e*/ 	.short	0x0020


	//----- nvinfo : EIATTR_SW_WAR
	.align		4
.L_227:
        /*0090*/ 	.byte	0x04, 0x36
        /*0092*/ 	.short	(.L_229 - .L_228)
.L_228:
        /*0094*/ 	.word	0x00000008
.L_229:


//--------------------- .nv.info._Z17biasAddRelu_bpropIdLi4EEvPT_S1_iiS1_PVfPiS1_ --------------------------
	.section	.nv.info._Z17biasAddRelu_bpropIdLi4EEvPT_S1_iiS1_PVfPiS1_,"",@"SHT_CUDA_INFO"
	.sectionflags	@""
	.align	4


	//----- nvinfo : EIATTR_CUDA_API_VERSION
	.align		4
        /*0000*/ 	.byte	0x04, 0x37
        /*0002*/ 	.short	(.L_231 - .L_230)
.L_230:
        /*0004*/ 	.word	0x00000082


	//----- nvinfo : EIATTR_KPARAM_INFO
	.align		4
.L_231:
        /*0008*/ 	.byte	0x04, 0x17
        /*000a*/ 	.short	(.L_233 - .L_232)
.L_232:
        /*000c*/ 	.word	0x00000000
        /*0010*/ 	.short	0x0007
        /*0012*/ 	.short	0x0030
        /*0014*/ 	.byte	0x00, 0xf0, 0x21, 0x00


	//----- nvinfo : EIATTR_KPARAM_INFO
	.align		4
.L_233:
        /*0018*/ 	.byte	0x04, 0x17
        /*001a*/ 	.short	(.L_235 - .L_234)
.L_234:
        /*001c*/ 	.word	0x00000000
        /*0020*/ 	.short	0x0006
        /*0022*/ 	.short	0x0028
        /*0024*/ 	.byte	0x00, 0xf0, 0x21, 0x00


	//----- nvinfo : EIATTR_KPARAM_INFO
	.align		4
.L_235:
        /*0028*/ 	.byte	0x04, 0x17
        /*002a*/ 	.short	(.L_237 - .L_236)
.L_236:
        /*002c*/ 	.word	0x00000000
        /*0030*/ 	.short	0x0005
        /*0032*/ 	.short	0x0020
        /*0034*/ 	.byte	0x00, 0xf0, 0x21, 0x00


	//----- nvinfo : EIATTR_KPARAM_INFO
	.align		4
.L_237:
        /*0038*/ 	.byte	0x04, 0x17
        /*003a*/ 	.short	(.L_239 - .L_238)
.L_238:
        /*003c*/ 	.word	0x00000000
        /*0040*/ 	.short	0x0004
        /*0042*/ 	.short	0x0018
        /*0044*/ 	.byte	0x00, 0xf0, 0x21, 0x00


	//----- nvinfo : EIATTR_KPARAM_INFO
	.align		4
.L_239:
        /*0048*/ 	.byte	0x04, 0x17
        /*004a*/ 	.short	(.L_241 - .L_240)
.L_240:
        /*004c*/ 	.word	0x00000000
        /*0050*/ 	.short	0x0003
        /*0052*/ 	.short	0x0014
        /*0054*/ 	.byte	0x00, 0xf0, 0x11, 0x00


	//----- nvinfo : EIATTR_KPARAM_INFO
	.align		4
.L_241:
        /*0058*/ 	.byte	0x04, 0x17
        /*005a*/ 	.short	(.L_243 - .L_242)
.L_242:
        /*005c*/ 	.word	0x00000000
        /*0060*/ 	.short	0x0002
        /*0062*/ 	.short	0x0010
        /*0064*/ 	.byte	0x00, 0xf0, 0x11, 0x00


	//----- nvinfo : EIATTR_KPARAM_INFO
	.align		4
.L_243:
        /*0068*/ 	.byte	0x04, 0x17
        /*006a*/ 	.short	(.L_245 - .L_244)
.L_244:
        /*006c*/ 	.word	0x00000000
        /*0070*/ 	.short	0x0001
        /*0072*/ 	.short	0x0008
        /*0074*/ 	.byte	0x00, 0xf0, 0x21, 0x00


	//----- nvinfo : EIATTR_KPARAM_INFO
	.align		4
.L_245:
        /*0078*/ 	.byte	0x04, 0x17
        /*007a*/ 	.short	(.L_247 - .L_246)
.L_246:
        /*007c*/ 	.word	0x00000000
        /*0080*/ 	.short	0x0000
        /*0082*/ 	.short	0x0000
        /*0084*/ 	.byte	0x00, 0xf0, 0x21, 0x00


	//----- nvinfo : EIATTR_SPARSE_MMA_MASK
	.align		4
.L_247:
        /*0088*/ 	.byte	0x03, 0x50
        /*008a*/ 	.short	0x0000


	//----- nvinfo : EIATTR_MAXREG_COUNT
	.align		4
        /*008c*/ 	.byte	0x03, 0x1b
        /*008e*/ 	.short	0x00ff


	//----- nvinfo : EIATTR_NUM_BARRIERS
	.align		4
        /*0090*/ 	.byte	0x02, 0x4c
        /*0092*/ 	.byte	0x01
	.zero		1


	//----- nvinfo : EIATTR_MERCURY_ISA_VERSION
	.align		4
        /*0094*/ 	.byte	0x03, 0x5f
        /*0096*/ 	.short	0x0101


	//----- nvinfo : EIATTR_INT_WARP_WIDE_INSTR_OFFSETS
	.align		4
        /*0098*/ 	.byte	0x04, 0x31
        /*009a*/ 	.short	(.L_249 - .L_248)


	//   ....[0]....
.L_248:
        /*009c*/ 	.word	0x00001550


	//   ....[1]....
        /*00a0*/ 	.word	0x00001630


	//----- nvinfo : EIATTR_EXIT_INSTR_OFFSETS
	.align		4
.L_249:
        /*00a4*/ 	.byte	0x04, 0x1c
        /*00a6*/ 	.short	(.L_251 - .L_250)


	//   ....[0]....
.L_250:
        /*00a8*/ 	.word	0x00001700


	//   ....[1]....
        /*00ac*/ 	.word	0x00002040


	//----- nvinfo : EIATTR_CRS_STACK_SIZE
	.align		4
.L_251:
        /*00b0*/ 	.byte	0x04, 0x1e
        /*00b2*/ 	.short	(.L_253 - .L_252)
.L_252:
        /*00b4*/ 	.word	0x00000000


	//----- nvinfo : EIATTR_CBANK_PARAM_SIZE
	.align		4
.L_253:
        /*00b8*/ 	.byte	0x03, 0x19
        /*00ba*/ 	.short	0x0038


	//----- nvinfo : EIATTR_PARAM_CBANK
	.align		4
        /*00bc*/ 	.byte	0x04, 0x0a
        /*00be*/ 	.short	(.L_255 - .L_254)
	.align		4
.L_254:
        /*00c0*/ 	.word	index@(.nv.constant0._Z17biasAddRelu_bpropIdLi4EEvPT_S1_iiS1_PVfPiS1_)
        /*00c4*/ 	.short	0x0210
        /*00c6*/ 	.short	0x0038


	//----- nvinfo : EIATTR_SW_WAR
	.align		4
.L_255:
        /*00c8*/ 	.byte	0x04, 0x36
        /*00ca*/ 	.short	(.L_257 - .L_256)
.L_256:
        /*00cc*/ 	.word	0x00000008
.L_257:


//--------------------- .nv.info._Z25biasAddRelu_bprop_alignedIdLi4EEvPT_S1_iiS1_PVfPiS1_ --------------------------
	.section	.nv.info._Z25biasAddRelu_bprop_alignedIdLi4EEvPT_S1_iiS1_PVfPiS1_,"",@"SHT_CUDA_INFO"
	.sectionflags	@""
	.align	4


	//----- nvinfo : EIATTR_CUDA_API_VERSION
	.align		4
        /*0000*/ 	.byte	0x04, 0x37
        /*0002*/ 	.short	(.L_259 - .L_258)
.L_258:
        /*0004*/ 	.word	0x00000082


	//----- nvinfo : EIATTR_KPARAM_INFO
	.align		4
.L_259:
        /*0008*/ 	.byte	0x04, 0x17
        /*000a*/ 	.short	(.L_261 - .L_260)
.L_260:
        /*000c*/ 	.word	0x00000000
        /*0010*/ 	.short	0x0007
        /*0012*/ 	.short	0x0030
        /*0014*/ 	.byte	0x00, 0xf0, 0x21, 0x00


	//----- nvinfo : EIATTR_KPARAM_INFO
	.align		4
.L_261:
        /*0018*/ 	.byte	0x04, 0x17
        /*001a*/ 	.short	(.L_263 - .L_262)
.L_262:
        /*001c*/ 	.word	0x00000000
        /*0020*/ 	.short	0x0006
        /*0022*/ 	.short	0x0028
        /*0024*/ 	.byte	0x00, 0xf0, 0x21, 0x00


	//----- nvinfo : EIATTR_KPARAM_INFO
	.align		4
.L_263:
        /*0028*/ 	.byte	0x04, 0x17
        /*002a*/ 	.short	(.L_265 - .L_264)
.L_264:
        /*002c*/ 	.word	0x00000000
        /*0030*/ 	.short	0x0005
        /*0032*/ 	.short	0x0020
        /*0034*/ 	.byte	0x00, 0xf0, 0x21, 0x00


	//----- nvinfo : EIATTR_KPARAM_INFO
	.align		4
.L_265:
        /*0038*/ 	.byte	0x04, 0x17
        /*003a*/ 	.short	(.L_267 - .L_266)
.L_266:
        /*003c*/ 	.word	0x00000000
        /*0040*/ 	.short	0x0004
        /*0042*/ 	.short	0x0018
        /*0044*/ 	.byte	0x00, 0xf0, 0x21, 0x00


	//----- nvinfo : EIATTR_KPARAM_INFO
	.align		4
.L_267:
        /*0048*/ 	.byte	0x04, 0x17
        /*004a*/ 	.short	(.L_269 - .L_268)
.L_268:
        /*004c*/ 	.word	0x00000000
        /*0050*/ 	.short	0x0003
        /*0052*/ 	.short	0x0014
        /*0054*/ 	.byte	0x00, 0xf0, 0x11, 0x00


	//----- nvinfo : EIATTR_KPARAM_INFO
	.align		4
.L_269:
        /*0058*/ 	.byte	0x04, 0x17
        /*005a*/ 	.short	(.L_271 - .L_270)
.L_270:
        /*005c*/ 	.word	0x00000000
        /*0060*/ 	.short	0x0002
        /*0062*/ 	.short	0x0010
        /*0064*/ 	.byte	0x00, 0xf0, 0x11, 0x00


	//----- nvinfo : EIATTR_KPARAM_INFO
	.align		4
.L_271:
        /*0068*/ 	.byte	0x04, 0x17
        /*006a*/ 	.short	(.L_273 - .L_272)
.L_272:
        /*006c*/ 	.word	0x00000000
        /*0070*/ 	.short	0x0001
        /*0072*/ 	.short	0x0008
        /*0074*/ 	.byte	0x00, 0xf0, 0x21, 0x00


	//----- nvinfo : EIATTR_KPARAM_INFO
	.align		4
.L_273:
        /*0078*/ 	.byte	0x04, 0x17
        /*007a*/ 	.short	(.L_275 - .L_274)
.L_274:
        /*007c*/ 	.word	0x00000000
        /*0080*/ 	.short	0x0000
        /*0082*/ 	.short	0x0000
        /*0084*/ 	.byte	0x00, 0xf0, 0x21, 0x00


	//----- nvinfo : EIATTR_SPARSE_MMA_MASK
	.align		4
.L_275:
        /*0088*/ 	.byte	0x03, 0x50
        /*008a*/ 	.short	0x0000


	//----- nvinfo : EIATTR_MAXREG_COUNT
	.align		4
        /*008c*/ 	.byte	0x03, 0x1b
        /*008e*/ 	.short	0x00ff


	//----- nvinfo : EIATTR_NUM_BARRIERS
	.align		4
        /*0090*/ 	.byte	0x02, 0x4c
        /*0092*/ 	.byte	0x01
	.zero		1


	//----- nvinfo : EIATTR_MERCURY_ISA_VERSION
	.align		4
        /*0094*/ 	.byte	0x03, 0x5f
        /*0096*/ 	.short	0x0101


	//----- nvinfo : EIATTR_INT_WARP_WIDE_INSTR_OFFSETS
	.align		4
        /*0098*/ 	.byte	0x04, 0x31
        /*009a*/ 	.short	(.L_277 - .L_276)


	//   ....[0]....
.L_276:
        /*009c*/ 	.word	0x00002bb0


	//   ....[1]....
        /*00a0*/ 	.word	0x00002c70


	//----- nvinfo : EIATTR_EXIT_INSTR_OFFSETS
	.align		4
.L_277:
        /*00a4*/ 	.byte	0x04, 0x1c
        /*00a6*/ 	.short	(.L_279 - .L_278)


	//   ....[0]....
.L_278:
        /*00a8*/ 	.word	0x00002d20


	//   ....[1]....
        /*00ac*/ 	.word	0x000032e0


	//   ....[2]....
        /*00b0*/ 	.word	0x00003390


	//----- nvinfo : EIATTR_CRS_STACK_SIZE
	.align		4
.L_279:
        /*00b4*/ 	.byte	0x04, 0x1e
        /*00b6*/ 	.short	(.L_281 - .L_280)
.L_280:
        /*00b8*/ 	.word	0x00000000


	//----- nvinfo : EIATTR_CBANK_PARAM_SIZE
	.align		4
.L_281:
        /*00bc*/ 	.byte	0x03, 0x19
        /*00be*/ 	.short	0x0038


	//----- nvinfo : EIATTR_PARAM_CBANK
	.align		4
        /*00c0*/ 	.byte	0x04, 0x0a
        /*00c2*/ 	.short	(.L_283 - .L_282)
	.align		4
.L_282:
        /*00c4*/ 	.word	index@(.nv.constant0._Z25biasAddRelu_bprop_alignedIdLi4EEvPT_S1_iiS1_PVfPiS1_)
        /*00c8*/ 	.short	0x0210
        /*00ca*/ 	.short	0x0038


	//----- nvinfo : EIATTR_SW_WAR
	.align		4
.L_283:
        /*00cc*/ 	.byte	0x04, 0x36
        /*00ce*/ 	.short	(.L_285 - .L_284)
.L_284:
        /*00d0*/ 	.word	0x00000008
.L_285:


//--------------------- .nv.info._Z13biasAdd_bpropIdLi4EEvPT_iiPVfPiS1_ --------------------------
	.section	.nv.info._Z13biasAdd_bpropIdLi4EEvPT_iiPVfPiS1_,"",@"SHT_CUDA_INFO"
	.sectionflags	@""
	.align	4


	//----- nvinfo : EIATTR_CUDA_API_VERSION
	.align		4
        /*0000*/ 	.byte	0x04, 0x37
        /*0002*/ 	.short	(.L_287 - .L_286)
.L_286:
        /*0004*/ 	.word	0x00000082


	//----- nvinfo : EIATTR_KPARAM_INFO
	.align		4
.L_287:
        /*0008*/ 	.byte	0x04, 0x17
        /*000a*/ 	.short	(.L_289 - .L_288)
.L_288:
        /*000c*/ 	.word	0x00000000
        /*0010*/ 	.short	0x0005
        /*0012*/ 	.short	0x0020
        /*0014*/ 	.byte	0x00, 0xf0, 0x21, 0x00


	//----- nvinfo : EIATTR_KPARAM_INFO
	.align		4
.L_289:
        /*0018*/ 	.byte	0x04, 0x17
        /*001a*/ 	.short	(.L_291 - .L_290)
.L_290:
        /*001c*/ 	.word	0x00000000
        /*0020*/ 	.short	0x0004
        /*0022*/ 	.short	0x0018
        /*0024*/ 	.byte	0x00, 0xf0, 0x21, 0x00


	//----- nvinfo : EIATTR_KPARAM_INFO
	.align		4
.L_291:
        /*0028*/ 	.byte	0x04, 0x17
        /*002a*/ 	.short	(.L_293 - .L_292)
.L_292:
        /*002c*/ 	.word	0x00000000
        /*0030*/ 	.short	0x0003
        /*0032*/ 	.short	0x0010
        /*0034*/ 	.byte	0x00, 0xf0, 0x21, 0x00


	//----- nvinfo : EIATTR_KPARAM_INFO
	.align		4
.L_293:
        /*0038*/ 	.byte	0x04, 0x17
        /*003a*/ 	.short	(.L_295 - .L_294)
.L_294:
        /*003c*/ 	.word	0x00000000
        /*0040*/ 	.short	0x0002
        /*0042*/ 	.short	0x000c
        /*0044*/ 	.byte	0x00, 0xf0, 0x11, 0x00


	//----- nvinfo : EIATTR_KPARAM_INFO
	.align		4
.L_295:
        /*0048*/ 	.byte	0x04, 0x17
        /*004a*/ 	.short	(.L_297 - .L_296)
.L_296:
        /*004c*/ 	.word	0x00000000
        /*0050*/ 	.short	0x0001
        /*0052*/ 	.short	0x0008
        /*0054*/ 	.byte	0x00, 0xf0, 0x11, 0x00


	//----- nvinfo : EIATTR_KPARAM_INFO
	.align		4
.L_297:
        /*0058*/ 	.byte	0x04, 0x17
        /*005a*/ 	.short	(.L_299 - .L_298)
.L_298:
        /*005c*/ 	.word	0x00000000
        /*0060*/ 	.short	0x0000
        /*0062*/ 	.short	0x0000
        /*0064*/ 	.byte	0x00, 0xf0, 0x21, 0x00


	//----- nvinfo : EIATTR_SPARSE_MMA_MASK
	.align		4
.L_299:
        /*0068*/ 	.byte	0x03, 0x50
        /*006a*/ 	.short	0x0000


	//----- nvinfo : EIATTR_MAXREG_COUNT
	.align		4
        /*006c*/ 	.byte	0x03, 0x1b
        /*006e*/ 	.short	0x00ff


	//----- nvinfo : EIATTR_NUM_BARRIERS
	.align		4
        /*0070*/ 	.byte	0x02, 0x4c
        /*0072*/ 	.byte	0x01
	.zero		1


	//----- nvinfo : EIATTR_MERCURY_ISA_VERSION
	.align		4
        /*0074*/ 	.byte	0x03, 0x5f
        /*0076*/ 	.short	0x0101


	//----- nvinfo : EIATTR_INT_WARP_WIDE_INSTR_OFFSETS
	.align		4
        /*0078*/ 	.byte	0x04, 0x31
        /*007a*/ 	.short	(.L_301 - .L_300)


	//   ....[0]....
.L_300:
        /*007c*/ 	.word	0x00001980


	//   ....[1]....
        /*0080*/ 	.word	0x00001a60


	//----- nvinfo : EIATTR_EXIT_INSTR_OFFSETS
	.align		4
.L_301:
        /*0084*/ 	.byte	0x04, 0x1c
        /*0086*/ 	.short	(.L_303 - .L_302)


	//   ....[0]....
.L_302:
        /*0088*/ 	.word	0x00001b30


	//   ....[1]....
        /*008c*/ 	.word	0x00002470


	//----- nvinfo : EIATTR_CRS_STACK_SIZE
	.align		4
.L_303:
        /*0090*/ 	.byte	0x04, 0x1e
        /*0092*/ 	.short	(.L_305 - .L_304)
.L_304:
        /*0094*/ 	.word	0x00000000


	//----- nvinfo : EIATTR_CBANK_PARAM_SIZE
	.align		4
.L_305:
        /*0098*/ 	.byte	0x03, 0x19
        /*009a*/ 	.short	0x0028


	//----- nvinfo : EIATTR_PARAM_CBANK
	.align		4
        /*009c*/ 	.byte	0x04, 0x0a
        /*009e*/ 	.short	(.L_307 - .L_306)
	.align		4
.L_306:
        /*00a0*/ 	.word	index@(.nv.constant0._Z13biasAdd_bpropIdLi4EEvPT_iiPVfPiS1_)
        /*00a4*/ 	.short	0x0210
        /*00a6*/ 	.short	0x0028


	//----- nvinfo : EIATTR_SW_WAR
	.align		4
.L_307:
        /*00a8*/ 	.byte	0x04, 0x36
        /*00aa*/ 	.short	(.L_309 - .L_308)
.L_308:
        /*00ac*/ 	.word	0x00000008
.L_309:


//--------------------- .nv.info._Z10Relu_fpropIdEvPT_jj --------------------------
	.section	.nv.info._Z10Relu_fpropIdEvPT_jj,"",@"SHT_CUDA_INFO"
	.sectionflags	@""
	.align	4


	//----- nvinfo : EIATTR_CUDA_API_VERSION
	.align		4
        /*0000*/ 	.byte	0x04, 0x37
        /*0002*/ 	.short	(.L_311 - .L_310)
.L_310:
        /*0004*/ 	.word	0x00000082


	//----- nvinfo : EIATTR_KPARAM_INFO
	.align		4
.L_311:
        /*0008*/ 	.byte	0x04, 0x17
        /*000a*/ 	.short	(.L_313 - .L_312)
.L_312:
        /*000c*/ 	.word	0x00000000
        /*0010*/ 	.short	0x0002
        /*0012*/ 	.short	0x000c
        /*0014*/ 	.byte	0x00, 0xf0, 0x11, 0x00


	//----- nvinfo : EIATTR_KPARAM_INFO
	.align		4
.L_313:
        /*0018*/ 	.byte	0x04, 0x17
        /*001a*/ 	.short	(.L_315 - .L_314)
.L_314:
        /*001c*/ 	.word	0x00000000
        /*0020*/ 	.short	0x0001
        /*0022*/ 	.short	0x0008
        /*0024*/ 	.byte	0x00, 0xf0, 0x11, 0x00


	//----- nvinfo : EIATTR_KPARAM_INFO
	.align		4
.L_315:
        /*0028*/ 	.byte	0x04, 0x17
        /*002a*/ 	.short	(.L_317 - .L_316)
.L_316:
        /*002c*/ 	.word	0x00000000
        /*0030*/ 	.short	0x0000
        /*0032*/ 	.short	0x0000
        /*0034*/ 	.byte	0x00, 0xf0, 0x21, 0x00


	//----- nvinfo : EIATTR_SPARSE_MMA_MASK
	.align		4
.L_317:
        /*0038*/ 	.byte	0x03, 0x50
        /*003a*/ 	.short	0x0000


	//----- nvinfo : EIATTR_MAXREG_COUNT
	.align		4
        /*003c*/ 	.byte	0x03, 0x1b
        /*003e*/ 	.short	0x00ff


	//----- nvinfo : EIATTR_MERCURY_ISA_VERSION
	.align		4
        /*0040*/ 	.byte	0x03, 0x5f
        /*0042*/ 	.short	0x0101


	//----- nvinfo : EIATTR_EXIT_INSTR_OFFSETS
	.align		4
        /*0044*/ 	.byte	0x04, 0x1c
        /*0046*/ 	.short	(.L_319 - .L_318)


	//   ....[0]....
.L_318:
        /*0048*/ 	.word	0x000000f0


	//   ....[1]....
        /*004c*/ 	.word	0x00000430


	//   ....[2]....
        /*0050*/ 	.word	0x00000480


	//   ....[3]....
        /*0054*/ 	.word	0x000006f0


	//----- nvinfo : EIATTR_CRS_STACK_SIZE
	.align		4
.L_319:
        /*0058*/ 	.byte	0x04, 0x1e
        /*005a*/ 	.short	(.L_321 - .L_320)
.L_320:
        /*005c*/ 	.word	0x00000000


	//----- nvinfo : EIATTR_CBANK_PARAM_SIZE
	.align		4
.L_321:
        /*0060*/ 	.byte	0x03, 0x19
        /*0062*/ 	.short	0x0010


	//----- nvinfo : EIATTR_PARAM_CBANK
	.align		4
        /*0064*/ 	.byte	0x04, 0x0a
        /*0066*/ 	.short	(.L_323 - .L_322)
	.align		4
.L_322:
        /*0068*/ 	.word	index@(.nv.constant0._Z10Relu_fpropIdEvPT_jj)
        /*006c*/ 	.short	0x0210
        /*006e*/ 	.short	0x0010


	//----- nvinfo : EIATTR_SW_WAR
	.align		4
.L_323:
        /*0070*/ 	.byte	0x04, 0x36
        /*0072*/ 	.short	(.L_325 - .L_324)
.L_324:
        /*0074*/ 	.word	0x00000008
.L_325:


//--------------------- .nv.info._Z13Sigmoid_fpropIdEvPT_jj --------------------------
	.section	.nv.info._Z13Sigmoid_fpropIdEvPT_jj,"",@"SHT_CUDA_INFO"
	.sectionflags	@""
	.align	4


	//----- nvinfo : EIATTR_CUDA_API_VERSION
	.align		4
        /*0000*/ 	.byte	0x04, 0x37
        /*0002*/ 	.short	(.L_327 - .L_326)
.L_326:
        /*0004*/ 	.word	0x00000082


	//----- nvinfo : EIATTR_KPARAM_INFO
	.align		4
.L_327:
        /*0008*/ 	.byte	0x04, 0x17
        /*000a*/ 	.short	(.L_329 - .L_328)
.L_328:
        /*000c*/ 	.word	0x00000000
        /*0010*/ 	.short	0x0002
        /*0012*/ 	.short	0x000c
        /*0014*/ 	.byte	0x00, 0xf0, 0x11, 0x00


	//----- nvinfo : EIATTR_KPARAM_INFO
	.align		4
.L_329:
        /*0018*/ 	.byte	0x04, 0x17
        /*001a*/ 	.short	(.L_331 - .L_330)
.L_330:
        /*001c*/ 	.word	0x00000000
        /*0020*/ 	.short	0x0001
        /*0022*/ 	.short	0x0008
        /*0024*/ 	.byte	0x00, 0xf0, 0x11, 0x00


	//----- nvinfo : EIATTR_KPARAM_INFO
	.align		4
.L_331:
        /*0028*/ 	.byte	0x04, 0x17
        /*002a*/ 	.short	(.L_333 - .L_332)
.L_332:
        /*002c*/ 	.word	0x00000000
        /*0030*/ 	.short	0x0000
        /*0032*/ 	.short	0x0000
        /*0034*/ 	.byte	0x00, 0xf0, 0x21, 0x00


	//----- nvinfo : EIATTR_SPARSE_MMA_MASK
	.align		4
.L_333:
        /*0038*/ 	.byte	0x03, 0x50
        /*003a*/ 	.short	0x0000


	//----- nvinfo : EIATTR_MAXREG_COUNT
	.align		4
        /*003c*/ 	.byte	0x03, 0x1b
        /*003e*/ 	.short	0x00ff


	//----- nvinfo : EIATTR_MERCURY_ISA_VERSION
	.align		4
        /*0040*/ 	.byte	0x03, 0x5f
        /*0042*/ 	.short	0x0101


	//----- nvinfo : EIATTR_EXIT_INSTR_OFFSETS
	.align		4
        /*0044*/ 	.byte	0x04, 0x1c
        /*0046*/ 	.short	(.L_335 - .L_334)


	//   ....[0]....
.L_334:
        /*0048*/ 	.word	0x000000f0


	//   ....[1]....
        /*004c*/ 	.word	0x000004f0


	//   ....[2]....
        /*0050*/ 	.word	0x00000540


	//   ....[3]....
        /*0054*/ 	.word	0x00000870


	//----- nvinfo : EIATTR_CRS_STACK_SIZE
	.align		4
.L_335:
        /*0058*/ 	.byte	0x04, 0x1e
        /*005a*/ 	.short	(.L_337 - .L_336)
.L_336:
        /*005c*/ 	.word	0x00000000


	//----- nvinfo : EIATTR_CBANK_PARAM_SIZE
	.align		4
.L_337:
        /*0060*/ 	.byte	0x03, 0x19
        /*0062*/ 	.short	0x0010


	//----- nvinfo : EIATTR_PARAM_CBANK
	.align		4
        /*0064*/ 	.byte	0x04, 0x0a
        /*0066*/ 	.short	(.L_339 - .L_338)
	.align		4
.L_338:
        /*0068*/ 	.word	index@(.nv.constant0._Z13Sigmoid_fpropIdEvPT_jj)
        /*006c*/ 	.short	0x0210
        /*006e*/ 	.short	0x0010


	//----- nvinfo : EIATTR_SW_WAR
	.align		4
.L_339:
        /*0070*/ 	.byte	0x04, 0x36
        /*0072*/ 	.short	(.L_341 - .L_340)
.L_340:
        /*0074*/ 	.word	0x00000008
.L_341:


//--------------------- .nv.info._Z17biasAddRelu_fpropIdEvPT_S1_jj --------------------------
	.section	.nv.info._Z17biasAddRelu_fpropIdEvPT_S1_jj,"",@"SHT_CUDA_INFO"
	.sectionflags	@""
	.align	4


	//----- nvinfo : EIATTR_CUDA_API_VERSION
	.align		4
        /*0000*/ 	.byte	0x04, 0x37
        /*0002*/ 	.short	(.L_343 - .L_342)
.L_342:
        /*0004*/ 	.word	0x00000082


	//----- nvinfo : EIATTR_KPARAM_INFO
	.align		4
.L_343:
        /*0008*/ 	.byte	0x04, 0x17
        /*000a*/ 	.short	(.L_345 - .L_344)
.L_344:
        /*000c*/ 	.word	0x00000000
        /*0010*/ 	.short	0x0003
        /*0012*/ 	.short	0x0014
        /*0014*/ 	.byte	0x00, 0xf0, 0x11, 0x00


	//----- nvinfo : EIATTR_KPARAM_INFO
	.align		4
.L_345:
        /*0018*/ 	.byte	0x04, 0x17
        /*001a*/ 	.short	(.L_347 - .L_346)
.L_346:
        /*001c*/ 	.word	0x00000000
        /*0020*/ 	.short	0x0002
        /*0022*/ 	.short	0x0010
        /*0024*/ 	.byte	0x00, 0xf0, 0x11, 0x00


	//----- nvinfo : EIATTR_KPARAM_INFO
	.align		4
.L_347:
        /*0028*/ 	.byte	0x04, 0x17
        /*002a*/ 	.short	(.L_349 - .L_348)
.L_348:
        /*002c*/ 	.word	0x00000000
        /*0030*/ 	.short	0x0001
        /*0032*/ 	.short	0x0008
        /*0034*/ 	.byte	0x00, 0xf0, 0x21, 0x00


	//----- nvinfo : EIATTR_KPARAM_INFO
	.align		4
.L_349:
        /*0038*/ 	.byte	0x04, 0x17
        /*003a*/ 	.short	(.L_351 - .L_350)
.L_350:
        /*003c*/ 	.word	0x00000000
        /*0040*/ 	.short	0x0000
        /*0042*/ 	.short	0x0000
        /*0044*/ 	.byte	0x00, 0xf0, 0x21, 0x00


	//----- nvinfo : EIATTR_SPARSE_MMA_MASK
	.align		4
.L_351:
        /*0048*/ 	.byte	0x03, 0x50
        /*004a*/ 	.short	0x0000


	//----- nvinfo : EIATTR_MAXREG_COUNT
	.align		4
        /*004c*/ 	.byte	0x03, 0x1b
        /*004e*/ 	.short	0x00ff


	//----- nvinfo : EIATTR_MERCURY_ISA_VERSION
	.align		4
        /*0050*/ 	.byte	0x03, 0x5f
        /*0052*/ 	.short	0x0101


	//----- nvinfo : EIATTR_EXIT_INSTR_OFFSETS
	.align		4
        /*0054*/ 	.byte	0x04, 0x1c
        /*0056*/ 	.short	(.L_353 - .L_352)


	//   ....[0]....
.L_352:
        /*0058*/ 	.word	0x00000130


	//   ....[1]....
        /*005c*/ 	.word	0x00000700


	//   ....[2]....
        /*0060*/ 	.word	0x00000750


	//   ....[3]....
        /*0064*/ 	.word	0x00000c30


	//----- nvinfo : EIATTR_CRS_STACK_SIZE
	.align		4
.L_353:
        /*0068*/ 	.byte	0x04, 0x1e
        /*006a*/ 	.short	(.L_355 - .L_354)
.L_354:
        /*006c*/ 	.word	0x00000000


	//----- nvinfo : EIATTR_CBANK_PARAM_SIZE
	.align		4
.L_355:
        /*0070*/ 	.byte	0x03, 0x19
        /*0072*/ 	.short	0x0018


	//----- nvinfo : EIATTR_PARAM_CBANK
	.align		4
        /*0074*/ 	.byte	0x04, 0x0a
        /*0076*/ 	.short	(.L_357 - .L_356)
	.align		4
.L_356:
        /*0078*/ 	.word	index@(.nv.constant0._Z17biasAddRelu_fpropIdEvPT_S1_jj)
        /*007c*/ 	.short	0x0210
        /*007e*/ 	.short	0x0018


	//----- nvinfo : EIATTR_SW_WAR
	.align		4
.L_357:
        /*0080*/ 	.byte	0x04, 0x36
        /*0082*/ 	.short	(.L_359 - .L_358)
.L_358:
        /*0084*/ 	.word	0x00000008
.L_359:


//--------------------- .nv.info._Z13biasAdd_fpropIdEvPT_S1_jj --------------------------
	.section	.nv.info._Z13biasAdd_fpropIdEvPT_S1_jj,"",@"SHT_CUDA_INFO"
	.sectionflags	@""
	.align	4


	//----- nvinfo : EIATTR_CUDA_API_VERSION
	.align		4
        /*0000*/ 	.byte	0x04, 0x37
        /*0002*/ 	.short	(.L_361 - .L_360)
.L_360:
        /*0004*/ 	.word	0x00000082


	//----- nvinfo : EIATTR_KPARAM_INFO
	.align		4
.L_361:
        /*0008*/ 	.byte	0x04, 0x17
        /*000a*/ 	.short	(.L_363 - .L_362)
.L_362:
        /*000c*/ 	.word	0x00000000
        /*0010*/ 	.short	0x0003
        /*0012*/ 	.short	0x0014
        /*0014*/ 	.byte	0x00, 0xf0, 0x11, 0x00


	//----- nvinfo : EIATTR_KPARAM_INFO
	.align		4
.L_363:
        /*0018*/ 	.byte	0x04, 0x17
        /*001a*/ 	.short	(.L_365 - .L_364)
.L_364:
        /*001c*/ 	.word	0x00000000
        /*0020*/ 	.short	0x0002
        /*0022*/ 	.short	0x0010
        /*0024*/ 	.byte	0x00, 0xf0, 0x11, 0x00


	//----- nvinfo : EIATTR_KPARAM_INFO
	.align		4
.L_365:
        /*0028*/ 	.byte	0x04, 0x17
        /*002a*/ 	.short	(.L_367 - .L_366)
.L_366:
        /*002c*/ 	.word	0x00000000
        /*0030*/ 	.short	0x0001
        /*0032*/ 	.short	0x0008
        /*0034*/ 	.byte	0x00, 0xf0, 0x21, 0x00


	//----- nvinfo : EIATTR_KPARAM_INFO
	.align		4
.L_367:
        /*0038*/ 	.byte	0x04, 0x17
        /*003a*/ 	.short	(.L_369 - .L_368)
.L_368:
        /*003c*/ 	.word	0x00000000
        /*0040*/ 	.short	0x0000
        /*0042*/ 	.short	0x0000
        /*0044*/ 	.byte	0x00, 0xf0, 0x21, 0x00


	//----- nvinfo : EIATTR_SPARSE_MMA_MASK
	.align		4
.L_369:
        /*0048*/ 	.byte	0x03, 0x50
        /*004a*/ 	.short	0x0000


	//----- nvinfo : EIATTR_MAXREG_COUNT
	.align		4
        /*004c*/ 	.byte	0x03, 0x1b
        /*004e*/ 	.short	0x00ff


	//----- nvinfo : EIATTR_MERCURY_ISA_VERSION
	.align		4
        /*0050*/ 	.byte	0x03, 0x5f
        /*0052*/ 	.short	0x0101


	//----- nvinfo : EIATTR_EXIT_INSTR_OFFSETS
	.align		4
        /*0054*/ 	.byte	0x04, 0x1c
        /*0056*/ 	.short	(.L_371 - .L_370)


	//   ....[0]....
.L_370:
        /*0058*/ 	.word	0x00000130


	//   ....[1]....
        /*005c*/ 	.word	0x000006c0


	//   ....[2]....
        /*0060*/ 	.word	0x00000710


	//   ....[3]....
        /*0064*/ 	.word	0x00000bb0


	//----- nvinfo : EIATTR_CRS_STACK_SIZE
	.align		4
.L_371:
        /*0068*/ 	.byte	0x04, 0x1e
        /*006a*/ 	.short	(.L_373 - .L_372)
.L_372:
        /*006c*/ 	.word	0x00000000


	//----- nvinfo : EIATTR_CBANK_PARAM_SIZE
	.align		4
.L_373:
        /*0070*/ 	.byte	0x03, 0x19
        /*0072*/ 	.short	0x0018


	//----- nvinfo : EIATTR_PARAM_CBANK
	.align		4
        /*0074*/ 	.byte	0x04, 0x0a
        /*0076*/ 	.short	(.L_375 - .L_374)
	.align		4
.L_374:
        /*0078*/ 	.word	index@(.nv.constant0._Z13biasAdd_fpropIdEvPT_S1_jj)
        /*007c*/ 	.short	0x0210
        /*007e*/ 	.short	0x0018


	//----- nvinfo : EIATTR_SW_WAR
	.align		4
.L_375:
        /*0080*/ 	.byte	0x04, 0x36
        /*0082*/ 	.short	(.L_377 - .L_376)
.L_376:
        /*0084*/ 	.word	0x00000008
.L_377:


//--------------------- .nv.info._Z10Relu_bpropIN3c104HalfEEvPT_S3_jjS3_ --------------------------
	.section	.nv.info._Z10Relu_bpropIN3c104HalfEEvPT_S3_jjS3_,"",@"SHT_CUDA_INFO"
	.sectionflags	@""
	.align	4


	//----- nvinfo : EIATTR_CUDA_API_VERSION
	.align		4
        /*0000*/ 	.byte	0x04, 0x37
        /*0002*/ 	.short	(.L_379 - .L_378)
.L_378:
        /*0004*/ 	.word	0x00000082


	//----- nvinfo : EIATTR_KPARAM_INFO
	.align		4
.L_379:
        /*0008*/ 	.byte	0x04, 0x17
        /*000a*/ 	.short	(.L_381 - .L_380)
.L_380:
        /*000c*/ 	.word	0x00000000
        /*0010*/ 	.short	0x0004
        /*0012*/ 	.short	0x0018
        /*0014*/ 	.byte	0x00, 0xf0, 0x21, 0x00


	//----- nvinfo : EIATTR_KPARAM_INFO
	.align		4
.L_381:
        /*0018*/ 	.byte	0x04, 0x17
        /*001a*/ 	.short	(.L_383 - .L_382)
.L_382:
        /*001c*/ 	.word	0x00000000
        /*0020*/ 	.short	0x0003
        /*0022*/ 	.short	0x0014
        /*0024*/ 	.byte	0x00, 0xf0, 0x11, 0x00


	//----- nvinfo : EIATTR_KPARAM_INFO
	.align		4
.L_383:
        /*0028*/ 	.byte	0x04, 0x17
        /*002a*/ 	.short	(.L_385 - .L_384)
.L_384:
        /*002c*/ 	.word	0x00000000
        /*0030*/ 	.short	0x0002
        /*0032*/ 	.short	0x0010
        /*0034*/ 	.byte	0x00, 0xf0, 0x11, 0x00


	//----- nvinfo : EIATTR_KPARAM_INFO
	.align		4
.L_385:
        /*0038*/ 	.byte	0x04, 0x17
        /*003a*/ 	.short	(.L_387 - .L_386)
.L_386:
        /*003c*/ 	.word	0x00000000
        /*0040*/ 	.short	0x0001
        /*0042*/ 	.short	0x0008
        /*0044*/ 	.byte	0x00, 0xf0, 0x21, 0x00


	//----- nvinfo : EIATTR_KPARAM_INFO
	.align		4
.L_387:
        /*0048*/ 	.byte	0x04, 0x17
        /*004a*/ 	.short	(.L_389 - .L_388)
.L_388:
        /*004c*/ 	.word	0x00000000
        /*0050*/ 	.short	0x0000
        /*0052*/ 	.short	0x0000
        /*0054*/ 	.byte	0x00, 0xf0, 0x21, 0x00


	//----- nvinfo : EIATTR_SPARSE_MMA_MASK
	.align		4
.L_389:
        /*0058*/ 	.byte	0x03, 0x50
        /*005a*/ 	.short	0x0000


	//----- nvinfo : EIATTR_MAXREG_COUNT
	.align		4
        /*005c*/ 	.byte	0x03, 0x1b
        /*005e*/ 	.short	0x00ff


	//----- nvinfo : EIATTR_MERCURY_ISA_VERSION
	.align		4
        /*0060*/ 	.byte	0x03, 0x5f
        /*0062*/ 	.short	0x0101


	//----- nvinfo : EIATTR_EXIT_INSTR_OFFSETS
	.align		4
        /*0064*/ 	.byte	0x04, 0x1c
        /*0066*/ 	.short	(.L_391 - .L_390)


	//   ....[0]....
.L_390:
        /*0068*/ 	.word	0x00000160


	//   ....[1]....
        /*006c*/ 	.word	0x00000530


	//   ....[2]....
        /*0070*/ 	.word	0x00000580


	//   ....[3]....
        /*0074*/ 	.word	0x00000840


	//----- nvinfo : EIATTR_CRS_STACK_SIZE
	.align		4
.L_391:
        /*0078*/ 	.byte	0x04, 0x1e
        /*007a*/ 	.short	(.L_393 - .L_392)
.L_392:
        /*007c*/ 	.word	0x00000000


	//----- nvinfo : EIATTR_CBANK_PARAM_SIZE
	.align		4
.L_393:
        /*0080*/ 	.byte	0x03, 0x19
        /*0082*/ 	.short	0x0020


	//----- nvinfo : EIATTR_PARAM_CBANK
	.align		4
        /*0084*/ 	.byte	0x04, 0x0a
        /*0086*/ 	.short	(.L_395 - .L_394)
	.align		4
.L_394:
        /*0088*/ 	.word	index@(.nv.constant0._Z10Relu_bpropIN3c104HalfEEvPT_S3_jjS3_)
        /*008c*/ 	.short	0x0210
        /*008e*/ 	.short	0x0020


	//----- nvinfo : EIATTR_SW_WAR
	.align		4
.L_395:
        /*0090*/ 	.byte	0x04, 0x36
        /*0092*/ 	.short	(.L_397 - .L_396)
.L_396:
        /*0094*/ 	.word	0x00000008
.L_397:


//--------------------- .nv.info._Z13Sigmoid_bpropIN3c104HalfEEvPT_S3_jjS3_ --------------------------
	.section	.nv.info._Z13Sigmoid_bpropIN3c104HalfEEvPT_S3_jjS3_,"",@"SHT_CUDA_INFO"
	.sectionflags	@""
	.align	4


	//----- nvinfo : EIATTR_CUDA_API_VERSION
	.align		4
        /*0000*/ 	.byte	0x04, 0x37
        /*0002*/ 	.short	(.L_399 - .L_398)
.L_398:
        /*0004*/ 	.word	0x00000082


	//----- nvinfo : EIATTR_KPARAM_INFO
	.align		4
.L_399:
        /*0008*/ 	.byte	0x04, 0x17
        /*000a*/ 	.short	(.L_401 - .L_400)
.L_400:
        /*000c*/ 	.word	0x00000000
        /*0010*/ 	.short	0x0004
        /*0012*/ 	.short	0x0018
        /*0014*/ 	.byte	0x00, 0xf0, 0x21, 0x00


	//----- nvinfo : EIATTR_KPARAM_INFO
	.align		4
.L_401:
        /*0018*/ 	.byte	0x04, 0x17
        /*001a*/ 	.short	(.L_403 - .L_402)
.L_402:
        /*001c*/ 	.word	0x00000000
        /*0020*/ 	.short	0x0003
        /*0022*/ 	.short	0x0014
        /*0024*/ 	.byte	0x00, 0xf0, 0x11, 0x00


	//----- nvinfo : EIATTR_KPARAM_INFO
	.align		4
.L_403:
        /*0028*/ 	.byte	0x04, 0x17
        /*002a*/ 	.short	(.L_405 - .L_404)
.L_404:
        /*002c*/ 	.word	0x00000000
        /*0030*/ 	.short	0x0002
        /*0032*/ 	.short	0x0010
        /*0034*/ 	.byte	0x00, 0xf0, 0x11, 0x00


	//----- nvinfo : EIATTR_KPARAM_INFO
	.align		4
.L_405:
        /*0038*/ 	.byte	0x04, 0x17
        /*003a*/ 	.short	(.L_407 - .L_406)
.L_406:
        /*003c*/ 	.word	0x00000000
        /*0040*/ 	.short	0x0001
        /*0042*/ 	.short	0x0008
        /*0044*/ 	.byte	0x00, 0xf0, 0x21, 0x00


	//----- nvinfo : EIATTR_KPARAM_INFO
	.align		4
.L_407:
        /*0048*/ 	.byte	0x04, 0x17
        /*004a*/ 	.short	(.L_409 - .L_408)
.L_408:
        /*004c*/ 	.word	0x00000000
        /*0050*/ 	.short	0x0000
        /*0052*/ 	.short	0x0000
        /*0054*/ 	.byte	0x00, 0xf0, 0x21, 0x00


	//----- nvinfo : EIATTR_SPARSE_MMA_MASK
	.align		4
.L_409:
        /*0058*/ 	.byte	0x03, 0x50
        /*005a*/ 	.short	0x0000


	//----- nvinfo : EIATTR_MAXREG_COUNT
	.align		4
        /*005c*/ 	.byte	0x03, 0x1b
        /*005e*/ 	.short	0x00ff


	//----- nvinfo : EIATTR_MERCURY_ISA_VERSION
	.align		4
        /*0060*/ 	.byte	0x03, 0x5f
        /*0062*/ 	.short	0x0101


	//----- nvinfo : EIATTR_EXIT_INSTR_OFFSETS
	.align		4
        /*0064*/ 	.byte	0x04, 0x1c
        /*0066*/ 	.short	(.L_411 - .L_410)


	//   ....[0]....
.L_410:
        /*0068*/ 	.word	0x00000160


	//   ....[1]....
        /*006c*/ 	.word	0x00000610


	//   ....[2]....
        /*0070*/ 	.word	0x00000660


	//   ....[3]....
        /*0074*/ 	.word	0x00000960


	//----- nvinfo : EIATTR_CRS_STACK_SIZE
	.align		4
.L_411:
        /*0078*/ 	.byte	0x04, 0x1e
        /*007a*/ 	.short	(.L_413 - .L_412)
.L_412:
        /*007c*/ 	.word	0x00000000


	//----- nvinfo : EIATTR_CBANK_PARAM_SIZE
	.align		4
.L_413:
        /*0080*/ 	.byte	0x03, 0x19
        /*0082*/ 	.short	0x0020


	//----- nvinfo : EIATTR_PARAM_CBANK
	.align		4
        /*0084*/ 	.byte	0x04, 0x0a
        /*0086*/ 	.short	(.L_415 - .L_414)
	.align		4
.L_414:
        /*0088*/ 	.word	index@(.nv.constant0._Z13Sigmoid_bpropIN3c104HalfEEvPT_S3_jjS3_)
        /*008c*/ 	.short	0x0210
        /*008e*/ 	.short	0x0020


	//----- nvinfo : EIATTR_SW_WAR
	.align		4
.L_415:
        /*0090*/ 	.byte	0x04, 0x36
        /*0092*/ 	.short	(.L_417 - .L_416)
.L_416:
        /*0094*/ 	.word	0x00000008
.L_417:


//--------------------- .nv.info._Z17biasAddRelu_bpropIN3c104HalfELi4EEvPT_S3_iiS3_PVfPiS3_ --------------------------
	.section	.nv.info._Z17biasAddRelu_bpropIN3c104HalfELi4EEvPT_S3_iiS3_PVfPiS3_,"",@"SHT_CUDA_INFO"
	.sectionflags	@""
	.align	4


	//----- nvinfo : EIATTR_CUDA_API_VERSION
	.align		4
        /*0000*/ 	.byte	0x04, 0x37
        /*0002*/ 	.short	(.L_419 - .L_418)
.L_418:
        /*0004*/ 	.word	0x00000082


	//----- nvinfo : EIATTR_KPARAM_INFO
	.align		4
.L_419:
        /*0008*/ 	.byte	0x04, 0x17
        /*000a*/ 	.short	(.L_421 - .L_420)
.L_420:
        /*000c*/ 	.word	0x00000000
        /*0010*/ 	.short	0x0007
        /*0012*/ 	.short	0x0030
        /*0014*/ 	.byte	0x00, 0xf0, 0x21, 0x00


	//----- nvinfo : EIATTR_KPARAM_INFO
	.align		4
.L_421:
        /*0018*/ 	.byte	0x04, 0x17
        /*001a*/ 	.short	(.L_423 - .L_422)
.L_422:
        /*001c*/ 	.word	0x00000000
        /*0020*/ 	.short	0x0006
        /*0022*/ 	.short	0x0028
        /*0024*/ 	.byte	0x00, 0xf0, 0x21, 0x00


	//----- nvinfo : EIATTR_KPARAM_INFO
	.align		4
.L_423:
        /*0028*/ 	.byte	0x04, 0x17
        /*002a*/ 	.short	(.L_425 - .L_424)
.L_424:
        /*002c*/ 	.word	0x00000000
        /*0030*/ 	.short	0x0005
        /*0032*/ 	.short	0x0020
        /*0034*/ 	.byte	0x00, 0xf0, 0x21, 0x00


	//----- nvinfo : EIATTR_KPARAM_INFO
	.align		4
.L_425:
        /*0038*/ 	.byte	0x04, 0x17
        /*003a*/ 	.short	(.L_427 - .L_426)
.L_426:
        /*003c*/ 	.word	0x00000000
        /*0040*/ 	.short	0x0004
        /*0042*/ 	.short	0x0018
        /*0044*/ 	.byte	0x00, 0xf0, 0x21, 0x00


	//----- nvinfo : EIATTR_KPARAM_INFO
	.align		4
.L_427:
        /*0048*/ 	.byte	0x04, 0x17
        /*004a*/ 	.short	(.L_429 - .L_428)
.L_428:
        /*004c*/ 	.word	0x00000000
        /*0050*/ 	.short	0x0003
        /*0052*/ 	.short	0x0014
        /*0054*/ 	.byte	0x00, 0xf0, 0x11, 0x00


	//----- nvinfo : EIATTR_KPARAM_INFO
	.align		4
.L_429:
        /*0058*/ 	.byte	0x04, 0x17
        /*005a*/ 	.short	(.L_431 - .L_430)
.L_430:
        /*005c*/ 	.word	0x00000000
        /*0060*/ 	.short	0x0002
        /*0062*/ 	.short	0x0010
        /*0064*/ 	.byte	0x00, 0xf0, 0x11, 0x00


	//----- nvinfo : EIATTR_KPARAM_INFO
	.align		4
.L_431:
        /*0068*/ 	.byte	0x04, 0x17
        /*006a*/ 	.short	(.L_433 - .L_432)
.L_432:
        /*006c*/ 	.word	0x00000000
        /*0070*/ 	.short	0x0001
        /*0072*/ 	.short	0x0008
        /*0074*/ 	.byte	0x00, 0xf0, 0x21, 0x00


	//----- nvinfo : EIATTR_KPARAM_INFO
	.align		4
.L_433:
        /*0078*/ 	.byte	0x04, 0x17
        /*007a*/ 	.short	(.L_435 - .L_434)
.L_434:
        /*007c*/ 	.word	0x00000000
        /*0080*/ 	.short	0x0000
        /*0082*/ 	.short	0x0000
        /*0084*/ 	.byte	0x00, 0xf0, 0x21, 0x00


	//----- nvinfo : EIATTR_SPARSE_MMA_MASK
	.align		4
.L_435:
        /*0088*/ 	.byte	0x03, 0x50
        /*008a*/ 	.short	0x0000


	//----- nvinfo : EIATTR_MAXREG_COUNT
	.align		4
        /*008c*/ 	.byte	0x03, 0x1b
        /*008e*/ 	.short	0x00ff


	//----- nvinfo : EIATTR_NUM_BARRIERS
	.align		4
        /*0090*/ 	.byte	0x02, 0x4c
        /*0092*/ 	.byte	0x01
	.zero		1


	//----- nvinfo : EIATTR_MERCURY_ISA_VERSION
	.align		4
        /*0094*/ 	.byte	0x03, 0x5f
        /*0096*/ 	.short	0x0101


	//----- nvinfo : EIATTR_INT_WARP_WIDE_INSTR_OFFSETS
	.align		4
        /*0098*/ 	.byte	0x04, 0x31
        /*009a*/ 	.short	(.L_437 - .L_436)


	//   ....[0]....
.L_436:
        /*009c*/ 	.word	0x00001400


	//   ....[1]....
        /*00a0*/ 	.word	0x000014e0


	//----- nvinfo : EIATTR_EXIT_INSTR_OFFSETS
	.align		4
.L_437:
        /*00a4*/ 	.byte	0x04, 0x1c
        /*00a6*/ 	.short	(.L_439 - .L_438)


	//   ....[0]....
.L_438:
        /*00a8*/ 	.word	0x000015b0


	//   ....[1]....
        /*00ac*/ 	.word	0x00001ee0


	//----- nvinfo : EIATTR_CRS_STACK_SIZE
	.align		4
.L_439:
        /*00b0*/ 	.byte	0x04, 0x1e
        /*00b2*/ 	.short	(.L_441 - .L_440)
.L_440:
        /*00b4*/ 	.word	0x00000000


	//----- nvinfo : EIATTR_CBANK_PARAM_SIZE
	.align		4
.L_441:
        /*00b8*/ 	.byte	0x03, 0x19
        /*00ba*/ 	.short	0x0038


	//----- nvinfo : EIATTR_PARAM_CBANK
	.align		4
        /*00bc*/ 	.byte	0x04, 0x0a
        /*00be*/ 	.short	(.L_443 - .L_442)
	.align		4
.L_442:
        /*00c0*/ 	.word	index@(.nv.constant0._Z17biasAddRelu_bpropIN3c104HalfELi4EEvPT_S3_iiS3_PVfPiS3_)
        /*00c4*/ 	.short	0x0210
        /*00c6*/ 	.short	0x0038


	//----- nvinfo : EIATTR_SW_WAR
	.align		4
.L_443:
        /*00c8*/ 	.byte	0x04, 0x36
        /*00ca*/ 	.short	(.L_445 - .L_444)
.L_444:
        /*00cc*/ 	.word	0x00000008
.L_445:


//--------------------- .nv.info._Z25biasAddRelu_bprop_alignedIN3c104HalfELi4EEvPT_S3_iiS3_PVfPiS3_ --------------------------
	.section	.nv.info._Z25biasAddRelu_bprop_alignedIN3c104HalfELi4EEvPT_S3_iiS3_PVfPiS3_,"",@"SHT_CUDA_INFO"
	.sectionflags	@""
	.align	4


	//----- nvinfo : EIATTR_CUDA_API_VERSION
	.align		4
        /*0000*/ 	.byte	0x04, 0x37
        /*0002*/ 	.short	(.L_447 - .L_446)
.L_446:
        /*0004*/ 	.word	0x00000082


	//----- nvinfo : EIATTR_KPARAM_INFO
	.align		4
.L_447:
        /*0008*/ 	.byte	0x04, 0x17
        /*000a*/ 	.short	(.L_449 - .L_448)
.L_448:
        /*000c*/ 	.word	0x00000000
        /*0010*/ 	.short	0x0007
        /*0012*/ 	.short	0x0030
        /*0014*/ 	.byte	0x00, 0xf0, 0x21, 0x00


	//----- nvinfo : EIATTR_KPARAM_INFO
	.align		4
.L_449:
        /*0018*/ 	.byte	0x04, 0x17
        /*001a*/ 	.short	(.L_451 - .L_450)
.L_450:
        /*001c*/ 	.word	0x00000000
        /*0020*/ 	.short	0x0006
        /*0022*/ 	.short	0x0028
        /*0024*/ 	.byte	0x00, 0xf0, 0x21, 0x00


	//----- nvinfo : EIATTR_KPARAM_INFO
	.align		4
.L_451:
        /*0028*/ 	.byte	0x04, 0x17
        /*002a*/ 	.short	(.L_453 - .L_452)
.L_452:
        /*002c*/ 	.word	0x00000000
        /*0030*/ 	.short	0x0005
        /*0032*/ 	.short	0x0020
        /*0034*/ 	.byte	0x00, 0xf0, 0x21, 0x00


	//----- nvinfo : EIATTR_KPARAM_INFO
	.align		4
.L_453:
        /*0038*/ 	.byte	0x04, 0x17
        /*003a*/ 	.short	(.L_455 - .L_454)
.L_454:
        /*003c*/ 	.word	0x00000000
        /*0040*/ 	.short	0x0004
        /*0042*/ 	.short	0x0018
        /*0044*/ 	.byte	0x00, 0xf0, 0x21, 0x00


	//----- nvinfo : EIATTR_KPARAM_INFO
	.align		4
.L_455:
        /*0048*/ 	.byte	0x04, 0x17
        /*004a*/ 	.short	(.L_457 - .L_456)
.L_456:
        /*004c*/ 	.word	0x00000000
        /*0050*/ 	.short	0x0003
        /*0052*/ 	.short	0x0014
        /*0054*/ 	.byte	0x00, 0xf0, 0x11, 0x00


	//----- nvinfo : EIATTR_KPARAM_INFO
	.align		4
.L_457:
        /*0058*/ 	.byte	0x04, 0x17
        /*005a*/ 	.short	(.L_459 - .L_458)
.L_458:
        /*005c*/ 	.word	0x00000000
        /*0060*/ 	.short	0x0002
        /*0062*/ 	.short	0x0010
        /*0064*/ 	.byte	0x00, 0xf0, 0x11, 0x00


	//----- nvinfo : EIATTR_KPARAM_INFO
	.align		4
.L_459:
        /*0068*/ 	.byte	0x04, 0x17
        /*006a*/ 	.short	(.L_461 - .L_460)
.L_460:
        /*006c*/ 	.word	0x00000000
        /*0070*/ 	.short	0x0001
        /*0072*/ 	.short	0x0008
        /*0074*/ 	.byte	0x00, 0xf0, 0x21, 0x00


	//----- nvinfo : EIATTR_KPARAM_INFO
	.align		4
.L_461:
        /*0078*/ 	.byte	0x04, 0x17
        /*007a*/ 	.short	(.L_463 - .L_462)
.L_462:
        /*007c*/ 	.word	0x00000000
        /*0080*/ 	.short	0x0000
        /*0082*/ 	.short	0x0000
        /*0084*/ 	.byte	0x00, 0xf0, 0x21, 0x00


	//----- nvinfo : EIATTR_SPARSE_MMA_MASK
	.align		4
.L_463:
        /*0088*/ 	.byte	0x03, 0x50
        /*008a*/ 	.short	0x0000


	//----- nvinfo : EIATTR_MAXREG_COUNT
	.align		4
        /*008c*/ 	.byte	0x03, 0x1b
        /*008e*/ 	.short	0x00ff


	//----- nvinfo : EIATTR_NUM_BARRIERS
	.align		4
        /*0090*/ 	.byte	0x02, 0x4c
        /*0092*/ 	.byte	0x01
	.zero		1


	//----- nvinfo : EIATTR_MERCURY_ISA_VERSION
	.align		4
        /*0094*/ 	.byte	0x03, 0x5f
        /*0096*/ 	.short	0x0101


	//----- nvinfo : EIATTR_INT_WARP_WIDE_INSTR_OFFSETS
	.align		4
        /*0098*/ 	.byte	0x04, 0x31
        /*009a*/ 	.short	(.L_465 - .L_464)


	//   ....[0]....
.L_464:
        /*009c*/ 	.word	0x00002810


	//   ....[1]....
        /*00a0*/ 	.word	0x000028d0


	//----- nvinfo : EIATTR_EXIT_INSTR_OFFSETS
	.align		4
.L_465:
        /*00a4*/ 	.byte	0x04, 0x1c
        /*00a6*/ 	.short	(.L_467 - .L_466)


	//   ....[0]....
.L_466:
        /*00a8*/ 	.word	0x00002980


	//   ....[1]....
        /*00ac*/ 	.word	0x00002f30


	//   ....[2]....
        /*00b0*/ 	.word	0x00002fd0


	//----- nvinfo : EIATTR_CRS_STACK_SIZE
	.align		4
.L_467:
        /*00b4*/ 	.byte	0x04, 0x1e
        /*00b6*/ 	.short	(.L_469 - .L_468)
.L_468:
        /*00b8*/ 	.word	0x00000000


	//----- nvinfo : EIATTR_CBANK_PARAM_SIZE
	.align		4
.L_469:
        /*00bc*/ 	.byte	0x03, 0x19
        /*00be*/ 	.short	0x0038


	//----- nvinfo : EIATTR_PARAM_CBANK
	.align		4
        /*00c0*/ 	.byte	0x04, 0x0a
        /*00c2*/ 	.short	(.L_471 - .L_470)
	.align		4
.L_470:
        /*00c4*/ 	.word	index@(.nv.constant0._Z25biasAddRelu_bprop_alignedIN3c104HalfELi4EEvPT_S3_iiS3_PVfPiS3_)
        /*00c8*/ 	.short	0x0210
        /*00ca*/ 	.short	0x0038


	//----- nvinfo : EIATTR_SW_WAR
	.align		4
.L_471:
        /*00cc*/ 	.byte	0x04, 0x36
        /*00ce*/ 	.short	(.L_473 - .L_472)
.L_472:
        /*00d0*/ 	.word	0x00000008
.L_473:


//--------------------- .nv.info._Z13biasAdd_bpropIN3c104HalfELi4EEvPT_iiPVfPiS3_ --------------------------
	.section	.nv.info._Z13biasAdd_bpropIN3c104HalfELi4EEvPT_iiPVfPiS3_,"",@"SHT_CUDA_INFO"
	.sectionflags	@""
	.align	4


	//----- nvinfo : EIATTR_CUDA_API_VERSION
	.align		4
        /*0000*/ 	.byte	0x04, 0x37
        /*0002*/ 	.short	(.L_475 - .L_474)
.L_474:
        /*0004*/ 	.word	0x00000082


	//----- nvinfo : EIATTR_KPARAM_INFO
	.align		4
.L_475:
        /*0008*/ 	.byte	0x04, 0x17
        /*000a*/ 	.short	(.L_477 - .L_476)
.L_476:
        /*000c*/ 	.word	0x00000000
        /*0010*/ 	.short	0x0005
        /*0012*/ 	.short	0x0020
        /*0014*/ 	.byte	0x00, 0xf0, 0x21, 0x00


	//----- nvinfo : EIATTR_KPARAM_INFO
	.align		4
.L_477:
        /*0018*/ 	.byte	0x04, 0x17
        /*001a*/ 	.short	(.L_479 - .L_478)
.L_478:
        /*001c*/ 	.word	0x00000000
        /*0020*/ 	.short	0x0004
        /*0022*/ 	.short	0x0018
        /*0024*/ 	.byte	0x00, 0xf0, 0x21, 0x00


	//----- nvinfo : EIATTR_KPARAM_INFO
	.align		4
.L_479:
        /*0028*/ 	.byte	0x04, 0x17
        /*002a*/ 	.short	(.L_481 - .L_480)
.L_480:
        /*002c*/ 	.word	0x00000000
        /*0030*/ 	.short	0x0003
        /*0032*/ 	.short	0x0010
        /*0034*/ 	.byte	0x00, 0xf0, 0x21, 0x00


	//----- nvinfo : EIATTR_KPARAM_INFO
	.align		4
.L_481:
        /*0038*/ 	.byte	0x04, 0x17
        /*003a*/ 	.short	(.L_483 - .L_482)
.L_482:
        /*003c*/ 	.word	0x00000000
        /*0040*/ 	.short	0x0002
        /*0042*/ 	.short	0x000c
        /*0044*/ 	.byte	0x00, 0xf0, 0x11, 0x00


	//----- nvinfo : EIATTR_KPARAM_INFO
	.align		4
.L_483:
        /*0048*/ 	.byte	0x04, 0x17
        /*004a*/ 	.short	(.L_485 - .L_484)
.L_484:
        /*004c*/ 	.word	0x00000000
        /*0050*/ 	.short	0x0001
        /*0052*/ 	.short	0x0008
        /*0054*/ 	.byte	0x00, 0xf0, 0x11, 0x00


	//----- nvinfo : EIATTR_KPARAM_INFO
	.align		4
.L_485:
        /*0058*/ 	.byte	0x04, 0x17
        /*005a*/ 	.short	(.L_487 - .L_486)
.L_486:
        /*005c*/ 	.word	0x00000000
        /*0060*/ 	.short	0x0000
        /*0062*/ 	.short	0x0000
        /*0064*/ 	.byte	0x00, 0xf0, 0x21, 0x00


	//----- nvinfo : EIATTR_SPARSE_MMA_MASK
	.align		4
.L_487:
        /*0068*/ 	.byte	0x03, 0x50
        /*006a*/ 	.short	0x0000


	//----- nvinfo : EIATTR_MAXREG_COUNT
	.align		4
        /*006c*/ 	.byte	0x03, 0x1b
        /*006e*/ 	.short	0x00ff


	//----- nvinfo : EIATTR_NUM_BARRIERS
	.align		4
        /*0070*/ 	.byte	0x02, 0x4c
        /*0072*/ 	.byte	0x01
	.zero		1


	//----- nvinfo : EIATTR_MERCURY_ISA_VERSION
	.align		4
        /*0074*/ 	.byte	0x03, 0x5f
        /*0076*/ 	.short	0x0101


	//----- nvinfo : EIATTR_INT_WARP_WIDE_INSTR_OFFSETS
	.align		4
        /*0078*/ 	.byte	0x04, 0x31
        /*007a*/ 	.short	(.L_489 - .L_488)


	//   ....[0]....
.L_488:
        /*007c*/ 	.word	0x000017a0


	//   ....[1]....
        /*0080*/ 	.word	0x00001880


	//----- nvinfo : EIATTR_EXIT_INSTR_OFFSETS
	.align		4
.L_489:
        /*0084*/ 	.byte	0x04, 0x1c
        /*0086*/ 	.short	(.L_491 - .L_490)


	//   ....[0]....
.L_490:
        /*0088*/ 	.word	0x00001950


	//   ....[1]....
        /*008c*/ 	.word	0x00002280


	//----- nvinfo : EIATTR_CRS_STACK_SIZE
	.align		4
.L_491:
        /*0090*/ 	.byte	0x04, 0x1e
        /*0092*/ 	.short	(.L_493 - .L_492)
.L_492:
        /*0094*/ 	.word	0x00000000


	//----- nvinfo : EIATTR_CBANK_PARAM_SIZE
	.align		4
.L_493:
        /*0098*/ 	.byte	0x03, 0x19
        /*009a*/ 	.short	0x0028


	//----- nvinfo : EIATTR_PARAM_CBANK
	.align		4
        /*009c*/ 	.byte	0x04, 0x0a
        /*009e*/ 	.short	(.L_495 - .L_494)
	.align		4
.L_494:
        /*00a0*/ 	.word	index@(.nv.constant0._Z13biasAdd_bpropIN3c104HalfELi4EEvPT_iiPVfPiS3_)
        /*00a4*/ 	.short	0x0210
        /*00a6*/ 	.short	0x0028


	//----- nvinfo : EIATTR_SW_WAR
	.align		4
.L_495:
        /*00a8*/ 	.byte	0x04, 0x36
        /*00aa*/ 	.short	(.L_497 - .L_496)
.L_496:
        /*00ac*/ 	.word	0x00000008
.L_497:


//--------------------- .nv.info._Z10Relu_fpropIN3c104HalfEEvPT_jj --------------------------
	.section	.nv.info._Z10Relu_fpropIN3c104HalfEEvPT_jj,"",@"SHT_CUDA_INFO"
	.sectionflags	@""
	.align	4


	//----- nvinfo : EIATTR_CUDA_API_VERSION
	.align		4
        /*0000*/ 	.byte	0x04, 0x37
        /*0002*/ 	.short	(.L_499 - .L_498)
.L_498:
        /*0004*/ 	.word	0x00000082


	//----- nvinfo : EIATTR_KPARAM_INFO
	.align		4
.L_499:
        /*0008*/ 	.byte	0x04, 0x17
        /*000a*/ 	.short	(.L_501 - .L_500)
.L_500:
        /*000c*/ 	.word	0x00000000
        /*0010*/ 	.short	0x0002
        /*0012*/ 	.short	0x000c
        /*0014*/ 	.byte	0x00, 0xf0, 0x11, 0x00


	//----- nvinfo : EIATTR_KPARAM_INFO
	.align		4
.L_501:
        /*0018*/ 	.byte	0x04, 0x17
        /*001a*/ 	.short	(.L_503 - .L_502)
.L_502:
        /*001c*/ 	.word	0x00000000
        /*0020*/ 	.short	0x0001
        /*0022*/ 	.short	0x0008
        /*0024*/ 	.byte	0x00, 0xf0, 0x11, 0x00


	//----- nvinfo : EIATTR_KPARAM_INFO
	.align		4
.L_503:
        /*0028*/ 	.byte	0x04, 0x17
        /*002a*/ 	.short	(.L_505 - .L_504)
.L_504:
        /*002c*/ 	.word	0x00000000
        /*0030*/ 	.short	0x0000
        /*0032*/ 	.short	0x0000
        /*0034*/ 	.byte	0x00, 0xf0, 0x21, 0x00


	//----- nvinfo : EIATTR_SPARSE_MMA_MASK
	.align		4
.L_505:
        /*0038*/ 	.byte	0x03, 0x50
        /*003a*/ 	.short	0x0000


	//----- nvinfo : EIATTR_MAXREG_COUNT
	.align		4
        /*003c*/ 	.byte	0x03, 0x1b
        /*003e*/ 	.short	0x00ff


	//----- nvinfo : EIATTR_MERCURY_ISA_VERSION
	.align		4
        /*0040*/ 	.byte	0x03, 0x5f
        /*0042*/ 	.short	0x0101


	//----- nvinfo : EIATTR_EXIT_INSTR_OFFSETS
	.align		4
        /*0044*/ 	.byte	0x04, 0x1c
        /*0046*/ 	.short	(.L_507 - .L_506)


	//   ....[0]....
.L_506:
        /*0048*/ 	.word	0x000000f0


	//   ....[1]....
        /*004c*/ 	.word	0x00000350


	//   ....[2]....
        /*0050*/ 	.word	0x000003a0


	//   ....[3]....
        /*0054*/ 	.word	0x00000570


	//----- nvinfo : EIATTR_CRS_STACK_SIZE
	.align		4
.L_507:
        /*0058*/ 	.byte	0x04, 0x1e
        /*005a*/ 	.short	(.L_509 - .L_508)
.L_508:
        /*005c*/ 	.word	0x00000000


	//----- nvinfo : EIATTR_CBANK_PARAM_SIZE
	.align		4
.L_509:
        /*0060*/ 	.byte	0x03, 0x19
        /*0062*/ 	.short	0x0010


	//----- nvinfo : EIATTR_PARAM_CBANK
	.align		4
        /*0064*/ 	.byte	0x04, 0x0a
        /*0066*/ 	.short	(.L_511 - .L_510)
	.align		4
.L_510:
        /*0068*/ 	.word	index@(.nv.constant0._Z10Relu_fpropIN3c104HalfEEvPT_jj)
        /*006c*/ 	.short	0x0210
        /*006e*/ 	.short	0x0010


	//----- nvinfo : EIATTR_SW_WAR
	.align		4
.L_511:
        /*0070*/ 	.byte	0x04, 0x36
        /*0072*/ 	.short	(.L_513 - .L_512)
.L_512:
        /*0074*/ 	.word	0x00000008
.L_513:


//--------------------- .nv.info._Z13Sigmoid_fpropIN3c104HalfEEvPT_jj --------------------------
	.section	.nv.info._Z13Sigmoid_fpropIN3c104HalfEEvPT_jj,"",@"SHT_CUDA_INFO"
	.sectionflags	@""
	.align	4


	//----- nvinfo : EIATTR_CUDA_API_VERSION
	.align		4
        /*0000*/ 	.byte	0x04, 0x37
        /*0002*/ 	.short	(.L_515 - .L_514)
.L_514:
        /*0004*/ 	.word	0x00000082


	//----- nvinfo : EIATTR_KPARAM_INFO
	.align		4
.L_515:
        /*0008*/ 	.byte	0x04, 0x17
        /*000a*/ 	.short	(.L_517 - .L_516)
.L_516:
        /*000c*/ 	.word	0x00000000
        /*0010*/ 	.short	0x0002
        /*0012*/ 	.short	0x000c
        /*0014*/ 	.byte	0x00, 0xf0, 0x11, 0x00


	//----- nvinfo : EIATTR_KPARAM_INFO
	.align		4
.L_517:
        /*0018*/ 	.byte	0x04, 0x17
        /*001a*/ 	.short	(.L_519 - .L_518)
.L_518:
        /*001c*/ 	.word	0x00000000
        /*0020*/ 	.short	0x0001
        /*0022*/ 	.short	0x0008
        /*0024*/ 	.byte	0x00, 0xf0, 0x11, 0x00


	//----- nvinfo : EIATTR_KPARAM_INFO
	.align		4
.L_519:
        /*0028*/ 	.byte	0x04, 0x17
        /*002a*/ 	.short	(.L_521 - .L_520)
.L_520:
        /*002c*/ 	.word	0x00000000
        /*0030*/ 	.short	0x0000
        /*0032*/ 	.short	0x0000
        /*0034*/ 	.byte	0x00, 0xf0, 0x21, 0x00


	//----- nvinfo : EIATTR_SPARSE_MMA_MASK
	.align		4
.L_521:
        /*0038*/ 	.byte	0x03, 0x50
        /*003a*/ 	.short	0x0000


	//----- nvinfo : EIATTR_MAXREG_COUNT
	.align		4
        /*003c*/ 	.byte	0x03, 0x1b
        /*003e*/ 	.short	0x00ff


	//----- nvinfo : EIATTR_MERCURY_ISA_VERSION
	.align		4
        /*0040*/ 	.byte	0x03, 0x5f
        /*0042*/ 	.short	0x0101


	//----- nvinfo : EIATTR_EXIT_INSTR_OFFSETS
	.align		4
        /*0044*/ 	.byte	0x04, 0x1c
        /*0046*/ 	.short	(.L_523 - .L_522)


	//   ....[0]....
.L_522:
        /*0048*/ 	.word	0x000000f0


	//   ....[1]....
        /*004c*/ 	.word	0x00000410


	//   ....[2]....
        /*0050*/ 	.word	0x00000460


	//   ....[3]....
        /*0054*/ 	.word	0x000006f0


	//----- nvinfo : EIATTR_CRS_STACK_SIZE
	.align		4
.L_523:
        /*0058*/ 	.byte	0x04, 0x1e
        /*005a*/ 	.short	(.L_525 - .L_524)
.L_524:
        /*005c*/ 	.word	0x00000000


	//----- nvinfo : EIATTR_CBANK_PARAM_SIZE
	.align		4
.L_525:
        /*0060*/ 	.byte	0x03, 0x19
        /*0062*/ 	.short	0x0010


	//----- nvinfo : EIATTR_PARAM_CBANK
	.align		4
        /*0064*/ 	.byte	0x04, 0x0a
        /*0066*/ 	.short	(.L_527 - .L_526)
	.align		4
.L_526:
        /*0068*/ 	.word	index@(.nv.constant0._Z13Sigmoid_fpropIN3c104HalfEEvPT_jj)
        /*006c*/ 	.short	0x0210
        /*006e*/ 	.short	0x0010


	//----- nvinfo : EIATTR_SW_WAR
	.align		4
.L_527:
        /*0070*/ 	.byte	0x04, 0x36
        /*0072*/ 	.short	(.L_529 - .L_528)
.L_528:
        /*0074*/ 	.word	0x00000008
.L_529:


//--------------------- .nv.info._Z17biasAddRelu_fpropIN3c104HalfEEvPT_S3_jj --------------------------
	.section	.nv.info._Z17biasAddRelu_fpropIN3c104HalfEEvPT_S3_jj,"",@"SHT_CUDA_INFO"
	.sectionflags	@""
	.align	4


	//----- nvinfo : EIATTR_CUDA_API_VERSION
	.align		4
        /*0000*/ 	.byte	0x04, 0x37
        /*0002*/ 	.short	(.L_531 - .L_530)
.L_530:
        /*0004*/ 	.word	0x00000082


	//----- nvinfo : EIATTR_KPARAM_INFO
	.align		4
.L_531:
        /*0008*/ 	.byte	0x04, 0x17
        /*000a*/ 	.short	(.L_533 - .L_532)
.L_532:
        /*000c*/ 	.word	0x00000000
        /*0010*/ 	.short	0x0003
        /*0012*/ 	.short	0x0014
        /*0014*/ 	.byte	0x00, 0xf0, 0x11, 0x00


	//----- nvinfo : EIATTR_KPARAM_INFO
	.align		4
.L_533:
        /*0018*/ 	.byte	0x04, 0x17
        /*001a*/ 	.short	(.L_535 - .L_534)
.L_534:
        /*001c*/ 	.word	0x00000000
        /*0020*/ 	.short	0x0002
        /*0022*/ 	.short	0x0010
        /*0024*/ 	.byte	0x00, 0xf0, 0x11, 0x00


	//----- nvinfo : EIATTR_KPARAM_INFO
	.align		4
.L_535:
        /*0028*/ 	.byte	0x04, 0x17
        /*002a*/ 	.short	(.L_537 - .L_536)
.L_536:
        /*002c*/ 	.word	0x00000000
        /*0030*/ 	.short	0x0001
        /*0032*/ 	.short	0x0008
        /*0034*/ 	.byte	0x00, 0xf0, 0x21, 0x00


	//----- nvinfo : EIATTR_KPARAM_INFO
	.align		4
.L_537:
        /*0038*/ 	.byte	0x04, 0x17
        /*003a*/ 	.short	(.L_539 - .L_538)
.L_538:
        /*003c*/ 	.word	0x00000000
        /*0040*/ 	.short	0x0000
        /*0042*/ 	.short	0x0000
        /*0044*/ 	.byte	0x00, 0xf0, 0x21, 0x00


	//----- nvinfo : EIATTR_SPARSE_MMA_MASK
	.align		4
.L_539:
        /*0048*/ 	.byte	0x03, 0x50
        /*004a*/ 	.short	0x0000


	//----- nvinfo : EIATTR_MAXREG_COUNT
	.align		4
        /*004c*/ 	.byte	0x03, 0x1b
        /*004e*/ 	.short	0x00ff


	//----- nvinfo : EIATTR_MERCURY_ISA_VERSION
	.align		4
        /*0050*/ 	.byte	0x03, 0x5f
        /*0052*/ 	.short	0x0101


	//----- nvinfo : EIATTR_EXIT_INSTR_OFFSETS
	.align		4
        /*0054*/ 	.byte	0x04, 0x1c
        /*0056*/ 	.short	(.L_541 - .L_540)


	//   ....[0]....
.L_540:
        /*0058*/ 	.word	0x00000130


	//   ....[1]....
        /*005c*/ 	.word	0x000005c0


	//   ....[2]....
        /*0060*/ 	.word	0x00000610


	//   ....[3]....
        /*0064*/ 	.word	0x000009e0


	//----- nvinfo : EIATTR_CRS_STACK_SIZE
	.align		4
.L_541:
        /*0068*/ 	.byte	0x04, 0x1e
        /*006a*/ 	.short	(.L_543 - .L_542)
.L_542:
        /*006c*/ 	.word	0x00000000


	//----- nvinfo : EIATTR_CBANK_PARAM_SIZE
	.align		4
.L_543:
        /*0070*/ 	.byte	0x03, 0x19
        /*0072*/ 	.short	0x0018


	//----- nvinfo : EIATTR_PARAM_CBANK
	.align		4
        /*0074*/ 	.byte	0x04, 0x0a
        /*0076*/ 	.short	(.L_545 - .L_544)
	.align		4
.L_544:
        /*0078*/ 	.word	index@(.nv.constant0._Z17biasAddRelu_fpropIN3c104HalfEEvPT_S3_jj)
        /*007c*/ 	.short	0x0210
        /*007e*/ 	.short	0x0018


	//----- nvinfo : EIATTR_SW_WAR
	.align		4
.L_545:
        /*0080*/ 	.byte	0x04, 0x36
        /*0082*/ 	.short	(.L_547 - .L_546)
.L_546:
        /*0084*/ 	.word	0x00000008
.L_547:


//--------------------- .nv.info._Z13biasAdd_fpropIN3c104HalfEEvPT_S3_jj --------------------------
	.section	.nv.info._Z13biasAdd_fpropIN3c104HalfEEvPT_S3_jj,"",@"SHT_CUDA_INFO"
	.sectionflags	@""
	.align	4


	//----- nvinfo : EIATTR_CUDA_API_VERSION
	.align		4
        /*0000*/ 	.byte	0x04, 0x37
        /*0002*/ 	.short	(.L_549 - .L_548)
.L_548:
        /*0004*/ 	.word	0x00000082


	//----- nvinfo : EIATTR_KPARAM_INFO
	.align		4
.L_549:
        /*0008*/ 	.byte	0x04, 0x17
        /*000a*/ 	.short	(.L_551 - .L_550)
.L_550:
        /*000c*/ 	.word	0x00000000
        /*0010*/ 	.short	0x0003
        /*0012*/ 	.short	0x0014
        /*0014*/ 	.byte	0x00, 0xf0, 0x11, 0x00


	//----- nvinfo : EIATTR_KPARAM_INFO
	.align		4
.L_551:
        /*0018*/ 	.byte	0x04, 0x17
        /*001a*/ 	.short	(.L_553 - .L_552)
.L_552:
        /*001c*/ 	.word	0x00000000
        /*0020*/ 	.short	0x0002
        /*0022*/ 	.short	0x0010
        /*0024*/ 	.byte	0x00, 0xf0, 0x11, 0x00


	//----- nvinfo : EIATTR_KPARAM_INFO
	.align		4
.L_553:
        /*0028*/ 	.byte	0x04, 0x17
        /*002a*/ 	.short	(.L_555 - .L_554)
.L_554:
        /*002c*/ 	.word	0x00000000
        /*0030*/ 	.short	0x0001
        /*0032*/ 	.short	0x0008
        /*0034*/ 	.byte	0x00, 0xf0, 0x21, 0x00


	//----- nvinfo : EIATTR_KPARAM_INFO
	.align		4
.L_555:
        /*0038*/ 	.byte	0x04, 0x17
        /*003a*/ 	.short	(.L_557 - .L_556)
.L_556:
        /*003c*/ 	.word	0x00000000
        /*0040*/ 	.short	0x0000
        /*0042*/ 	.short	0x0000
        /*0044*/ 	.byte	0x00, 0xf0, 0x21, 0x00


	//----- nvinfo : EIATTR_SPARSE_MMA_MASK
	.align		4
.L_557:
        /*0048*/ 	.byte	0x03, 0x50
        /*004a*/ 	.short	0x0000


	//----- nvinfo : EIATTR_MAXREG_COUNT
	.align		4
        /*004c*/ 	.byte	0x03, 0x1b
        /*004e*/ 	.short	0x00ff


	//----- nvinfo : EIATTR_MERCURY_ISA_VERSION
	.align		4
        /*0050*/ 	.byte	0x03, 0x5f
        /*0052*/ 	.short	0x0101


	//----- nvinfo : EIATTR_EXIT_INSTR_OFFSETS
	.align		4
        /*0054*/ 	.byte	0x04, 0x1c
        /*0056*/ 	.short	(.L_559 - .L_558)


	//   ....[0]....
.L_558:
        /*0058*/ 	.word	0x00000130


	//   ....[1]....
        /*005c*/ 	.word	0x00000580


	//   ....[2]....
        /*0060*/ 	.word	0x000005d0


	//   ....[3]....
        /*0064*/ 	.word	0x00000960


	//----- nvinfo : EIATTR_CRS_STACK_SIZE
	.align		4
.L_559:
        /*0068*/ 	.byte	0x04, 0x1e
        /*006a*/ 	.short	(.L_561 - .L_560)
.L_560:
        /*006c*/ 	.word	0x00000000


	//----- nvinfo : EIATTR_CBANK_PARAM_SIZE
	.align		4
.L_561:
        /*0070*/ 	.byte	0x03, 0x19
        /*0072*/ 	.short	0x0018


	//----- nvinfo : EIATTR_PARAM_CBANK
	.align		4
        /*0074*/ 	.byte	0x04, 0x0a
        /*0076*/ 	.short	(.L_563 - .L_562)
	.align		4
.L_562:
        /*0078*/ 	.word	index@(.nv.constant0._Z13biasAdd_fpropIN3c104HalfEEvPT_S3_jj)
        /*007c*/ 	.short	0x0210
        /*007e*/ 	.short	0x0018


	//----- nvinfo : EIATTR_SW_WAR
	.align		4
.L_563:
        /*0080*/ 	.byte	0x04, 0x36
        /*0082*/ 	.short	(.L_565 - .L_564)
.L_564:
        /*0084*/ 	.word	0x00000008
.L_565:


//--------------------- .nv.info._Z10Relu_bpropIfEvPT_S1_jjS1_ --------------------------
	.section	.nv.info._Z10Relu_bpropIfEvPT_S1_jjS1_,"",@"SHT_CUDA_INFO"
	.sectionflags	@""
	.align	4


	//----- nvinfo : EIATTR_CUDA_API_VERSION
	.align		4
        /*0000*/ 	.byte	0x04, 0x37
        /*0002*/ 	.short	(.L_567 - .L_566)
.L_566:
        /*0004*/ 	.word	0x00000082


	//----- nvinfo : EIATTR_KPARAM_INFO
	.align		4
.L_567:
        /*0008*/ 	.byte	0x04, 0x17
        /*000a*/ 	.short	(.L_569 - .L_568)
.L_568:
        /*000c*/ 	.word	0x00000000
        /*0010*/ 	.short	0x0004
        /*0012*/ 	.short	0x0018
        /*0014*/ 	.byte	0x00, 0xf0, 0x21, 0x00


	//----- nvinfo : EIATTR_KPARAM_INFO
	.align		4
.L_569:
        /*0018*/ 	.byte	0x04, 0x17
        /*001a*/ 	.short	(.L_571 - .L_570)
.L_570:
        /*001c*/ 	.word	0x00000000
        /*0020*/ 	.short	0x0003
        /*0022*/ 	.short	0x0014
        /*0024*/ 	.byte	0x00, 0xf0, 0x11, 0x00


	//----- nvinfo : EIATTR_KPARAM_INFO
	.align		4
.L_571:
        /*0028*/ 	.byte	0x04, 0x17
        /*002a*/ 	.short	(.L_573 - .L_572)
.L_572:
        /*002c*/ 	.word	0x00000000
        /*0030*/ 	.short	0x0002
        /*0032*/ 	.short	0x0010
        /*0034*/ 	.byte	0x00, 0xf0, 0x11, 0x00


	//----- nvinfo : EIATTR_KPARAM_INFO
	.align		4
.L_573:
        /*0038*/ 	.byte	0x04, 0x17
        /*003a*/ 	.short	(.L_575 - .L_574)
.L_574:
        /*003c*/ 	.word	0x00000000
        /*0040*/ 	.short	0x0001
        /*0042*/ 	.short	0x0008
        /*0044*/ 	.byte	0x00, 0xf0, 0x21, 0x00


	//----- nvinfo : EIATTR_KPARAM_INFO
	.align		4
.L_575:
        /*0048*/ 	.byte	0x04, 0x17
        /*004a*/ 	.short	(.L_577 - .L_576)
.L_576:
        /*004c*/ 	.word	0x00000000
        /*0050*/ 	.short	0x0000
        /*0052*/ 	.short	0x0000
        /*0054*/ 	.byte	0x00, 0xf0, 0x21, 0x00


	//----- nvinfo : EIATTR_SPARSE_MMA_MASK
	.align		4
.L_577:
        /*0058*/ 	.byte	0x03, 0x50
        /*005a*/ 	.short	0x0000


	//----- nvinfo : EIATTR_MAXREG_COUNT
	.align		4
        /*005c*/ 	.byte	0x03, 0x1b
        /*005e*/ 	.short	0x00ff


	//----- nvinfo : EIATTR_MERCURY_ISA_VERSION
	.align		4
        /*0060*/ 	.byte	0x03, 0x5f
        /*0062*/ 	.short	0x0101


	//----- nvinfo : EIATTR_EXIT_INSTR_OFFSETS
	.align		4
        /*0064*/ 	.byte	0x04, 0x1c
        /*0066*/ 	.short	(.L_579 - .L_578)


	//   ....[0]....
.L_578:
        /*0068*/ 	.word	0x00000160


	//   ....[1]....
        /*006c*/ 	.word	0x000004f0


	//   ....[2]....
        /*0070*/ 	.word	0x00000540


	//   ....[3]....
        /*0074*/ 	.word	0x000006c0


	//----- nvinfo : EIATTR_CRS_STACK_SIZE
	.align		4
.L_579:
        /*0078*/ 	.byte	0x04, 0x1e
        /*007a*/ 	.short	(.L_581 - .L_580)
.L_580:
        /*007c*/ 	.word	0x00000000


	//----- nvinfo : EIATTR_CBANK_PARAM_SIZE
	.align		4
.L_581:
        /*0080*/ 	.byte	0x03, 0x19
        /*0082*/ 	.short	0x0020


	//----- nvinfo : EIATTR_PARAM_CBANK
	.align		4
        /*0084*/ 	.byte	0x04, 0x0a
        /*0086*/ 	.short	(.L_583 - .L_582)
	.align		4
.L_582:
        /*0088*/ 	.word	index@(.nv.constant0._Z10Relu_bpropIfEvPT_S1_jjS1_)
        /*008c*/ 	.short	0x0210
        /*008e*/ 	.short	0x0020


	//----- nvinfo : EIATTR_SW_WAR
	.align		4
.L_583:
        /*0090*/ 	.byte	0x04, 0x36
        /*0092*/ 	.short	(.L_585 - .L_584)
.L_584:
        /*0094*/ 	.word	0x00000008
.L_585:


//--------------------- .nv.info._Z13Sigmoid_bpropIfEvPT_S1_jjS1_ --------------------------
	.section	.nv.info._Z13Sigmoid_bpropIfEvPT_S1_jjS1_,"",@"SHT_CUDA_INFO"
	.sectionflags	@""
	.align	4


	//----- nvinfo : EIATTR_CUDA_API_VERSION
	.align		4
        /*0000*/ 	.byte	0x04, 0x37
        /*0002*/ 	.short	(.L_587 - .L_586)
.L_586:
        /*0004*/ 	.word	0x00000082


	//----- nvinfo : EIATTR_KPARAM_INFO
	.align		4
.L_587:
        /*0008*/ 	.byte	0x04, 0x17
        /*000a*/ 	.short	(.L_589 - .L_588)
.L_588:
        /*000c*/ 	.word	0x00000000
        /*0010*/ 	.short	0x0004
        /*0012*/ 	.short	0x0018
        /*0014*/ 	.byte	0x00, 0xf0, 0x21, 0x00


	//----- nvinfo : EIATTR_KPARAM_INFO
	.align		4
.L_589:
        /*0018*/ 	.byte	0x04, 0x17
        /*001a*/ 	.short	(.L_591 - .L_590)
.L_590:
        /*001c*/ 	.word	0x00000000
        /*0020*/ 	.short	0x0003
        /*0022*/ 	.short	0x0014
        /*0024*/ 	.byte	0x00, 0xf0, 0x11, 0x00


	//----- nvinfo : EIATTR_KPARAM_INFO
	.align		4
.L_591:
        /*0028*/ 	.byte	0x04, 0x17
        /*002a*/ 	.short	(.L_593 - .L_592)
.L_592:
        /*002c*/ 	.word	0x00000000
        /*0030*/ 	.short	0x0002
        /*0032*/ 	.short	0x0010
        /*0034*/ 	.byte	0x00, 0xf0, 0x11, 0x00


	//----- nvinfo : EIATTR_KPARAM_INFO
	.align		4
.L_593:
        /*0038*/ 	.byte	0x04, 0x17
        /*003a*/ 	.short	(.L_595 - .L_594)
.L_594:
        /*003c*/ 	.word	0x00000000
        /*0040*/ 	.short	0x0001
        /*0042*/ 	.short	0x0008
        /*0044*/ 	.byte	0x00, 0xf0, 0x21, 0x00


	//----- nvinfo : EIATTR_KPARAM_INFO
	.align		4
.L_595:
        /*0048*/ 	.byte	0x04, 0x17
        /*004a*/ 	.short	(.L_597 - .L_596)
.L_596:
        /*004c*/ 	.word	0x00000000
        /*0050*/ 	.short	0x0000
        /*0052*/ 	.short	0x0000
        /*0054*/ 	.byte	0x00, 0xf0, 0x21, 0x00


	//----- nvinfo : EIATTR_SPARSE_MMA_MASK
	.align		4
.L_597:
        /*0058*/ 	.byte	0x03, 0x50
        /*005a*/ 	.short	0x0000


	//----- nvinfo : EIATTR_MAXREG_COUNT
	.align		4
        /*005c*/ 	.byte	0x03, 0x1b
        /*005e*/ 	.short	0x00ff


	//----- nvinfo : EIATTR_MERCURY_ISA_VERSION
	.align		4
        /*0060*/ 	.byte	0x03, 0x5f
        /*0062*/ 	.short	0x0101


	//----- nvinfo : EIATTR_EXIT_INSTR_OFFSETS
	.align		4
        /*0064*/ 	.byte	0x04, 0x1c
        /*0066*/ 	.short	(.L_599 - .L_598)


	//   ....[0]....
.L_598:
        /*0068*/ 	.word	0x00000160


	//   ....[1]....
        /*006c*/ 	.word	0x00000530


	//   ....[2]....
        /*0070*/ 	.word	0x00000580


	//   ....[3]....
        /*0074*/ 	.word	0x00000740


	//----- nvinfo : EIATTR_CRS_STACK_SIZE
	.align		4
.L_599:
        /*0078*/ 	.byte	0x04, 0x1e
        /*007a*/ 	.short	(.L_601 - .L_600)
.L_600:
        /*007c*/ 	.word	0x00000000


	//----- nvinfo : EIATTR_CBANK_PARAM_SIZE
	.align		4
.L_601:
        /*0080*/ 	.byte	0x03, 0x19
        /*0082*/ 	.short	0x0020


	//----- nvinfo : EIATTR_PARAM_CBANK
	.align		4
        /*0084*/ 	.byte	0x04, 0x0a
        /*0086*/ 	.short	(.L_603 - .L_602)
	.align		4
.L_602:
        /*0088*/ 	.word	index@(.nv.constant0._Z13Sigmoid_bpropIfEvPT_S1_jjS1_)
        /*008c*/ 	.short	0x0210
        /*008e*/ 	.short	0x0020


	//----- nvinfo : EIATTR_SW_WAR
	.align		4
.L_603:
        /*0090*/ 	.byte	0x04, 0x36
        /*0092*/ 	.short	(.L_605 - .L_604)
.L_604:
        /*0094*/ 	.word	0x00000008
.L_605:


//--------------------- .nv.info._Z17biasAddRelu_bpropIfLi4EEvPT_S1_iiS1_PVfPiS1_ --------------------------
	.section	.nv.info._Z17biasAddRelu_bpropIfLi4EEvPT_S1_iiS1_PVfPiS1_,"",@"SHT_CUDA_INFO"
	.sectionflags	@""
	.align	4


	//----- nvinfo : EIATTR_CUDA_API_VERSION
	.align		4
        /*0000*/ 	.byte	0x04, 0x37
        /*0002*/ 	.short	(.L_607 - .L_606)
.L_606:
        /*0004*/ 	.word	0x00000082


	//----- nvinfo : EIATTR_KPARAM_INFO
	.align		4
.L_607:
        /*0008*/ 	.byte	0x04, 0x17
        /*000a*/ 	.short	(.L_609 - .L_608)
.L_608:
        /*000c*/ 	.word	0x00000000
        /*0010*/ 	.short	0x0007
        /*0012*/ 	.short	0x0030
        /*0014*/ 	.byte	0x00, 0xf0, 0x21, 0x00


	//----- nvinfo : EIATTR_KPARAM_INFO
	.align		4
.L_609:
        /*0018*/ 	.byte	0x04, 0x17
        /*001a*/ 	.short	(.L_611 - .L_610)
.L_610:
        /*001c*/ 	.word	0x00000000
        /*0020*/ 	.short	0x0006
        /*0022*/ 	.short	0x0028
        /*0024*/ 	.byte	0x00, 0xf0, 0x21, 0x00


	//----- nvinfo : EIATTR_KPARAM_INFO
	.align		4
.L_611:
        /*0028*/ 	.byte	0x04, 0x17
        /*002a*/ 	.short	(.L_613 - .L_612)
.L_612:
        /*002c*/ 	.word	0x00000000
        /*0030*/ 	.short	0x0005
        /*0032*/ 	.short	0x0020
        /*0034*/ 	.byte	0x00, 0xf0, 0x21, 0x00


	//----- nvinfo : EIATTR_KPARAM_INFO
	.align		4
.L_613:
        /*0038*/ 	.byte	0x04, 0x17
        /*003a*/ 	.short	(.L_615 - .L_614)
.L_614:
        /*003c*/ 	.word	0x00000000
        /*0040*/ 	.short	0x0004
        /*0042*/ 	.short	0x0018
        /*0044*/ 	.byte	0x00, 0xf0, 0x21, 0x00


	//----- nvinfo : EIATTR_KPARAM_INFO
	.align		4
.L_615:
        /*0048*/ 	.byte	0x04, 0x17
        /*004a*/ 	.short	(.L_617 - .L_616)
.L_616:
        /*004c*/ 	.word	0x00000000
        /*0050*/ 	.short	0x0003
        /*0052*/ 	.short	0x0014
        /*0054*/ 	.byte	0x00, 0xf0, 0x11, 0x00


	//----- nvinfo : EIATTR_KPARAM_INFO
	.align		4
.L_617:
        /*0058*/ 	.byte	0x04, 0x17
        /*005a*/ 	.short	(.L_619 - .L_618)
.L_618:
        /*005c*/ 	.word	0x00000000
        /*0060*/ 	.short	0x0002
        /*0062*/ 	.short	0x0010
        /*0064*/ 	.byte	0x00, 0xf0, 0x11, 0x00


	//----- nvinfo : EIATTR_KPARAM_INFO
	.align		4
.L_619:
        /*0068*/ 	.byte	0x04, 0x17
        /*006a*/ 	.short	(.L_621 - .L_620)
.L_620:
        /*006c*/ 	.word	0x00000000
        /*0070*/ 	.short	0x0001
        /*0072*/ 	.short	0x0008
        /*0074*/ 	.byte	0x00, 0xf0, 0x21, 0x00


	//----- nvinfo : EIATTR_KPARAM_INFO
	.align		4
.L_621:
        /*0078*/ 	.byte	0x04, 0x17
        /*007a*/ 	.short	(.L_623 - .L_622)
.L_622:
        /*007c*/ 	.word	0x00000000
        /*0080*/ 	.short	0x0000
        /*0082*/ 	.short	0x0000
        /*0084*/ 	.byte	0x00, 0xf0, 0x21, 0x00


	//----- nvinfo : EIATTR_SPARSE_MMA_MASK
	.align		4
.L_623:
        /*0088*/ 	.byte	0x03, 0x50
        /*008a*/ 	.short	0x0000


	//----- nvinfo : EIATTR_MAXREG_COUNT
	.align		4
        /*008c*/ 	.byte	0x03, 0x1b
        /*008e*/ 	.short	0x00ff


	//----- nvinfo : EIATTR_NUM_BARRIERS
	.align		4
        /*0090*/ 	.byte	0x02, 0x4c
        /*0092*/ 	.byte	0x01
	.zero		1


	//----- nvinfo : EIATTR_MERCURY_ISA_VERSION
	.align		4
        /*0094*/ 	.byte	0x03, 0x5f
        /*0096*/ 	.short	0x0101


	//----- nvinfo : EIATTR_INT_WARP_WIDE_INSTR_OFFSETS
	.align		4
        /*0098*/ 	.byte	0x04, 0x31
        /*009a*/ 	.short	(.L_625 - .L_624)


	//   ....[0]....
.L_624:
        /*009c*/ 	.word	0x000012e0


	//   ....[1]....
        /*00a0*/ 	.word	0x000013c0


	//----- nvinfo : EIATTR_EXIT_INSTR_OFFSETS
	.align		4
.L_625:
        /*00a4*/ 	.byte	0x04, 0x1c
        /*00a6*/ 	.short	(.L_627 - .L_626)


	//   ....[0]....
.L_626:
        /*00a8*/ 	.word	0x00001490


	//   ....[1]....
        /*00ac*/ 	.word	0x00001db0


	//----- nvinfo : EIATTR_CRS_STACK_SIZE
	.align		4
.L_627:
        /*00b0*/ 	.byte	0x04, 0x1e
        /*00b2*/ 	.short	(.L_629 - .L_628)
.L_628:
        /*00b4*/ 	.word	0x00000000


	//----- nvinfo : EIATTR_CBANK_PARAM_SIZE
	.align		4
.L_629:
        /*00b8*/ 	.byte	0x03, 0x19
        /*00ba*/ 	.short	0x0038


	//----- nvinfo : EIATTR_PARAM_CBANK
	.align		4
        /*00bc*/ 	.byte	0x04, 0x0a
        /*00be*/ 	.short	(.L_631 - .L_630)
	.align		4
.L_630:
        /*00c0*/ 	.word	index@(.nv.constant0._Z17biasAddRelu_bpropIfLi4EEvPT_S1_iiS1_PVfPiS1_)
        /*00c4*/ 	.short	0x0210
        /*00c6*/ 	.short	0x0038


	//----- nvinfo : EIATTR_SW_WAR
	.align		4
.L_631:
        /*00c8*/ 	.byte	0x04, 0x36
        /*00ca*/ 	.short	(.L_633 - .L_632)
.L_632:
        /*00cc*/ 	.word	0x00000008
.L_633:


//--------------------- .nv.info._Z25biasAddRelu_bprop_alignedIfLi4EEvPT_S1_iiS1_PVfPiS1_ --------------------------
	.section	.nv.info._Z25biasAddRelu_bprop_alignedIfLi4EEvPT_S1_iiS1_PVfPiS1_,"",@"SHT_CUDA_INFO"
	.sectionflags	@""
	.align	4


	//----- nvinfo : EIATTR_CUDA_API_VERSION
	.align		4
        /*0000*/ 	.byte	0x04, 0x37
        /*0002*/ 	.short	(.L_635 - .L_634)
.L_634:
        /*0004*/ 	.word	0x00000082


	//----- nvinfo : EIATTR_KPARAM_INFO
	.align		4
.L_635:
        /*0008*/ 	.byte	0x04, 0x17
        /*000a*/ 	.short	(.L_637 - .L_636)
.L_636:
        /*000c*/ 	.word	0x00000000
        /*0010*/ 	.short	0x0007
        /*0012*/ 	.short	0x0030
        /*0014*/ 	.byte	0x00, 0xf0, 0x21, 0x00


	//----- nvinfo : EIATTR_KPARAM_INFO
	.align		4
.L_637:
        /*0018*/ 	.byte	0x04, 0x17
        /*001a*/ 	.short	(.L_639 - .L_638)
.L_638:
        /*001c*/ 	.word	0x00000000
        /*0020*/ 	.short	0x0006
        /*0022*/ 	.short	0x0028
        /*0024*/ 	.byte	0x00, 0xf0, 0x21, 0x00


	//----- nvinfo : EIATTR_KPARAM_INFO
	.align		4
.L_639:
        /*0028*/ 	.byte	0x04, 0x17
        /*002a*/ 	.short	(.L_641 - .L_640)
.L_640:
        /*002c*/ 	.word	0x00000000
        /*0030*/ 	.short	0x0005
        /*0032*/ 	.short	0x0020
        /*0034*/ 	.byte	0x00, 0xf0, 0x21, 0x00


	//----- nvinfo : EIATTR_KPARAM_INFO
	.align		4
.L_641:
        /*0038*/ 	.byte	0x04, 0x17
        /*003a*/ 	.short	(.L_643 - .L_642)
.L_642:
        /*003c*/ 	.word	0x00000000
        /*0040*/ 	.short	0x0004
        /*0042*/ 	.short	0x0018
        /*0044*/ 	.byte	0x00, 0xf0, 0x21, 0x00


	//----- nvinfo : EIATTR_KPARAM_INFO
	.align		4
.L_643:
        /*0048*/ 	.byte	0x04, 0x17
        /*004a*/ 	.short	(.L_645 - .L_644)
.L_644:
        /*004c*/ 	.word	0x00000000
        /*0050*/ 	.short	0x0003
        /*0052*/ 	.short	0x0014
        /*0054*/ 	.byte	0x00, 0xf0, 0x11, 0x00


	//----- nvinfo : EIATTR_KPARAM_INFO
	.align		4
.L_645:
        /*0058*/ 	.byte	0x04, 0x17
        /*005a*/ 	.short	(.L_647 - .L_646)
.L_646:
        /*005c*/ 	.word	0x00000000
        /*0060*/ 	.short	0x0002
        /*0062*/ 	.short	0x0010
        /*0064*/ 	.byte	0x00, 0xf0, 0x11, 0x00


	//----- nvinfo : EIATTR_KPARAM_INFO
	.align		4
.L_647:
        /*0068*/ 	.byte	0x04, 0x17
        /*006a*/ 	.short	(.L_649 - .L_648)
.L_648:
        /*006c*/ 	.word	0x00000000
        /*0070*/ 	.short	0x0001
        /*0072*/ 	.short	0x0008
        /*0074*/ 	.byte	0x00, 0xf0, 0x21, 0x00


	//----- nvinfo : EIATTR_KPARAM_INFO
	.align		4
.L_649:
        /*0078*/ 	.byte	0x04, 0x17
        /*007a*/ 	.short	(.L_651 - .L_650)
.L_650:
        /*007c*/ 	.word	0x00000000
        /*0080*/ 	.short	0x0000
        /*0082*/ 	.short	0x0000
        /*0084*/ 	.byte	0x00, 0xf0, 0x21, 0x00


	//----- nvinfo : EIATTR_SPARSE_MMA_MASK
	.align		4
.L_651:
        /*0088*/ 	.byte	0x03, 0x50
        /*008a*/ 	.short	0x0000


	//----- nvinfo : EIATTR_MAXREG_COUNT
	.align		4
        /*008c*/ 	.byte	0x03, 0x1b
        /*008e*/ 	.short	0x00ff


	//----- nvinfo : EIATTR_NUM_BARRIERS
	.align		4
        /*0090*/ 	.byte	0x02, 0x4c
        /*0092*/ 	.byte	0x01
	.zero		1


	//----- nvinfo : EIATTR_MERCURY_ISA_VERSION
	.align		4
        /*0094*/ 	.byte	0x03, 0x5f
        /*0096*/ 	.short	0x0101


	//----- nvinfo : EIATTR_INT_WARP_WIDE_INSTR_OFFSETS
	.align		4
        /*0098*/ 	.byte	0x04, 0x31
        /*009a*/ 	.short	(.L_653 - .L_652)


	//   ....[0]....
.L_652:
        /*009c*/ 	.word	0x00002130


	//   ....[1]....
        /*00a0*/ 	.word	0x000021f0


	//----- nvinfo : EIATTR_EXIT_INSTR_OFFSETS
	.align		4
.L_653:
        /*00a4*/ 	.byte	0x04, 0x1c
        /*00a6*/ 	.short	(.L_655 - .L_654)


	//   ....[0]....
.L_654:
        /*00a8*/ 	.word	0x000022a0


	//   ....[1]....
        /*00ac*/ 	.word	0x000027b0


	//   ....[2]....
        /*00b0*/ 	.word	0x000027d0


	//----- nvinfo : EIATTR_CRS_STACK_SIZE
	.align		4
.L_655:
        /*00b4*/ 	.byte	0x04, 0x1e
        /*00b6*/ 	.short	(.L_657 - .L_656)
.L_656:
        /*00b8*/ 	.word	0x00000000


	//----- nvinfo : EIATTR_CBANK_PARAM_SIZE
	.align		4
.L_657:
        /*00bc*/ 	.byte	0x03, 0x19
        /*00be*/ 	.short	0x0038


	//----- nvinfo : EIATTR_PARAM_CBANK
	.align		4
        /*00c0*/ 	.byte	0x04, 0x0a
        /*00c2*/ 	.short	(.L_659 - .L_658)
	.align		4
.L_658:
        /*00c4*/ 	.word	index@(.nv.constant0._Z25biasAddRelu_bprop_alignedIfLi4EEvPT_S1_iiS1_PVfPiS1_)
        /*00c8*/ 	.short	0x0210
        /*00ca*/ 	.short	0x0038


	//----- nvinfo : EIATTR_SW_WAR
	.align		4
.L_659:
        /*00cc*/ 	.byte	0x04, 0x36
        /*00ce*/ 	.short	(.L_661 - .L_660)
.L_660:
        /*00d0*/ 	.word	0x00000008
.L_661:


//--------------------- .nv.info._Z13biasAdd_bpropIfLi4EEvPT_iiPVfPiS1_ --------------------------
	.section	.nv.info._Z13biasAdd_bpropIfLi4EEvPT_iiPVfPiS1_,"",@"SHT_CUDA_INFO"
	.sectionflags	@""
	.align	4


	//----- nvinfo : EIATTR_CUDA_API_VERSION
	.align		4
        /*0000*/ 	.byte	0x04, 0x37
        /*0002*/ 	.short	(.L_663 - .L_662)
.L_662:
        /*0004*/ 	.word	0x00000082


	//----- nvinfo : EIATTR_KPARAM_INFO
	.align		4
.L_663:
        /*0008*/ 	.byte	0x04, 0x17
        /*000a*/ 	.short	(.L_665 - .L_664)
.L_664:
        /*000c*/ 	.word	0x00000000
        /*0010*/ 	.short	0x0005
        /*0012*/ 	.short	0x0020
        /*0014*/ 	.byte	0x00, 0xf0, 0x21, 0x00


	//----- nvinfo : EIATTR_KPARAM_INFO
	.align		4
.L_665:
        /*0018*/ 	.byte	0x04, 0x17
        /*001a*/ 	.short	(.L_667 - .L_666)
.L_666:
        /*001c*/ 	.word	0x00000000
        /*0020*/ 	.short	0x0004
        /*0022*/ 	.short	0x0018
        /*0024*/ 	.byte	0x00, 0xf0, 0x21, 0x00


	//----- nvinfo : EIATTR_KPARAM_INFO
	.align		4
.L_667:
        /*0028*/ 	.byte	0x04, 0x17
        /*002a*/ 	.short	(.L_669 - .L_668)
.L_668:
        /*002c*/ 	.word	0x00000000
        /*0030*/ 	.short	0x0003
        /*0032*/ 	.short	0x0010
        /*0034*/ 	.byte	0x00, 0xf0, 0x21, 0x00


	//----- nvinfo : EIATTR_KPARAM_INFO
	.align		4
.L_669:
        /*0038*/ 	.byte	0x04, 0x17
        /*003a*/ 	.short	(.L_671 - .L_670)
.L_670:
        /*003c*/ 	.word	0x00000000
        /*0040*/ 	.short	0x0002
        /*0042*/ 	.short	0x000c
        /*0044*/ 	.byte	0x00, 0xf0, 0x11, 0x00


	//----- nvinfo : EIATTR_KPARAM_INFO
	.align		4
.L_671:
        /*0048*/ 	.byte	0x04, 0x17
        /*004a*/ 	.short	(.L_673 - .L_672)
.L_672:
        /*004c*/ 	.word	0x00000000
        /*0050*/ 	.short	0x0001
        /*0052*/ 	.short	0x0008
        /*0054*/ 	.byte	0x00, 0xf0, 0x11, 0x00


	//----- nvinfo : EIATTR_KPARAM_INFO
	.align		4
.L_673:
        /*0058*/ 	.byte	0x04, 0x17
        /*005a*/ 	.short	(.L_675 - .L_674)
.L_674:
        /*005c*/ 	.word	0x00000000
        /*0060*/ 	.short	0x0000
        /*0062*/ 	.short	0x0000
        /*0064*/ 	.byte	0x00, 0xf0, 0x21, 0x00


	//----- nvinfo : EIATTR_SPARSE_MMA_MASK
	.align		4
.L_675:
        /*0068*/ 	.byte	0x03, 0x50
        /*006a*/ 	.short	0x0000


	//----- nvinfo : EIATTR_MAXREG_COUNT
	.align		4
        /*006c*/ 	.byte	0x03, 0x1b
        /*006e*/ 	.short	0x00ff


	//----- nvinfo : EIATTR_NUM_BARRIERS
	.align		4
        /*0070*/ 	.byte	0x02, 0x4c
        /*0072*/ 	.byte	0x01
	.zero		1


	//----- nvinfo : EIATTR_MERCURY_ISA_VERSION
	.align		4
        /*0074*/ 	.byte	0x03, 0x5f
        /*0076*/ 	.short	0x0101


	//----- nvinfo : EIATTR_INT_WARP_WIDE_INSTR_OFFSETS
	.align		4
        /*0078*/ 	.byte	0x04, 0x31
        /*007a*/ 	.short	(.L_677 - .L_676)


	//   ....[0]....
.L_676:
        /*007c*/ 	.word	0x000016f0


	//   ....[1]....
        /*0080*/ 	.word	0x000017d0


	//----- nvinfo : EIATTR_EXIT_INSTR_OFFSETS
	.align		4
.L_677:
        /*0084*/ 	.byte	0x04, 0x1c
        /*0086*/ 	.short	(.L_679 - .L_678)


	//   ....[0]....
.L_678:
        /*0088*/ 	.word	0x000018a0


	//   ....[1]....
        /*008c*/ 	.word	0x000021c0


	//----- nvinfo : EIATTR_CRS_STACK_SIZE
	.align		4
.L_679:
        /*0090*/ 	.byte	0x04, 0x1e
        /*0092*/ 	.short	(.L_681 - .L_680)
.L_680:
        /*0094*/ 	.word	0x00000000


	//----- nvinfo : EIATTR_CBANK_PARAM_SIZE
	.align		4
.L_681:
        /*0098*/ 	.byte	0x03, 0x19
        /*009a*/ 	.short	0x0028


	//----- nvinfo : EIATTR_PARAM_CBANK
	.align		4
        /*009c*/ 	.byte	0x04, 0x0a
        /*009e*/ 	.short	(.L_683 - .L_682)
	.align		4
.L_682:
        /*00a0*/ 	.word	index@(.nv.constant0._Z13biasAdd_bpropIfLi4EEvPT_iiPVfPiS1_)
        /*00a4*/ 	.short	0x0210
        /*00a6*/ 	.short	0x0028


	//----- nvinfo : EIATTR_SW_WAR
	.align		4
.L_683:
        /*00a8*/ 	.byte	0x04, 0x36
        /*00aa*/ 	.short	(.L_685 - .L_684)
.L_684:
        /*00ac*/ 	.word	0x00000008
.L_685:


//--------------------- .nv.info._Z10Relu_fpropIfEvPT_jj --------------------------
	.section	.nv.info._Z10Relu_fpropIfEvPT_jj,"",@"SHT_CUDA_INFO"
	.sectionflags	@""
	.align	4


	//----- nvinfo : EIATTR_CUDA_API_VERSION
	.align		4
        /*0000*/ 	.byte	0x04, 0x37
        /*0002*/ 	.short	(.L_687 - .L_686)
.L_686:
        /*0004*/ 	.word	0x00000082


	//----- nvinfo : EIATTR_KPARAM_INFO
	.align		4
.L_687:
        /*0008*/ 	.byte	0x04, 0x17
        /*000a*/ 	.short	(.L_689 - .L_688)
.L_688:
        /*000c*/ 	.word	0x00000000
        /*0010*/ 	.short	0x0002
        /*0012*/ 	.short	0x000c
        /*0014*/ 	.byte	0x00, 0xf0, 0x11, 0x00


	//----- nvinfo : EIATTR_KPARAM_INFO
	.align		4
.L_689:
        /*0018*/ 	.byte	0x04, 0x17
        /*001a*/ 	.short	(.L_691 - .L_690)
.L_690:
        /*001c*/ 	.word	0x00000000
        /*0020*/ 	.short	0x0001
        /*0022*/ 	.short	0x0008
        /*0024*/ 	.byte	0x00, 0xf0, 0x11, 0x00


	//----- nvinfo : EIATTR_KPARAM_INFO
	.align		4
.L_691:
        /*0028*/ 	.byte	0x04, 0x17
        /*002a*/ 	.short	(.L_693 - .L_692)
.L_692:
        /*002c*/ 	.word	0x00000000
        /*0030*/ 	.short	0x0000
        /*0032*/ 	.short	0x0000
        /*0034*/ 	.byte	0x00, 0xf0, 0x21, 0x00


	//----- nvinfo : EIATTR_SPARSE_MMA_MASK
	.align		4
.L_693:
        /*0038*/ 	.byte	0x03, 0x50
        /*003a*/ 	.short	0x0000


	//----- nvinfo : EIATTR_MAXREG_COUNT
	.align		4
        /*003c*/ 	.byte	0x03, 0x1b
        /*003e*/ 	.short	0x00ff


	//----- nvinfo : EIATTR_MERCURY_ISA_VERSION
	.align		4
        /*0040*/ 	.byte	0x03, 0x5f
        /*0042*/ 	.short	0x0101


	//----- nvinfo : EIATTR_EXIT_INSTR_OFFSETS
	.align		4
        /*0044*/ 	.byte	0x04, 0x1c
        /*0046*/ 	.short	(.L_695 - .L_694)


	//   ....[0]....
.L_694:
        /*0048*/ 	.word	0x000000f0


	//   ....[1]....
        /*004c*/ 	.word	0x000002d0


	//   ....[2]....
        /*0050*/ 	.word	0x00000320


	//   ....[3]....
        /*0054*/ 	.word	0x00000410


	//----- nvinfo : EIATTR_CRS_STACK_SIZE
	.align		4
.L_695:
        /*0058*/ 	.byte	0x04, 0x1e
        /*005a*/ 	.short	(.L_697 - .L_696)
.L_696:
        /*005c*/ 	.word	0x00000000


	//----- nvinfo : EIATTR_CBANK_PARAM_SIZE
	.align		4
.L_697:
        /*0060*/ 	.byte	0x03, 0x19
        /*0062*/ 	.short	0x0010


	//----- nvinfo : EIATTR_PARAM_CBANK
	.align		4
        /*0064*/ 	.byte	0x04, 0x0a
        /*0066*/ 	.short	(.L_699 - .L_698)
	.align		4
.L_698:
        /*0068*/ 	.word	index@(.nv.constant0._Z10Relu_fpropIfEvPT_jj)
        /*006c*/ 	.short	0x0210
        /*006e*/ 	.short	0x0010


	//----- nvinfo : EIATTR_SW_WAR
	.align		4
.L_699:
        /*0070*/ 	.byte	0x04, 0x36
        /*0072*/ 	.short	(.L_701 - .L_700)
.L_700:
        /*0074*/ 	.word	0x00000008
.L_701:


//--------------------- .nv.info._Z13Sigmoid_fpropIfEvPT_jj --------------------------
	.section	.nv.info._Z13Sigmoid_fpropIfEvPT_jj,"",@"SHT_CUDA_INFO"
	.sectionflags	@""
	.align	4


	//----- nvinfo : EIATTR_CUDA_API_VERSION
	.align		4
        /*0000*/ 	.byte	0x04, 0x37
        /*0002*/ 	.short	(.L_703 - .L_702)
.L_702:
        /*0004*/ 	.word	0x00000082


	//----- nvinfo : EIATTR_KPARAM_INFO
	.align		4
.L_703:
        /*0008*/ 	.byte	0x04, 0x17
        /*000a*/ 	.short	(.L_705 - .L_704)
.L_704:
        /*000c*/ 	.word	0x00000000
        /*0010*/ 	.short	0x0002
        /*0012*/ 	.short	0x000c
        /*0014*/ 	.byte	0x00, 0xf0, 0x11, 0x00


	//----- nvinfo : EIATTR_KPARAM_INFO
	.align		4
.L_705:
        /*0018*/ 	.byte	0x04, 0x17
        /*001a*/ 	.short	(.L_707 - .L_706)
.L_706:
        /*001c*/ 	.word	0x00000000
        /*0020*/ 	.short	0x0001
        /*0022*/ 	.short	0x0008
        /*0024*/ 	.byte	0x00, 0xf0, 0x11, 0x00


	//----- nvinfo : EIATTR_KPARAM_INFO
	.align		4
.L_707:
        /*0028*/ 	.byte	0x04, 0x17
        /*002a*/ 	.short	(.L_709 - .L_708)
.L_708:
        /*002c*/ 	.word	0x00000000
        /*0030*/ 	.short	0x0000
        /*0032*/ 	.short	0x0000
        /*0034*/ 	.byte	0x00, 0xf0, 0x21, 0x00


	//----- nvinfo : EIATTR_SPARSE_MMA_MASK
	.align		4
.L_709:
        /*0038*/ 	.byte	0x03, 0x50
        /*003a*/ 	.short	0x0000


	//----- nvinfo : EIATTR_MAXREG_COUNT
	.align		4
        /*003c*/ 	.byte	0x03, 0x1b
        /*003e*/ 	.short	0x00ff


	//----- nvinfo : EIATTR_MERCURY_ISA_VERSION
	.align		4
        /*0040*/ 	.byte	0x03, 0x5f
        /*0042*/ 	.short	0x0101


	//----- nvinfo : EIATTR_EXIT_INSTR_OFFSETS
	.align		4
        /*0044*/ 	.byte	0x04, 0x1c
        /*0046*/ 	.short	(.L_711 - .L_710)


	//   ....[0]....
.L_710:
        /*0048*/ 	.word	0x000000f0


	//   ....[1]....
        /*004c*/ 	.word	0x00000390


	//   ....[2]....
        /*0050*/ 	.word	0x000003e0


	//   ....[3]....
        /*0054*/ 	.word	0x00000590


	//----- nvinfo : EIATTR_CRS_STACK_SIZE
	.align		4
.L_711:
        /*0058*/ 	.byte	0x04, 0x1e
        /*005a*/ 	.short	(.L_713 - .L_712)
.L_712:
        /*005c*/ 	.word	0x00000000


	//----- nvinfo : EIATTR_CBANK_PARAM_SIZE
	.align		4
.L_713:
        /*0060*/ 	.byte	0x03, 0x19
        /*0062*/ 	.short	0x0010


	//----- nvinfo : EIATTR_PARAM_CBANK
	.align		4
        /*0064*/ 	.byte	0x04, 0x0a
        /*0066*/ 	.short	(.L_715 - .L_714)
	.align		4
.L_714:
        /*0068*/ 	.word	index@(.nv.constant0._Z13Sigmoid_fpropIfEvPT_jj)
        /*006c*/ 	.short	0x0210
        /*006e*/ 	.short	0x0010


	//----- nvinfo : EIATTR_SW_WAR
	.align		4
.L_715:
        /*0070*/ 	.byte	0x04, 0x36
        /*0072*/ 	.short	(.L_717 - .L_716)
.L_716:
        /*0074*/ 	.word	0x00000008
.L_717:


//--------------------- .nv.info._Z17biasAddRelu_fpropIfEvPT_S1_jj --------------------------
	.section	.nv.info._Z17biasAddRelu_fpropIfEvPT_S1_jj,"",@"SHT_CUDA_INFO"
	.sectionflags	@""
	.align	4


	//----- nvinfo : EIATTR_CUDA_API_VERSION
	.align		4
        /*0000*/ 	.byte	0x04, 0x37
        /*0002*/ 	.short	(.L_719 - .L_718)
.L_718:
        /*0004*/ 	.word	0x00000082


	//----- nvinfo : EIATTR_KPARAM_INFO
	.align		4
.L_719:
        /*0008*/ 	.byte	0x04, 0x17
        /*000a*/ 	.short	(.L_721 - .L_720)
.L_720:
        /*000c*/ 	.word	0x00000000
        /*0010*/ 	.short	0x0003
        /*0012*/ 	.short	0x0014
        /*0014*/ 	.byte	0x00, 0xf0, 0x11, 0x00


	//----- nvinfo : EIATTR_KPARAM_INFO
	.align		4
.L_721:
        /*0018*/ 	.byte	0x04, 0x17
        /*001a*/ 	.short	(.L_723 - .L_722)
.L_722:
        /*001c*/ 	.word	0x00000000
        /*0020*/ 	.short	0x0002
        /*0022*/ 	.short	0x0010
        /*0024*/ 	.byte	0x00, 0xf0, 0x11, 0x00


	//----- nvinfo : EIATTR_KPARAM_INFO
	.align		4
.L_723:
        /*0028*/ 	.byte	0x04, 0x17
        /*002a*/ 	.short	(.L_725 - .L_724)
.L_724:
        /*002c*/ 	.word	0x00000000
        /*0030*/ 	.short	0x0001
        /*0032*/ 	.short	0x0008
        /*0034*/ 	.byte	0x00, 0xf0, 0x21, 0x00


	//----- nvinfo : EIATTR_KPARAM_INFO
	.align		4
.L_725:
        /*0038*/ 	.byte	0x04, 0x17
        /*003a*/ 	.short	(.L_727 - .L_726)
.L_726:
        /*003c*/ 	.word	0x00000000
        /*0040*/ 	.short	0x0000
        /*0042*/ 	.short	0x0000
        /*0044*/ 	.byte	0x00, 0xf0, 0x21, 0x00


	//----- nvinfo : EIATTR_SPARSE_MMA_MASK
	.align		4
.L_727:
        /*0048*/ 	.byte	0x03, 0x50
        /*004a*/ 	.short	0x0000


	//----- nvinfo : EIATTR_MAXREG_COUNT
	.align		4
        /*004c*/ 	.byte	0x03, 0x1b
        /*004e*/ 	.short	0x00ff


	//----- nvinfo : EIATTR_MERCURY_ISA_VERSION
	.align		4
        /*0050*/ 	.byte	0x03, 0x5f
        /*0052*/ 	.short	0x0101


	//----- nvinfo : EIATTR_EXIT_INSTR_OFFSETS
	.align		4
        /*0054*/ 	.byte	0x04, 0x1c
        /*0056*/ 	.short	(.L_729 - .L_728)


	//   ....[0]....
.L_728:
        /*0058*/ 	.word	0x00000130


	//   ....[1]....
        /*005c*/ 	.word	0x000004e0


	//   ....[2]....
        /*0060*/ 	.word	0x00000530


	//   ....[3]....
        /*0064*/ 	.word	0x000007c0


	//----- nvinfo : EIATTR_CRS_STACK_SIZE
	.align		4
.L_729:
        /*0068*/ 	.byte	0x04, 0x1e
        /*006a*/ 	.short	(.L_731 - .L_730)
.L_730:
        /*006c*/ 	.word	0x00000000


	//----- nvinfo : EIATTR_CBANK_PARAM_SIZE
	.align		4
.L_731:
        /*0070*/ 	.byte	0x03, 0x19
        /*0072*/ 	.short	0x0018


	//----- nvinfo : EIATTR_PARAM_CBANK
	.align		4
        /*0074*/ 	.byte	0x04, 0x0a
        /*0076*/ 	.short	(.L_733 - .L_732)
	.align		4
.L_732:
        /*0078*/ 	.word	index@(.nv.constant0._Z17biasAddRelu_fpropIfEvPT_S1_jj)
        /*007c*/ 	.short	0x0210
        /*007e*/ 	.short	0x0018


	//----- nvinfo : EIATTR_SW_WAR
	.align		4
.L_733:
        /*0080*/ 	.byte	0x04, 0x36
        /*0082*/ 	.short	(.L_735 - .L_734)
.L_734:
        /*0084*/ 	.word	0x00000008
.L_735:


//--------------------- .nv.info._Z13biasAdd_fpropIfEvPT_S1_jj --------------------------
	.section	.nv.info._Z13biasAdd_fpropIfEvPT_S1_jj,"",@"SHT_CUDA_INFO"
	.sectionflags	@""
	.align	4


	//----- nvinfo : EIATTR_CUDA_API_VERSION
	.align		4
        /*0000*/ 	.byte	0x04, 0x37
        /*0002*/ 	.short	(.L_737 - .L_736)
.L_736:
        /*0004*/ 	.word	0x00000082


	//----- nvinfo : EIATTR_KPARAM_INFO
	.align		4
.L_737:
        /*0008*/ 	.byte	0x04, 0x17
        /*000a*/ 	.short	(.L_739 - .L_738)
.L_738:
        /*000c*/ 	.word	0x00000000
        /*0010*/ 	.short	0x0003
        /*0012*/ 	.short	0x0014
        /*0014*/ 	.byte	0x00, 0xf0, 0x11, 0x00


	//----- nvinfo : EIATTR_KPARAM_INFO
	.align		4
.L_739:
        /*0018*/ 	.byte	0x04, 0x17
        /*001a*/ 	.short	(.L_741 - .L_740)
.L_740:
        /*001c*/ 	.word	0x00000000
        /*0020*/ 	.short	0x0002
        /*0022*/ 	.short	0x0010
        /*0024*/ 	.byte	0x00, 0xf0, 0x11, 0x00


	//----- nvinfo : EIATTR_KPARAM_INFO
	.align		4
.L_741:
        /*0028*/ 	.byte	0x04, 0x17
        /*002a*/ 	.short	(.L_743 - .L_742)
.L_742:
        /*002c*/ 	.word	0x00000000
        /*0030*/ 	.short	0x0001
        /*0032*/ 	.short	0x0008
        /*0034*/ 	.byte	0x00, 0xf0, 0x21, 0x00


	//----- nvinfo : EIATTR_KPARAM_INFO
	.align		4
.L_743:
        /*0038*/ 	.byte	0x04, 0x17
        /*003a*/ 	.short	(.L_745 - .L_744)
.L_744:
        /*003c*/ 	.word	0x00000000
        /*0040*/ 	.short	0x0000
        /*0042*/ 	.short	0x0000
        /*0044*/ 	.byte	0x00, 0xf0, 0x21, 0x00


	//----- nvinfo : EIATTR_SPARSE_MMA_MASK
	.align		4
.L_745:
        /*0048*/ 	.byte	0x03, 0x50
        /*004a*/ 	.short	0x0000


	//----- nvinfo : EIATTR_MAXREG_COUNT
	.align		4
        /*004c*/ 	.byte	0x03, 0x1b
        /*004e*/ 	.short	0x00ff


	//----- nvinfo : EIATTR_MERCURY_ISA_VERSION
	.align		4
        /*0050*/ 	.byte	0x03, 0x5f
        /*0052*/ 	.short	0x0101


	//----- nvinfo : EIATTR_EXIT_INSTR_OFFSETS
	.align		4
        /*0054*/ 	.byte	0x04, 0x1c
        /*0056*/ 	.short	(.L_747 - .L_746)


	//   ....[0]....
.L_746:
        /*0058*/ 	.word	0x00000130


	//   ....[1]....
        /*005c*/ 	.word	0x000004a0


	//   ....[2]....
        /*0060*/ 	.word	0x000004f0


	//   ....[3]....
        /*0064*/ 	.word	0x00000740


	//----- nvinfo : EIATTR_CRS_STACK_SIZE
	.align		4
.L_747:
        /*0068*/ 	.byte	0x04, 0x1e
        /*006a*/ 	.short	(.L_749 - .L_748)
.L_748:
        /*006c*/ 	.word	0x00000000


	//----- nvinfo : EIATTR_CBANK_PARAM_SIZE
	.align		4
.L_749:
        /*0070*/ 	.byte	0x03, 0x19
        /*0072*/ 	.short	0x0018


	//----- nvinfo : EIATTR_PARAM_CBANK
	.align		4
        /*0074*/ 	.byte	0x04, 0x0a
        /*0076*/ 	.short	(.L_751 - .L_750)
	.align		4
.L_750:
        /*0078*/ 	.word	index@(.nv.constant0._Z13biasAdd_fpropIfEvPT_S1_jj)
        /*007c*/ 	.short	0x0210
        /*007e*/ 	.short	0x0018


	//----- nvinfo : EIATTR_SW_WAR
	.align		4
.L_751:
        /*0080*/ 	.byte	0x04, 0x36
        /*0082*/ 	.short	(.L_753 - .L_752)
.L_752:
        /*0084*/ 	.word	0x00000008
.L_753:


//--------------------- .nv.callgraph             --------------------------
	.section	.nv.callgraph,"",@"SHT_CUDA_CALLGRAPH"
	.align	4
	.sectionentsize	8
	.align		4
        /*0000*/ 	.word	0x00000000
	.align		4
        /*0004*/ 	.word	0xffffffff
	.align		4
        /*0008*/ 	.word	0x00000000
	.align		4
        /*000c*/ 	.word	0xfffffffe
	.align		4
        /*0010*/ 	.word	0x00000000
	.align		4
        /*0014*/ 	.word	0xfffffffd
	.align		4
        /*0018*/ 	.word	0x00000000
	.align		4
        /*001c*/ 	.word	0xfffffffc


//--------------------- .nv.constant4             --------------------------
	.section	.nv.constant4,"a",@progbits
	.align	8
	.align		8
.nv.constant4:
        /*0000*/ 	.dword	_ZN42_INTERNAL_b628ace1_11_mlp_cuda_cu_44ed88f24cuda3std3__45__cpo5beginE
	.align		8
        /*0008*/ 	.dword	_ZN42_INTERNAL_b628ace1_11_mlp_cuda_cu_44ed88f24cuda3std3__45__cpo3endE
	.align		8
        /*0010*/ 	.dword	_ZN42_INTERNAL_b628ace1_11_mlp_cuda_cu_44ed88f24cuda3std3__45__cpo6cbeginE
	.align		8
        /*0018*/ 	.dword	_ZN42_INTERNAL_b628ace1_11_mlp_cuda_cu_44ed88f24cuda3std3__45__cpo4cendE
	.align		8
        /*0020*/ 	.dword	_ZN42_INTERNAL_b628ace1_11_mlp_cuda_cu_44ed88f24cuda3std3__45__cpo6rbeginE
	.align		8
        /*0028*/ 	.dword	_ZN42_INTERNAL_b628ace1_11_mlp_cuda_cu_44ed88f24cuda3std3__45__cpo4rendE
	.align		8
        /*0030*/ 	.dword	_ZN42_INTERNAL_b628ace1_11_mlp_cuda_cu_44ed88f24cuda3std3__45__cpo7crbeginE
	.align		8
        /*0038*/ 	.dword	_ZN42_INTERNAL_b628ace1_11_mlp_cuda_cu_44ed88f24cuda3std3__45__cpo5crendE
	.align		8
        /*0040*/ 	.dword	_ZN42_INTERNAL_b628ace1_11_mlp_cuda_cu_44ed88f24cuda3std3__444_GLOBAL__N__b628ace1_11_mlp_cuda_cu_44ed88f26ignoreE
	.align		8
        /*0048*/ 	.dword	_ZN42_INTERNAL_b628ace1_11_mlp_cuda_cu_44ed88f24cuda3std3__419piecewise_constructE
	.align		8
        /*0050*/ 	.dword	_ZN42_INTERNAL_b628ace1_11_mlp_cuda_cu_44ed88f24cuda3std3__48in_placeE
	.align		8
        /*0058*/ 	.dword	_ZN42_INTERNAL_b628ace1_11_mlp_cuda_cu_44ed88f24cuda3std3__420unreachable_sentinelE
	.align		8
        /*0060*/ 	.dword	_ZN42_INTERNAL_b628ace1_11_mlp_cuda_cu_44ed88f24cuda3std6ranges3__45__cpo4swapE
	.align		8
        /*0068*/ 	.dword	_ZN42_INTERNAL_b628ace1_11_mlp_cuda_cu_44ed88f24cuda3std6ranges3__45__cpo9iter_moveE
	.align		8
        /*0070*/ 	.dword	_ZN42_INTERNAL_b628ace1_11_mlp_cuda_cu_44ed88f24cuda3std6ranges3__45__cpo5beginE
	.align		8
        /*0078*/ 	.dword	_ZN42_INTERNAL_b628ace1_11_mlp_cuda_cu_44ed88f24cuda3std6ranges3__45__cpo3endE
	.align		8
        /*0080*/ 	.dword	_ZN42_INTERNAL_b628ace1_11_mlp_cuda_cu_44ed88f24cuda3std6ranges3__45__cpo6cbeginE
	.align		8
        /*0088*/ 	.dword	_ZN42_INTERNAL_b628ace1_11_mlp_cuda_cu_44ed88f24cuda3std6ranges3__45__cpo4cendE
	.align		8
        /*0090*/ 	.dword	_ZN42_INTERNAL_b628ace1_11_mlp_cuda_cu_44ed88f24cuda3std6ranges3__45__cpo7advanceE
	.align		8
        /*0098*/ 	.dword	_ZN42_INTERNAL_b628ace1_11_mlp_cuda_cu_44ed88f24cuda3std6ranges3__45__cpo9iter_swapE
	.align		8
        /*00a0*/ 	.dword	_ZN42_INTERNAL_b628ace1_11_mlp_cuda_cu_44ed88f24cuda3std6ranges3__45__cpo4nextE
	.align		8
        /*00a8*/ 	.dword	_ZN42_INTERNAL_b628ace1_11_mlp_cuda_cu_44ed88f24cuda3std6ranges3__45__cpo4prevE
	.align		8
        /*00b0*/ 	.dword	_ZN42_INTERNAL_b628ace1_11_mlp_cuda_cu_44ed88f24cuda3std6ranges3__45__cpo4dataE
	.align		8
        /*00b8*/ 	.dword	_ZN42_INTERNAL_b628ace1_11_mlp_cuda_cu_44ed88f24cuda3std6ranges3__45__cpo5cdataE
	.align		8
        /*00c0*/ 	.dword	_ZN42_INTERNAL_b628ace1_11_mlp_cuda_cu_44ed88f24cuda3std6ranges3__45__cpo4sizeE
	.align		8
        /*00c8*/ 	.dword	_ZN42_INTERNAL_b628ace1_11_mlp_cuda_cu_44ed88f24cuda3std6ranges3__45__cpo5ssizeE
	.align		8
        /*00d0*/ 	.dword	_ZN42_INTERNAL_b628ace1_11_mlp_cuda_cu_44ed88f24cuda3std6ranges3__45__cpo8distanceE
	.align		8
        /*00d8*/ 	.dword	_ZN42_INTERNAL_b628ace1_11_mlp_cuda_cu_44ed88f26thrust23THRUST_300001_SM_900_NS6system6detail10sequential3seqE


//--------------------- .text._Z10Relu_bpropIdEvPT_S1_jjS1_ --------------------------
	.section	.text._Z10Relu_bpropIdEvPT_S1_jjS1_,"ax",@progbits
	.align	128
        .global         _Z10Relu_bpropIdEvPT_S1_jjS1_
        .type           _Z10Relu_bpropIdEvPT_S1_jjS1_,@function
        .size           _Z10Relu_bpropIdEvPT_S1_jjS1_,(.L_x_317 - _Z10Relu_bpropIdEvPT_S1_jjS1_)
        .other          _Z10Relu_bpropIdEvPT_S1_jjS1_,@"STO_CUDA_ENTRY STV_DEFAULT"
_Z10Relu_bpropIdEvPT_S1_jjS1_:
.text._Z10Relu_bpropIdEvPT_S1_jjS1_:
[----:B------:R-:W-:Y:S08]  /*0000*/  LDC R1, c[0x0][0x28] ;  /* 0x00000a00ff017b82 */ /* 0x000ff00000000800 */
[----:B------:R-:W0:Y:S01]  /*0010*/  LDC R0, c[0x0][0x218] ;  /* 0x00008600ff007b82 */ /* 0x000e220000000800 */
[----:B------:R-:W-:Y:S01]  /*0020*/  ULDC UR4, c[0x0][0x210] ;  /* 0x0000840000047ab9 */ /* 0x000fe20000000800 */
[----:B------:R-:W1:Y:S01]  /*0030*/  S2R R3, SR_CTAID.X ;  /* 0x0000000000037919 */ /* 0x000e620000002500 */
[----:B------:R-:W-:Y:S01]  /*0040*/  ULOP3.LUT UP0, URZ, UR4, 0x1f, URZ, 0xc0, !UPT ;  /* 0x0000001f043f7892 */ /* 0x000fe2000f80c03f */
[----:B------:R-:W-:Y:S01]  /*0050*/  ULDC UR5, c[0x0][0x0] ;  /* 0x0000000000057ab9 */ /* 0x000fe20000000800 */
[----:B------:R-:W-:-:S03]  /*0060*/  ULDC.64 UR8, c[0x0][0x208] ;  /* 0x0000820000087ab9 */ /* 0x000fc60000000a00 */
[----:B------:R-:W2:Y:S01]  /*0070*/  LDC R2, c[0x0][0x228] ;  /* 0x00008a00ff027b82 */ /* 0x000ea20000000800 */
[----:B------:R-:W-:Y:S02]  /*0080*/  PLOP3.LUT P2, PT, PT, PT, UP0, 0x80, 0x0 ;  /* 0x000000000000781c */ /* 0x000fe40003f4f008 */
[----:B0-----:R-:W-:Y:S02]  /*0090*/  LOP3.LUT P0, RZ, R0, 0x1f, RZ, 0xc0, !PT ;  /* 0x0000001f00ff7812 */ /* 0x001fe4000780c0ff */
[----:B------:R-:W1:Y:S01]  /*00a0*/  S2R R0, SR_TID.X ;  /* 0x0000000000007919 */ /* 0x000e620000002100 */
[----:B--2---:R-:W-:-:S04]  /*00b0*/  LOP3.LUT P1, RZ, R2, 0x1f, RZ, 0xc0, !PT ;  /* 0x0000001f02ff7812 */ /* 0x004fc8000782c0ff */
[----:B------:R-:W-:Y:S02]  /*00c0*/  PLOP3.LUT P0, PT, P1, P0, P2, 0xfe, 0x0 ;  /* 0x000000000000781c */ /* 0x000fe40000f01f26 */
[----:B------:R-:W-:-:S11]  /*00d0*/  PLOP3.LUT P1, PT, PT, PT, PT, 0x8, 0x0 ;  /* 0x000000000000781c */ /* 0x000fd60003f2e170 */
[----:B------:R-:W0:Y:S01]  /*00e0*/  @!P0 LDC R2, c[0x0][0x224] ;  /* 0x00008900ff028b82 */ /* 0x000e220000000800 */
[----:B-1----:R-:W-:Y:S01]  /*00f0*/  IMAD R3, R3, UR5, R0 ;  /* 0x0000000503037c24 */ /* 0x002fe2000f8e0200 */
[----:B0-----:R-:W-:-:S04]  /*0100*/  @!P0 LOP3.LUT P2, RZ, R2, 0x3, RZ, 0xc0, !PT ;  /* 0x0000000302ff8812 */ /* 0x001fc8000784c0ff */
[----:B------:R-:W-:-:S13]  /*0110*/  @!P0 PLOP3.LUT P1, PT, P2, PT, PT, 0x8, 0x0 ;  /* 0x000000000000881c */ /* 0x000fda000172e170 */
[----:B------:R-:W-:Y:S05]  /*0120*/  @P1 BRA `(.L_x_0) ;  /* 0x0000000400441947 */ /* 0x000fea0003800000 */
[----:B------:R-:W-:Y:S02]  /*0130*/  ULDC.64 UR6, c[0x0][0x220] ;  /* 0x0000880000067ab9 */ /* 0x000fe40000000a00 */
[----:B------:R-:W-:-:S06]  /*0140*/  UIMAD UR4, UR7, UR6, URZ ;  /* 0x00000006070472a4 */ /* 0x000fcc000f8e023f */
[----:B------:R-:W-:-:S13]  /*0150*/  ISETP.GE.U32.AND P0, PT, R3, UR4, PT ;  /* 0x0000000403007c0c */ /* 0x000fda000bf06070 */
[----:B------:R-:W-:Y:S05]  /*0160*/  @P0 EXIT ;  /* 0x000000000000094d */ /* 0x000fea0003800000 */
[----:B------:R-:W0:Y:S02]  /*0170*/  LDC R0, c[0x0][0xc] ;  /* 0x00000300ff007b82 */ /* 0x000e240000000800 */
[----:B0-----:R-:W-:-:S07]  /*0180*/  IMAD R0, R0, UR5, RZ ;  /* 0x0000000500007c24 */ /* 0x001fce000f8e02ff */
.L_x_1:
[----:B------:R-:W-:Y:S01]  /*0190*/  ISETP.GE.U32.AND P3, PT, R3, UR4, PT ;  /* 0x0000000403007c0c */ /* 0x000fe2000bf66070 */
[----:B------:R-:W-:-:S04]  /*01a0*/  IMAD.IADD R23, R0, 0x1, R3 ;  /* 0x0000000100177824 */ /* 0x000fc800078e0203 */
[----:B------:R-:W-:Y:S01]  /*01b0*/  IMAD.IADD R29, R0, 0x1, R23 ;  /* 0x00000001001d7824 */ /* 0x000fe200078e0217 */
[----:B------:R-:W-:-:S04]  /*01c0*/  ISETP.GE.U32.AND P2, PT, R23, UR4, PT ;  /* 0x0000000417007c0c */ /* 0x000fc8000bf46070 */
[----:B------:R-:W-:-:S03]  /*01d0*/  ISETP.GE.U32.AND P1, PT, R29, UR4, PT ;  /* 0x000000041d007c0c */ /* 0x000fc6000bf26070 */
[----:B------:R-:W0:Y:S08]  /*01e0*/  @!P3 LDC.64 R26, c[0x0][0x218] ;  /* 0x00008600ff1abb82 */ /* 0x000e300000000a00 */
[----:B------:R-:W1:Y:S08]  /*01f0*/  @!P3 LDC.64 R18, c[0x0][0x210] ;  /* 0x00008400ff12bb82 */ /* 0x000e700000000a00 */
[----:B------:R-:W2:Y:S01]  /*0200*/  @!P1 LDC.64 R20, c[0x0][0x218] ;  /* 0x00008600ff149b82 */ /* 0x000ea20000000a00 */
[----:B0-----:R-:W-:-:S05]  /*0210*/  @!P3 IMAD.WIDE R26, R3, 0x8, R26 ;  /* 0x00000008031ab825 */ /* 0x001fca00078e021a */
[----:B------:R0:W3:Y:S01]  /*0220*/  @!P3 LDG.E.64 R10, desc[UR8][R26.64] ;  /* 0x000000081a0ab981 */ /* 0x0000e2000c1e1b00 */
[----:B-1----:R-:W-:-:S05]  /*0230*/  @!P3 IMAD.WIDE R18, R3, 0x8, R18 ;  /* 0x000000080312b825 */ /* 0x002fca00078e0212 */
[----:B------:R1:W4:Y:S01]  /*0240*/  @!P3 LDG.E.64 R8, desc[UR8][R18.64] ;  /* 0x000000081208b981 */ /* 0x000322000c1e1b00 */
[----:B0-----:R-:W-:-:S05]  /*0250*/  IMAD.IADD R27, R0, 0x1, R29 ;  /* 0x00000001001b7824 */ /* 0x001fca00078e021d */
[----:B------:R-:W-:Y:S01]  /*0260*/  ISETP.GE.U32.AND P0, PT, R27, UR4, PT ;  /* 0x000000041b007c0c */ /* 0x000fe2000bf06070 */
[----:B-1----:R-:W0:Y:S01]  /*0270*/  @!P2 LDC.64 R18, c[0x0][0x218] ;  /* 0x00008600ff12ab82 */ /* 0x002e220000000a00 */
[----:B--2---:R-:W-:-:S05]  /*0280*/  @!P1 IMAD.WIDE R20, R29, 0x8, R20 ;  /* 0x000000081d149825 */ /* 0x004fca00078e0214 */
[----:B------:R1:W2:Y:S06]  /*0290*/  @!P1 LDG.E.64 R14, desc[UR8][R20.64] ;  /* 0x00000008140e9981 */ /* 0x0002ac000c1e1b00 */
[----:B-1----:R-:W1:Y:S01]  /*02a0*/  @!P0 LDC.64 R20, c[0x0][0x218] ;  /* 0x00008600ff148b82 */ /* 0x002e620000000a00 */
[----:B0-----:R-:W-:-:S05]  /*02b0*/  @!P2 IMAD.WIDE R18, R23, 0x8, R18 ;  /* 0x000000081712a825 */ /* 0x001fca00078e0212 */
[----:B------:R0:W5:Y:S02]  /*02c0*/  @!P2 LDG.E.64 R12, desc[UR8][R18.64] ;  /* 0x00000008120ca981 */ /* 0x000164000c1e1b00 */
[----:B0-----:R-:W0:Y:S01]  /*02d0*/  @!P2 LDC.64 R18, c[0x0][0x210] ;  /* 0x00008400ff12ab82 */ /* 0x001e220000000a00 */
[----:B-1----:R-:W-:-:S05]  /*02e0*/  @!P0 IMAD.WIDE R20, R27, 0x8, R20 ;  /* 0x000000081b148825 */ /* 0x002fca00078e0214 */
[----:B------:R1:W5:Y:S01]  /*02f0*/  @!P0 LDG.E.64 R16, desc[UR8][R20.64] ;  /* 0x0000000814108981 */ /* 0x000362000c1e1b00 */
[----:B------:R-:W-:Y:S01]  /*0300*/  UMOV UR6, 0xf0000000 ;  /* 0xf000000000067882 */ /* 0x000fe20000000000 */
[----:B------:R-:W-:Y:S01]  /*0310*/  UMOV UR7, 0x380fffff ;  /* 0x380fffff00077882 */ /* 0x000fe20000000000 */
[----:B-1----:R-:W1:Y:S01]  /*0320*/  @!P3 LDC.64 R20, c[0x0][0x228] ;  /* 0x00008a00ff14bb82 */ /* 0x002e620000000a00 */
[----:B0-----:R-:W-:-:S07]  /*0330*/  @!P2 IMAD.WIDE R22, R23, 0x8, R18 ;  /* 0x000000081716a825 */ /* 0x001fce00078e0212 */
[----:B------:R-:W0:Y:S01]  /*0340*/  @!P1 LDC.64 R18, c[0x0][0x210] ;  /* 0x00008400ff129b82 */ /* 0x000e220000000a00 */
[----:B------:R1:W5:Y:S07]  /*0350*/  @!P2 LDG.E.64 R6, desc[UR8][R22.64] ;  /* 0x000000081606a981 */ /* 0x00036e000c1e1b00 */
[----:B-1----:R-:W1:Y:S01]  /*0360*/  @!P0 LDC.64 R22, c[0x0][0x210] ;  /* 0x00008400ff168b82 */ /* 0x002e620000000a00 */
[----:B0-----:R-:W-:-:S05]  /*0370*/  @!P1 IMAD.WIDE R18, R29, 0x8, R18 ;  /* 0x000000081d129825 */ /* 0x001fca00078e0212 */
[----:B------:R0:W5:Y:S01]  /*0380*/  @!P1 LDG.E.64 R4, desc[UR8][R18.64] ;  /* 0x0000000812049981 */ /* 0x000162000c1e1b00 */
[----:B-1----:R-:W-:Y:S01]  /*0390*/  @!P0 IMAD.WIDE R22, R27, 0x8, R22 ;  /* 0x000000081b168825 */ /* 0x002fe200078e0216 */
[----:B0-----:R-:W0:Y:S04]  /*03a0*/  @!P2 LDC.64 R18, c[0x0][0x228] ;  /* 0x00008a00ff12ab82 */ /* 0x001e280000000a00 */
[----:B------:R2:W5:Y:S01]  /*03b0*/  @!P0 LDG.E.64 R24, desc[UR8][R22.64] ;  /* 0x0000000816188981 */ /* 0x000562000c1e1b00 */
[----:B------:R-:W-:Y:S01]  /*03c0*/  @!P3 IMAD.WIDE R20, R3, 0x8, R20 ;  /* 0x000000080314b825 */ /* 0x000fe200078e0214 */
[----:B---3--:R-:W1:Y:S01]  /*03d0*/  F2F.F32.F64 R2, R10 ;  /* 0x0000000a00027310 */ /* 0x008e620000301000 */
[----:B------:R-:W-:-:S14]  /*03e0*/  DSETP.GEU.AND P4, PT, |R10|, UR6, PT ;  /* 0x000000060a007e2a */ /* 0x000fdc000bf8e200 */
[----:B-1----:R-:W-:-:S05]  /*03f0*/  @!P4 FMUL R2, R2, 1.175494350822287508e-38 ;  /* 0x008000000202c820 */ /* 0x002fca0000400000 */
[----:B------:R-:W-:-:S04]  /*0400*/  FSETP.GTU.FTZ.AND P6, PT, R2, RZ, PT ;  /* 0x000000ff0200720b */ /* 0x000fc80003fdc000 */
[----:B----4-:R-:W-:Y:S02]  /*0410*/  SEL R8, R8, RZ, P6 ;  /* 0x000000ff08087207 */ /* 0x010fe40003000000 */
[----:B------:R-:W-:Y:S01]  /*0420*/  SEL R9, R9, RZ, P6 ;  /* 0x000000ff09097207 */ /* 0x000fe20003000000 */
[----:B--2---:R-:W-:Y:S01]  /*0430*/  F2F.F32.F64 R22, R14 ;  /* 0x0000000e00167310 */ /* 0x004fe20000301000 */
[----:B------:R-:W-:-:S07]  /*0440*/  DSETP.GEU.AND P4, PT, |R14|, UR6, PT ;  /* 0x000000060e007e2a */ /* 0x000fce000bf8e200 */
[----:B-----5:R-:W1:Y:S01]  /*0450*/  F2F.F32.F64 R26, R12 ;  /* 0x0000000c001a7310 */ /* 0x020e620000301000 */
[----:B------:R-:W-:-:S07]  /*0460*/  DSETP.GEU.AND P5, PT, |R12|, UR6, PT ;  /* 0x000000060c007e2a */ /* 0x000fce000bfae200 */
[----:B------:R-:W2:Y:S01]  /*0470*/  F2F.F32.F64 R23, R16 ;  /* 0x0000001000177310 */ /* 0x000ea20000301000 */
[----:B------:R-:W-:-:S06]  /*0480*/  DSETP.GEU.AND P6, PT, |R16|, UR6, PT ;  /* 0x0000000610007e2a */ /* 0x000fcc000bfce200 */
[----:B-1----:R-:W-:-:S05]  /*0490*/  @!P5 FMUL R26, R26, 1.175494350822287508e-38 ;  /* 0x008000001a1ad820 */ /* 0x002fca0000400000 */
[----:B------:R-:W-:Y:S01]  /*04a0*/  FSETP.GTU.FTZ.AND P5, PT, R26, RZ, PT ;  /* 0x000000ff1a00720b */ /* 0x000fe20003fbc000 */
[----:B------:R-:W-:Y:S02]  /*04b0*/  @!P4 FMUL R22, R22, 1.175494350822287508e-38 ;  /* 0x008000001616c820 */ /* 0x000fe40000400000 */
[----:B--2---:R-:W-:Y:S01]  /*04c0*/  @!P6 FMUL R23, R23, 1.175494350822287508e-38 ;  /* 0x008000001717e820 */ /* 0x004fe20000400000 */
[----:B------:R1:W-:Y:S01]  /*04d0*/  @!P3 STG.E.64 desc[UR8][R20.64], R8 ;  /* 0x000000081400b986 */ /* 0x0003e2000c101b08 */
[----:B------:R-:W-:Y:S02]  /*04e0*/  SEL R2, R6, RZ, P5 ;  /* 0x000000ff06027207 */ /* 0x000fe40002800000 */
[----:B------:R-:W-:Y:S02]  /*04f0*/  SEL R7, R7, RZ, P5 ;  /* 0x000000ff07077207 */ /* 0x000fe40002800000 */
[----:B------:R-:W-:Y:S01]  /*0500*/  FSETP.GTU.FTZ.AND P5, PT, R23, RZ, PT ;  /* 0x000000ff1700720b */ /* 0x000fe20003fbc000 */
[----:B------:R-:W-:Y:S01]  /*0510*/  IMAD.IADD R23, R0, 0x1, R3 ;  /* 0x0000000100177824 */ /* 0x000fe200078e0203 */
[----:B------:R-:W-:Y:S01]  /*0520*/  FSETP.GTU.FTZ.AND P4, PT, R22, RZ, PT ;  /* 0x000000ff1600720b */ /* 0x000fe20003f9c000 */
[----:B-1----:R-:W1:Y:S02]  /*0530*/  @!P1 LDC.64 R20, c[0x0][0x228] ;  /* 0x00008a00ff149b82 */ /* 0x002e640000000a00 */
[----:B0-----:R-:W-:-:S06]  /*0540*/  @!P2 IMAD.WIDE R18, R23, 0x8, R18 ;  /* 0x000000081712a825 */ /* 0x001fcc00078e0212 */
[----:B------:R-:W0:Y:S01]  /*0550*/  @!P0 LDC.64 R22, c[0x0][0x228] ;  /* 0x00008a00ff168b82 */ /* 0x000e220000000a00 */
[----:B------:R-:W-:Y:S02]  /*0560*/  IMAD.MOV.U32 R6, RZ, RZ, R2 ;  /* 0x000000ffff067224 */ /* 0x000fe400078e0002 */
[----:B------:R-:W-:-:S03]  /*0570*/  IMAD R3, R0, 0x4, R3 ;  /* 0x0000000400037824 */ /* 0x000fc600078e0203 */
[----:B------:R2:W-:Y:S01]  /*0580*/  @!P2 STG.E.64 desc[UR8][R18.64], R6 ;  /* 0x000000061200a986 */ /* 0x0005e2000c101b08 */
[----:B------:R-:W-:Y:S02]  /*0590*/  SEL R4, R4, RZ, P4 ;  /* 0x000000ff04047207 */ /* 0x000fe40002000000 */
[----:B------:R-:W-:Y:S01]  /*05a0*/  SEL R5, R5, RZ, P4 ;  /* 0x000000ff05057207 */ /* 0x000fe20002000000 */
[----:B-1----:R-:W-:Y:S01]  /*05b0*/  @!P1 IMAD.WIDE R20, R29, 0x8, R20 ;  /* 0x000000081d149825 */ /* 0x002fe200078e0214 */
[----:B------:R-:W-:-:S03]  /*05c0*/  SEL R24, R24, RZ, P5 ;  /* 0x000000ff18187207 */ /* 0x000fc60002800000 */
[----:B0-----:R-:W-:Y:S01]  /*05d0*/  @!P0 IMAD.WIDE R22, R27, 0x8, R22 ;  /* 0x000000081b168825 */ /* 0x001fe200078e0216 */
[----:B------:R-:W-:Y:S01]  /*05e0*/  SEL R25, R25, RZ, P5 ;  /* 0x000000ff19197207 */ /* 0x000fe20002800000 */
[----:B------:R2:W-:Y:S04]  /*05f0*/  @!P1 STG.E.64 desc[UR8][R20.64], R4 ;  /* 0x0000000414009986 */ /* 0x0005e8000c101b08 */
[----:B------:R2:W-:Y:S01]  /*0600*/  @!P0 STG.E.64 desc[UR8][R22.64], R24 ;  /* 0x0000001816008986 */ /* 0x0005e2000c101b08 */
[----:B------:R-:W-:-:S13]  /*0610*/  ISETP.GE.U32.AND P0, PT, R3, UR4, PT ;  /* 0x0000000403007c0c */ /* 0x000fda000bf06070 */
[----:B--2---:R-:W-:Y:S05]  /*0620*/  @!P0 BRA `(.L_x_1) ;  /* 0xfffffff800d88947 */ /* 0x004fea000383ffff */
[----:B------:R-:W-:Y:S05]  /*0630*/  EXIT ;  /* 0x000000000000794d */ /* 0x000fea0003800000 */
.L_x_0:
[----:B------:R-:W-:Y:S01]  /*0640*/  ULDC.64 UR6, c[0x0][0x220] ;  /* 0x0000880000067ab9 */ /* 0x000fe20000000a00 */
[----:B------:R-:W-:Y:S01]  /*0650*/  IMAD.SHL.U32 R0, R3, 0x4, RZ ;  /* 0x0000000403007824 */ /* 0x000fe200078e00ff */
[----:B------:R-:W-:-:S06]  /*0660*/  UIMAD UR6, UR7, UR6, URZ ;  /* 0x00000006070672a4 */ /* 0x000fcc000f8e023f */
[----:B------:R-:W-:-:S13]  /*0670*/  ISETP.GE.U32.AND P0, PT, R0, UR6, PT ;  /* 0x0000000600007c0c */ /* 0x000fda000bf06070 */
[----:B------:R-:W-:Y:S05]  /*0680*/  @P0 EXIT ;  /* 0x000000000000094d */ /* 0x000fea0003800000 */
[----:B------:R-:W0:Y:S01]  /*0690*/  LDC.64 R22, c[0x0][0x210] ;  /* 0x00008400ff167b82 */ /* 0x000e220000000a00 */
[----:B------:R-:W-:Y:S02]  /*06a0*/  ULDC UR4, c[0x0][0xc] ;  /* 0x0000030000047ab9 */ /* 0x000fe40000000800 */
[----:B------:R-:W-:-:S05]  /*06b0*/  UIMAD UR4, UR5, UR4, URZ ;  /* 0x00000004050472a4 */ /* 0x000fca000f8e023f */
[----:B------:R-:W1:Y:S08]  /*06c0*/  LDC.64 R24, c[0x0][0x218] ;  /* 0x00008600ff187b82 */ /* 0x000e700000000a00 */
[----:B------:R-:W2:Y:S02]  /*06d0*/  LDC.64 R20, c[0x0][0x228] ;  /* 0x00008a00ff147b82 */ /* 0x000ea40000000a00 */
.L_x_2:
[----:B-1----:R-:W-:-:S05]  /*06e0*/  IMAD.WIDE R28, R3, 0x20, R24 ;  /* 0x00000020031c7825 */ /* 0x002fca00078e0218 */
[----:B---3--:R-:W3:Y:S04]  /*06f0*/  LDG.E.128 R4, desc[UR8][R28.64] ;  /* 0x000000081c047981 */ /* 0x008ee8000c1e1d00 */
[----:B------:R-:W4:Y:S01]  /*0700*/  LDG.E.128 R8, desc[UR8][R28.64+0x10] ;  /* 0x000010081c087981 */ /* 0x000f22000c1e1d00 */
[----:B0-----:R-:W-:-:S05]  /*0710*/  IMAD.WIDE R26, R3, 0x20, R22 ;  /* 0x00000020031a7825 */ /* 0x001fca00078e0216 */
[----:B------:R-:W5:Y:S04]  /*0720*/  LDG.E.128 R12, desc[UR8][R26.64] ;  /* 0x000000081a0c7981 */ /* 0x000f68000c1e1d00 */
[----:B------:R-:W2:Y:S01]  /*0730*/  LDG.E.128 R16, desc[UR8][R26.64+0x10] ;  /* 0x000010081a107981 */ /* 0x000ea2000c1e1d00 */
[----:B------:R-:W-:Y:S01]  /*0740*/  UMOV UR10, 0xf0000000 ;  /* 0xf0000000000a7882 */ /* 0x000fe20000000000 */
[----:B------:R-:W-:Y:S01]  /*0750*/  UMOV UR11, 0x380fffff ;  /* 0x380fffff000b7882 */ /* 0x000fe20000000000 */
[----:B---3--:R-:W0:Y:S01]  /*0760*/  F2F.F32.F64 R2, R6 ;  /* 0x0000000600027310 */ /* 0x008e220000301000 */
[----:B------:R-:W-:Y:S02]  /*0770*/  DSETP.GEU.AND P1, PT, |R6|, UR10, PT ;  /* 0x0000000a06007e2a */ /* 0x000fe4000bf2e200 */
[----:B------:R-:W-:-:S02]  /*0780*/  DSETP.GEU.AND P0, PT, |R4|, UR10, PT ;  /* 0x0000000a04007e2a */ /* 0x000fc4000bf0e200 */
[----:B----4-:R-:W-:Y:S02]  /*0790*/  DSETP.GEU.AND P3, PT, |R10|, UR10, PT ;  /* 0x0000000a0a007e2a */ /* 0x010fe4000bf6e200 */
[----:B------:R-:W-:Y:S01]  /*07a0*/  DSETP.GEU.AND P2, PT, |R8|, UR10, PT ;  /* 0x0000000a08007e2a */ /* 0x000fe2000bf4e200 */
[----:B------:R-:W1:Y:S07]  /*07b0*/  F2F.F32.F64 R0, R4 ;  /* 0x0000000400007310 */ /* 0x000e6e0000301000 */
[----:B0-----:R-:W-:Y:S01]  /*07c0*/  @!P1 FMUL R2, R2, 1.175494350822287508e-38 ;  /* 0x0080000002029820 */ /* 0x001fe20000400000 */
[----:B------:R-:W0:Y:S04]  /*07d0*/  F2F.F32.F64 R6, R10 ;  /* 0x0000000a00067310 */ /* 0x000e280000301000 */
[----:B------:R-:W-:Y:S01]  /*07e0*/  FSETP.GTU.FTZ.AND P1, PT, R2, RZ, PT ;  /* 0x000000ff0200720b */ /* 0x000fe20003f3c000 */
[----:B-1----:R-:W-:-:S03]  /*07f0*/  @!P0 FMUL R0, R0, 1.175494350822287508e-38 ;  /* 0x0080000000008820 */ /* 0x002fc60000400000 */
[----:B------:R-:W1:Y:S01]  /*0800*/  F2F.F32.F64 R28, R8 ;  /* 0x00000008001c7310 */ /* 0x000e620000301000 */
[----:B-----5:R-:W-:Y:S02]  /*0810*/  SEL R7, R15, RZ, P1 ;  /* 0x000000ff0f077207 */ /* 0x020fe40000800000 */
[----:B------:R-:W-:Y:S02]  /*0820*/  FSETP.GTU.FTZ.AND P0, PT, R0, RZ, PT ;  /* 0x000000ff0000720b */ /* 0x000fe40003f1c000 */
[----:B------:R-:W-:Y:S01]  /*0830*/  SEL R0, R14, RZ, P1 ;  /* 0x000000ff0e007207 */ /* 0x000fe20000800000 */
[----:B0-----:R-:W-:Y:S01]  /*0840*/  @!P3 FMUL R6, R6, 1.175494350822287508e-38 ;  /* 0x008000000606b820 */ /* 0x001fe20000400000 */
[----:B------:R-:W-:Y:S02]  /*0850*/  SEL R4, R12, RZ, P0 ;  /* 0x000000ff0c047207 */ /* 0x000fe40000000000 */
[----:B------:R-:W-:Y:S01]  /*0860*/  SEL R5, R13, RZ, P0 ;  /* 0x000000ff0d057207 */ /* 0x000fe20000000000 */
[----:B--2---:R-:W-:-:S04]  /*0870*/  IMAD.WIDE R12, R3, 0x20, R20 ;  /* 0x00000020030c7825 */ /* 0x004fc800078e0214 */
[----:B-1----:R-:W-:Y:S01]  /*0880*/  @!P2 FMUL R28, R28, 1.175494350822287508e-38 ;  /* 0x008000001c1ca820 */ /* 0x002fe20000400000 */
[----:B------:R-:W-:Y:S01]  /*0890*/  FSETP.GTU.FTZ.AND P2, PT, R6, RZ, PT ;  /* 0x000000ff0600720b */ /* 0x000fe20003f5c000 */
[----:B------:R-:W-:Y:S02]  /*08a0*/  IMAD.MOV.U32 R6, RZ, RZ, R0 ;  /* 0x000000ffff067224 */ /* 0x000fe400078e0000 */
[----:B------:R-:W-:Y:S01]  /*08b0*/  VIADD R3, R3, UR4 ;  /* 0x0000000403037c36 */ /* 0x000fe20008000000 */
[----:B------:R-:W-:Y:S02]  /*08c0*/  FSETP.GTU.FTZ.AND P1, PT, R28, RZ, PT ;  /* 0x000000ff1c00720b */ /* 0x000fe40003f3c000 */
[----:B------:R-:W-:Y:S01]  /*08d0*/  SEL R10, R18, RZ, P2 ;  /* 0x000000ff120a7207 */ /* 0x000fe20001000000 */
[----:B------:R3:W-:Y:S01]  /*08e0*/  STG.E.128 desc[UR8][R12.64], R4 ;  /* 0x000000040c007986 */ /* 0x0007e2000c101d08 */
[----:B------:R-:W-:Y:S01]  /*08f0*/  SEL R11, R19, RZ, P2 ;  /* 0x000000ff130b7207 */ /* 0x000fe20001000000 */
[----:B------:R-:W-:Y:S01]  /*0900*/  IMAD.SHL.U32 R0, R3, 0x4, RZ ;  /* 0x0000000403007824 */ /* 0x000fe200078e00ff */
[----:B------:R-:W-:-:S02]  /*0910*/  SEL R8, R16, RZ, P1 ;  /* 0x000000ff10087207 */ /* 0x000fc40000800000 */
[----:B------:R-:W-:Y:S02]  /*0920*/  SEL R9, R17, RZ, P1 ;  /* 0x000000ff11097207 */ /* 0x000fe40000800000 */
[----:B------:R-:W-:-:S03]  /*0930*/  ISETP.GE.U32.AND P0, PT, R0, UR6, PT ;  /* 0x0000000600007c0c */ /* 0x000fc6000bf06070 */
[----:B------:R3:W-:Y:S10]  /*0940*/  STG.E.128 desc[UR8][R12.64+0x10], R8 ;  /* 0x000010080c007986 */ /* 0x0007f4000c101d08 */
[----:B------:R-:W-:Y:S05]  /*0950*/  @!P0 BRA `(.L_x_2) ;  /* 0xfffffffc00608947 */ /* 0x000fea000383ffff */
[----:B------:R-:W-:Y:S05]  /*0960*/  EXIT ;  /* 0x000000000000794d */ /* 0x000fea0003800000 */
.L_x_3:
[----:B------:R-:W-:-:S00]  /*0970*/  BRA `(.L_x_3) ;  /* 0xfffffffc00fc7947 */ /* 0x000fc0000383ffff */
[----:B------:R-:W-:-:S00]  /*0980*/  NOP ;  /* 0x0000000000007918 */ /* 0x000fc00000000000 */
[----:B------:R-:W-:-:S00]  /*0990*/  NOP ;  /* 0x0000000000007918 */ /* 0x000fc00000000000 */
[----:B------:R-:W-:-:S00]  /*09a0*/  NOP ;  /* 0x0000000000007918 */ /* 0x000fc00000000000 */
[----:B------:R-:W-:-:S00]  /*09b0*/  NOP ;  /* 0x0000000000007918 */ /* 0x000fc00000000000 */
[----:B------:R-:W-:-:S00]  /*09c0*/  NOP ;  /* 0x0000000000007918 */ /* 0x000fc00000000000 */
[----:B------:R-:W-:-:S00]  /*09d0*/  NOP ;  /* 0x0000000000007918 */ /* 0x000fc00000000000 */
[----:B------:R-:W-:-:S00]  /*09e0*/  NOP ;  /* 0x0000000000007918 */ /* 0x000fc00000000000 */
[----:B------:R-:W-:-:S00]  /*09f0*/  NOP ;  /* 0x0000000000007918 */ /* 0x000fc00000000000 */
.L_x_317:


//--------------------- .text._Z13Sigmoid_bpropIdEvPT_S1_jjS1_ --------------------------
	.section	.text._Z13Sigmoid_bpropIdEvPT_S1_jjS1_,"ax",@progbits
	.align	128
        .global         _Z13Sigmoid_bpropIdEvPT_S1_jjS1_
        .type           _Z13Sigmoid_bpropIdEvPT_S1_jjS1_,@function
        .size           _Z13Sigmoid_bpropIdEvPT_S1_jjS1_,(.L_x_318 - _Z13Sigmoid_bpropIdEvPT_S1_jjS1_)
        .other          _Z13Sigmoid_bpropIdEvPT_S1_jjS1_,@"STO_CUDA_ENTRY STV_DEFAULT"
_Z13Sigmoid_bpropIdEvPT_S1_jjS1_:
.text._Z13Sigmoid_bpropIdEvPT_S1_jjS1_:
        /* <DEDUP_REMOVED lines=25> */
.L_x_5:
[----:B------:R-:W-:Y:S02]  /*0190*/  ISETP.GE.U32.AND P3, PT, R3, UR4, PT ;  /* 0x0000000403007c0c */ /* 0x000fe4000bf66070 */
[----:B------:R-:W-:-:S04]  /*01a0*/  IADD3 R2, R0, R3, RZ ;  /* 0x0000000300027210 */ /* 0x000fc80007ffe0ff */
[----:B------:R-:W-:-:S07]  /*01b0*/  ISETP.GE.U32.AND P2, PT, R2, UR4, PT ;  /* 0x0000000402007c0c */ /* 0x000fce000bf46070 */
[----:B------:R-:W0:Y:S08]  /*01c0*/  @!P3 LDC.64 R4, c[0x0][0x210] ;  /* 0x00008400ff04bb82 */ /* 0x000e300000000a00 */
[----:B------:R-:W1:Y:S08]  /*01d0*/  @!P2 LDC.64 R22, c[0x0][0x210] ;  /* 0x00008400ff16ab82 */ /* 0x000e700000000a00 */
[----:B------:R-:W2:Y:S01]  /*01e0*/  @!P2 LDC.64 R24, c[0x0][0x218] ;  /* 0x00008600ff18ab82 */ /* 0x000ea20000000a00 */
[----:B0-----:R-:W-:-:S07]  /*01f0*/  @!P3 IMAD.WIDE R4, R3, 0x8, R4 ;  /* 0x000000080304b825 */ /* 0x001fce00078e0204 */
[----:B------:R-:W0:Y:S01]  /*0200*/  @!P3 LDC.64 R26, c[0x0][0x218] ;  /* 0x00008600ff1abb82 */ /* 0x000e220000000a00 */
[----:B------:R3:W4:Y:S02]  /*0210*/  @!P3 LDG.E.64 R12, desc[UR8][R4.64] ;  /* 0x00000008040cb981 */ /* 0x000724000c1e1b00 */
[----:B---3--:R-:W-:-:S04]  /*0220*/  IADD3 R5, R0, R2, RZ ;  /* 0x0000000200057210 */ /* 0x008fc80007ffe0ff */
[----:B------:R-:W-:Y:S01]  /*0230*/  ISETP.GE.U32.AND P1, PT, R5, UR4, PT ;  /* 0x0000000405007c0c */ /* 0x000fe2000bf26070 */
[----:B-1----:R-:W-:-:S04]  /*0240*/  @!P2 IMAD.WIDE R28, R2, 0x8, R22 ;  /* 0x00000008021ca825 */ /* 0x002fc800078e0216 */
[----:B--2---:R-:W-:Y:S01]  /*0250*/  @!P2 IMAD.WIDE R24, R2, 0x8, R24 ;  /* 0x000000080218a825 */ /* 0x004fe200078e0218 */
[----:B------:R1:W2:Y:S03]  /*0260*/  @!P2 LDG.E.64 R10, desc[UR8][R28.64] ;  /* 0x000000081c0aa981 */ /* 0x0002a6000c1e1b00 */
[----:B0-----:R-:W-:Y:S01]  /*0270*/  @!P3 IMAD.WIDE R26, R3, 0x8, R26 ;  /* 0x00000008031ab825 */ /* 0x001fe200078e021a */
[----:B------:R0:W3:Y:S03]  /*0280*/  @!P2 LDG.E.64 R20, desc[UR8][R24.64] ;  /* 0x000000081814a981 */ /* 0x0000e6000c1e1b00 */
[----:B------:R-:W5:Y:S01]  /*0290*/  @!P1 LDC.64 R22, c[0x0][0x210] ;  /* 0x00008400ff169b82 */ /* 0x000f620000000a00 */
[----:B------:R5:W2:Y:S01]  /*02a0*/  @!P3 LDG.E.64 R18, desc[UR8][R26.64] ;  /* 0x000000081a12b981 */ /* 0x000aa2000c1e1b00 */
[----:B-1----:R-:W-:-:S06]  /*02b0*/  IADD3 R29, R0, R5, RZ ;  /* 0x00000005001d7210 */ /* 0x002fcc0007ffe0ff */
[----:B0-----:R-:W0:Y:S01]  /*02c0*/  @!P1 LDC.64 R24, c[0x0][0x218] ;  /* 0x00008600ff189b82 */ /* 0x001e220000000a00 */
[----:B------:R-:W-:Y:S01]  /*02d0*/  ISETP.GE.U32.AND P0, PT, R29, UR4, PT ;  /* 0x000000041d007c0c */ /* 0x000fe2000bf06070 */
[----:B-----5:R-:W-:-:S12]  /*02e0*/  @!P1 IMAD.WIDE R26, R5, 0x8, R22 ;  /* 0x00000008051a9825 */ /* 0x020fd800078e0216 */
[----:B------:R-:W1:Y:S01]  /*02f0*/  @!P0 LDC.64 R22, c[0x0][0x218] ;  /* 0x00008600ff168b82 */ /* 0x000e620000000a00 */
[----:B------:R0:W5:Y:S02]  /*0300*/  @!P1 LDG.E.64 R8, desc[UR8][R26.64] ;  /* 0x000000081a089981 */ /* 0x000164000c1e1b00 */
[----:B0-----:R-:W-:-:S05]  /*0310*/  @!P1 IMAD.WIDE R26, R5, 0x8, R24 ;  /* 0x00000008051a9825 */ /* 0x001fca00078e0218 */
[----:B------:R-:W0:Y:S01]  /*0320*/  @!P0 LDC.64 R24, c[0x0][0x210] ;  /* 0x00008400ff188b82 */ /* 0x000e220000000a00 */
[----:B------:R-:W5:Y:S01]  /*0330*/  @!P1 LDG.E.64 R16, desc[UR8][R26.64] ;  /* 0x000000081a109981 */ /* 0x000f62000c1e1b00 */
[----:B-1----:R-:W-:-:S05]  /*0340*/  @!P0 IMAD.WIDE R22, R29, 0x8, R22 ;  /* 0x000000081d168825 */ /* 0x002fca00078e0216 */
[----:B------:R0:W5:Y:S02]  /*0350*/  @!P0 LDG.E.64 R14, desc[UR8][R22.64] ;  /* 0x00000008160e8981 */ /* 0x000164000c1e1b00 */
[----:B0-----:R-:W-:-:S05]  /*0360*/  @!P0 IMAD.WIDE R22, R29, 0x8, R24 ;  /* 0x000000081d168825 */ /* 0x001fca00078e0218 */
[----:B------:R0:W5:Y:S01]  /*0370*/  @!P0 LDG.E.64 R6, desc[UR8][R22.64] ;  /* 0x0000000816068981 */ /* 0x000162000c1e1b00 */
[----:B------:R-:W-:Y:S01]  /*0380*/  UMOV UR6, 0xf0000000 ;  /* 0xf000000000067882 */ /* 0x000fe20000000000 */
[----:B------:R-:W-:Y:S01]  /*0390*/  UMOV UR7, 0x380fffff ;  /* 0x380fffff00077882 */ /* 0x000fe20000000000 */
[----:B----4-:R-:W-:Y:S01]  /*03a0*/  F2F.F32.F64 R4, R12 ;  /* 0x0000000c00047310 */ /* 0x010fe20000301000 */
[----:B------:R-:W-:-:S07]  /*03b0*/  DSETP.GEU.AND P5, PT, |R12|, UR6, PT ;  /* 0x000000060c007e2a */ /* 0x000fce000bfae200 */
[----:B--2---:R-:W1:Y:S01]  /*03c0*/  F2F.F32.F64 R28, R18 ;  /* 0x00000012001c7310 */ /* 0x004e620000301000 */
[----:B------:R-:W-:Y:S02]  /*03d0*/  DSETP.GEU.AND P4, PT, |R18|, UR6, PT ;  /* 0x0000000612007e2a */ /* 0x000fe4000bf8e200 */
[----:B---3--:R-:W-:-:S05]  /*03e0*/  DSETP.GEU.AND P6, PT, |R20|, UR6, PT ;  /* 0x0000000614007e2a */ /* 0x008fca000bfce200 */
[----:B------:R-:W2:Y:S07]  /*03f0*/  F2F.F32.F64 R26, R20 ;  /* 0x00000014001a7310 */ /* 0x000eae0000301000 */
[----:B-1----:R-:W-:Y:S01]  /*0400*/  @!P4 FMUL R28, R28, 1.175494350822287508e-38 ;  /* 0x008000001c1cc820 */ /* 0x002fe20000400000 */
[----:B------:R-:W1:Y:S03]  /*0410*/  F2F.F32.F64 R25, R10 ;  /* 0x0000000a00197310 */ /* 0x000e660000301000 */
[----:B0-----:R-:W-:Y:S01]  /*0420*/  FADD.FTZ R23, -R28, 1 ;  /* 0x3f8000001c177421 */ /* 0x001fe20000010100 */
[----:B------:R-:W-:-:S03]  /*0430*/  DSETP.GEU.AND P4, PT, |R10|, UR6, PT ;  /* 0x000000060a007e2a */ /* 0x000fc6000bf8e200 */
[----:B------:R-:W-:Y:S02]  /*0440*/  FMUL.FTZ R13, R28, R23 ;  /* 0x000000171c0d7220 */ /* 0x000fe40000410000 */
[----:B------:R-:W0:Y:S01]  /*0450*/  @!P3 LDC.64 R22, c[0x0][0x228] ;  /* 0x00008a00ff16bb82 */ /* 0x000e220000000a00 */
[----:B------:R-:W-:Y:S01]  /*0460*/  @!P5 FMUL R4, R4, 1.175494350822287508e-38 ;  /* 0x008000000404d820 */ /* 0x000fe20000400000 */
[----:B--2---:R-:W-:Y:S01]  /*0470*/  @!P6 FMUL R26, R26, 1.175494350822287508e-38 ;  /* 0x008000001a1ae820 */ /* 0x004fe20000400000 */
[----:B-----5:R-:W-:Y:S02]  /*0480*/  F2F.F32.F64 R24, R8 ;  /* 0x0000000800187310 */ /* 0x020fe40000301000 */
[----:B------:R-:W-:Y:S01]  /*0490*/  FMUL.FTZ R13, R13, R4 ;  /* 0x000000040d0d7220 */ /* 0x000fe20000410000 */
[----:B------:R-:W-:-:S03]  /*04a0*/  DSETP.GEU.AND P6, PT, |R8|, UR6, PT ;  /* 0x0000000608007e2a */ /* 0x000fc6000bfce200 */
[----:B-1----:R-:W-:Y:S02]  /*04b0*/  @!P4 FMUL R25, R25, 1.175494350822287508e-38 ;  /* 0x008000001919c820 */ /* 0x002fe40000400000 */
[----:B------:R-:W1:Y:S01]  /*04c0*/  F2F.F32.F64 R11, R16 ;  /* 0x00000010000b7310 */ /* 0x000e620000301000 */
[----:B------:R-:W-:-:S07]  /*04d0*/  DSETP.GEU.AND P5, PT, |R16|, UR6, PT ;  /* 0x0000000610007e2a */ /* 0x000fce000bfae200 */
[----:B------:R-:W-:Y:S01]  /*04e0*/  F2F.F64.F32 R12, R13 ;  /* 0x0000000d000c7310 */ /* 0x000fe20000201800 */
[----:B------:R-:W-:-:S07]  /*04f0*/  DSETP.GEU.AND P4, PT, |R14|, UR6, PT ;  /* 0x000000060e007e2a */ /* 0x000fce000bf8e200 */
[----:B------:R-:W2:Y:S01]  /*0500*/  F2F.F32.F64 R4, R14 ;  /* 0x0000000e00047310 */ /* 0x000ea20000301000 */
[----:B-1----:R-:W-:Y:S01]  /*0510*/  @!P5 FMUL R11, R11, 1.175494350822287508e-38 ;  /* 0x008000000b0bd820 */ /* 0x002fe20000400000 */
[----:B------:R-:W-:Y:S01]  /*0520*/  FADD.FTZ R27, -R26, 1 ;  /* 0x3f8000001a1b7421 */ /* 0x000fe20000010100 */
[----:B0-----:R-:W-:-:S04]  /*0530*/  @!P3 IMAD.WIDE R22, R3, 0x8, R22 ;  /* 0x000000080316b825 */ /* 0x001fc800078e0216 */
[C---:B------:R-:W-:Y:S01]  /*0540*/  FADD.FTZ R8, -R11.reuse, 1 ;  /* 0x3f8000000b087421 */ /* 0x040fe20000010100 */
[----:B------:R-:W-:Y:S01]  /*0550*/  DSETP.GEU.AND P5, PT, |R6|, UR6, PT ;  /* 0x0000000606007e2a */ /* 0x000fe2000bfae200 */
[----:B------:R0:W1:Y:S01]  /*0560*/  F2F.F32.F64 R6, R6 ;  /* 0x0000000600067310 */ /* 0x0000620000301000 */
[----:B------:R-:W-:Y:S01]  /*0570*/  @!P6 FMUL R24, R24, 1.175494350822287508e-38 ;  /* 0x008000001818e820 */ /* 0x000fe20000400000 */
[----:B------:R-:W-:Y:S01]  /*0580*/  FMUL.FTZ R10, R26, R27 ;  /* 0x0000001b1a0a7220 */ /* 0x000fe20000410000 */
[----:B------:R-:W-:Y:S01]  /*0590*/  FMUL.FTZ R11, R11, R8 ;  /* 0x000000080b0b7220 */ /* 0x000fe20000410000 */
[----:B--2---:R-:W-:Y:S01]  /*05a0*/  @!P4 FMUL R4, R4, 1.175494350822287508e-38 ;  /* 0x008000000404c820 */ /* 0x004fe20000400000 */
[----:B------:R-:W2:Y:S01]  /*05b0*/  @!P2 LDC.64 R26, c[0x0][0x228] ;  /* 0x00008a00ff1aab82 */ /* 0x000ea20000000a00 */
[----:B------:R3:W-:Y:S01]  /*05c0*/  @!P3 STG.E.64 desc[UR8][R22.64], R12 ;  /* 0x0000000c1600b986 */ /* 0x0007e2000c101b08 */
[----:B------:R-:W-:Y:S01]  /*05d0*/  FMUL.FTZ R10, R10, R25 ;  /* 0x000000190a0a7220 */ /* 0x000fe20000410000 */
[----:B------:R-:W-:Y:S01]  /*05e0*/  FMUL.FTZ R8, R11, R24 ;  /* 0x000000180b087220 */ /* 0x000fe20000410000 */
[----:B------:R-:W-:-:S04]  /*05f0*/  FADD.FTZ R9, -R4, 1 ;  /* 0x3f80000004097421 */ /* 0x000fc80000010100 */
[----:B------:R-:W4:Y:S01]  /*0600*/  @!P0 LDC.64 R24, c[0x0][0x228] ;  /* 0x00008a00ff188b82 */ /* 0x000f220000000a00 */
[----:B0-----:R-:W-:Y:S01]  /*0610*/  FMUL.FTZ R7, R4, R9 ;  /* 0x0000000904077220 */ /* 0x001fe20000410000 */
[----:B-1----:R-:W-:-:S06]  /*0620*/  @!P5 FMUL R6, R6, 1.175494350822287508e-38 ;  /* 0x008000000606d820 */ /* 0x002fcc0000400000 */
[----:B---3--:R-:W0:Y:S01]  /*0630*/  @!P1 LDC.64 R22, c[0x0][0x228] ;  /* 0x00008a00ff169b82 */ /* 0x008e220000000a00 */
[----:B------:R-:W-:Y:S01]  /*0640*/  FMUL.FTZ R7, R7, R6 ;  /* 0x0000000607077220 */ /* 0x000fe20000410000 */
[----:B------:R-:W1:Y:S08]  /*0650*/  F2F.F64.F32 R10, R10 ;  /* 0x0000000a000a7310 */ /* 0x000e700000201800 */
[----:B------:R-:W3:Y:S08]  /*0660*/  F2F.F64.F32 R8, R8 ;  /* 0x0000000800087310 */ /* 0x000ef00000201800 */
[----:B------:R-:W5:Y:S01]  /*0670*/  F2F.F64.F32 R6, R7 ;  /* 0x0000000700067310 */ /* 0x000f620000201800 */
[----:B--2---:R-:W-:Y:S01]  /*0680*/  @!P2 IMAD.WIDE R26, R2, 0x8, R26 ;  /* 0x00000008021aa825 */ /* 0x004fe200078e021a */
[----:B------:R-:W-:-:S03]  /*0690*/  LEA R3, R0, R3, 0x2 ;  /* 0x0000000300037211 */ /* 0x000fc600078e10ff */
[----:B----4-:R-:W-:-:S04]  /*06a0*/  @!P0 IMAD.WIDE R24, R29, 0x8, R24 ;  /* 0x000000081d188825 */ /* 0x010fc800078e0218 */
[----:B0-----:R-:W-:Y:S01]  /*06b0*/  @!P1 IMAD.WIDE R22, R5, 0x8, R22 ;  /* 0x0000000805169825 */ /* 0x001fe200078e0216 */
[----:B-1----:R0:W-:Y:S04]  /*06c0*/  @!P2 STG.E.64 desc[UR8][R26.64], R10 ;  /* 0x0000000a1a00a986 */ /* 0x0021e8000c101b08 */
[----:B---3--:R0:W-:Y:S04]  /*06d0*/  @!P1 STG.E.64 desc[UR8][R22.64], R8 ;  /* 0x0000000816009986 */ /* 0x0081e8000c101b08 */
[----:B-----5:R0:W-:Y:S01]  /*06e0*/  @!P0 STG.E.64 desc[UR8][R24.64], R6 ;  /* 0x0000000618008986 */ /* 0x0201e2000c101b08 */
[----:B------:R-:W-:-:S13]  /*06f0*/  ISETP.GE.U32.AND P0, PT, R3, UR4, PT ;  /* 0x0000000403007c0c */ /* 0x000fda000bf06070 */
[----:B0-----:R-:W-:Y:S05]  /*0700*/  @!P0 BRA `(.L_x_5) ;  /* 0xfffffff800a08947 */ /* 0x001fea000383ffff */
[----:B------:R-:W-:Y:S05]  /*0710*/  EXIT ;  /* 0x000000000000794d */ /* 0x000fea0003800000 */
.L_x_4:
[----:B------:R-:W-:Y:S01]  /*0720*/  ULDC.64 UR6, c[0x0][0x220] ;  /* 0x0000880000067ab9 */ /* 0x000fe20000000a00 */
[----:B------:R-:W-:Y:S01]  /*0730*/  SHF.L.U32 R0, R3, 0x2, RZ ;  /* 0x0000000203007819 */ /* 0x000fe200000006ff */
        /* <DEDUP_REMOVED lines=8> */
.L_x_6:
[----:B-1----:R-:W-:-:S05]  /*07c0*/  IMAD.WIDE R16, R3, 0x20, R24 ;  /* 0x0000002003107825 */ /* 0x002fca00078e0218 */
[----:B---3--:R-:W3:Y:S01]  /*07d0*/  LDG.E.128 R4, desc[UR8][R16.64] ;  /* 0x0000000810047981 */ /* 0x008ee2000c1e1d00 */
[----:B0-----:R-:W-:-:S05]  /*07e0*/  IMAD.WIDE R12, R3, 0x20, R22 ;  /* 0x00000020030c7825 */ /* 0x001fca00078e0216 */
[----:B------:R-:W4:Y:S04]  /*07f0*/  LDG.E.128 R8, desc[UR8][R12.64] ;  /* 0x000000080c087981 */ /* 0x000f28000c1e1d00 */
[----:B------:R-:W5:Y:S04]  /*0800*/  LDG.E.128 R16, desc[UR8][R16.64+0x10] ;  /* 0x0000100810107981 */ /* 0x000f68000c1e1d00 */
[----:B------:R-:W2:Y:S01]  /*0810*/  LDG.E.128 R12, desc[UR8][R12.64+0x10] ;  /* 0x000010080c0c7981 */ /* 0x000ea2000c1e1d00 */
[----:B------:R-:W-:Y:S01]  /*0820*/  UMOV UR10, 0xf0000000 ;  /* 0xf0000000000a7882 */ /* 0x000fe20000000000 */
[----:B------:R-:W-:Y:S01]  /*0830*/  UMOV UR11, 0x380fffff ;  /* 0x380fffff000b7882 */ /* 0x000fe20000000000 */
[----:B---3--:R-:W0:Y:S01]  /*0840*/  F2F.F32.F64 R27, R6 ;  /* 0x00000006001b7310 */ /* 0x008e220000301000 */
[----:B------:R-:W-:-:S02]  /*0850*/  DSETP.GEU.AND P0, PT, |R6|, UR10, PT ;  /* 0x0000000a06007e2a */ /* 0x000fc4000bf0e200 */
[----:B------:R-:W-:Y:S02]  /*0860*/  DSETP.GEU.AND P1, PT, |R4|, UR10, PT ;  /* 0x0000000a04007e2a */ /* 0x000fe4000bf2e200 */
[----:B----4-:R-:W-:-:S03]  /*0870*/  DSETP.GEU.AND P2, PT, |R10|, UR10, PT ;  /* 0x0000000a0a007e2a */ /* 0x010fc6000bf4e200 */
[----:B------:R-:W1:Y:S08]  /*0880*/  F2F.F32.F64 R26, R4 ;  /* 0x00000004001a7310 */ /* 0x000e700000301000 */
[----:B------:R-:W3:Y:S01]  /*0890*/  F2F.F32.F64 R28, R10 ;  /* 0x0000000a001c7310 */ /* 0x000ee20000301000 */
[----:B0-----:R-:W-:Y:S01]  /*08a0*/  @!P0 FMUL R27, R27, 1.175494350822287508e-38 ;  /* 0x008000001b1b8820 */ /* 0x001fe20000400000 */
[----:B------:R-:W-:-:S02]  /*08b0*/  DSETP.GEU.AND P0, PT, |R8|, UR10, PT ;  /* 0x0000000a08007e2a */ /* 0x000fc4000bf0e200 */
[----:B-----5:R-:W-:Y:S02]  /*08c0*/  DSETP.GEU.AND P3, PT, |R16|, UR10, PT ;  /* 0x0000000a10007e2a */ /* 0x020fe4000bf6e200 */
[----:B------:R-:W-:Y:S02]  /*08d0*/  DSETP.GEU.AND P4, PT, |R18|, UR10, PT ;  /* 0x0000000a12007e2a */ /* 0x000fe4000bf8e200 */
[----:B------:R-:W-:Y:S08]  /*08e0*/  F2F.F32.F64 R2, R8 ;  /* 0x0000000800027310 */ /* 0x000ff00000301000 */
[----:B------:R-:W0:Y:S08]  /*08f0*/  F2F.F32.F64 R29, R16 ;  /* 0x00000010001d7310 */ /* 0x000e300000301000 */
[----:B------:R-:W4:Y:S01]  /*0900*/  F2F.F32.F64 R8, R18 ;  /* 0x0000001200087310 */ /* 0x000f220000301000 */
[----:B-1----:R-:W-:Y:S01]  /*0910*/  @!P1 FMUL R26, R26, 1.175494350822287508e-38 ;  /* 0x008000001a1a9820 */ /* 0x002fe20000400000 */
[----:B---3--:R-:W-:Y:S01]  /*0920*/  @!P2 FMUL R28, R28, 1.175494350822287508e-38 ;  /* 0x008000001c1ca820 */ /* 0x008fe20000400000 */
[----:B--2---:R-:W-:-:S02]  /*0930*/  DSETP.GEU.AND P1, PT, |R12|, UR10, PT ;  /* 0x0000000a0c007e2a */ /* 0x004fc4000bf2e200 */
[----:B------:R-:W-:-:S03]  /*0940*/  DSETP.GEU.AND P2, PT, |R14|, UR10, PT ;  /* 0x0000000a0e007e2a */ /* 0x000fc6000bf4e200 */
[----:B------:R-:W1:Y:S01]  /*0950*/  F2F.F32.F64 R0, R12 ;  /* 0x0000000c00007310 */ /* 0x000e620000301000 */
[----:B------:R-:W-:-:S07]  /*0960*/  FADD.FTZ R4, -R27, 1 ;  /* 0x3f8000001b047421 */ /* 0x000fce0000010100 */
[----:B------:R-:W2:Y:S01]  /*0970*/  F2F.F32.F64 R10, R14 ;  /* 0x0000000e000a7310 */ /* 0x000ea20000301000 */
[----:B0-----:R-:W-:Y:S01]  /*0980*/  @!P3 FMUL R29, R29, 1.175494350822287508e-38 ;  /* 0x008000001d1db820 */ /* 0x001fe20000400000 */
[----:B----4-:R-:W-:Y:S01]  /*0990*/  @!P4 FMUL R8, R8, 1.175494350822287508e-38 ;  /* 0x008000000808c820 */ /* 0x010fe20000400000 */
[----:B------:R-:W-:Y:S01]  /*09a0*/  FMUL.FTZ R27, R27, R4 ;  /* 0x000000041b1b7220 */ /* 0x000fe20000410000 */
[----:B------:R-:W-:Y:S01]  /*09b0*/  FADD.FTZ R5, -R26, 1 ;  /* 0x3f8000001a057421 */ /* 0x000fe20000010100 */
[C---:B------:R-:W-:Y:S01]  /*09c0*/  FADD.FTZ R4, -R29.reuse, 1 ;  /* 0x3f8000001d047421 */ /* 0x040fe20000010100 */
[----:B------:R-:W-:Y:S01]  /*09d0*/  FADD.FTZ R9, -R8, 1 ;  /* 0x3f80000008097421 */ /* 0x000fe20000010100 */
[----:B------:R-:W-:Y:S01]  /*09e0*/  @!P0 FMUL R2, R2, 1.175494350822287508e-38 ;  /* 0x0080000002028820 */ /* 0x000fe20000400000 */
[----:B------:R-:W-:Y:S01]  /*09f0*/  FMUL.FTZ R5, R26, R5 ;  /* 0x000000051a057220 */ /* 0x000fe20000410000 */
[----:B------:R-:W-:Y:S01]  /*0a00*/  FMUL.FTZ R29, R29, R4 ;  /* 0x000000041d1d7220 */ /* 0x000fe20000410000 */
[----:B-1----:R-:W-:Y:S01]  /*0a10*/  @!P1 FMUL R0, R0, 1.175494350822287508e-38 ;  /* 0x0080000000009820 */ /* 0x002fe20000400000 */
[----:B------:R-:W-:Y:S01]  /*0a20*/  FMUL.FTZ R11, R8, R9 ;  /* 0x00000009080b7220 */ /* 0x000fe20000410000 */
[----:B--2---:R-:W-:Y:S01]  /*0a30*/  @!P2 FMUL R10, R10, 1.175494350822287508e-38 ;  /* 0x008000000a0aa820 */ /* 0x004fe20000400000 */
[----:B------:R-:W-:Y:S01]  /*0a40*/  FMUL.FTZ R6, R28, R27 ;  /* 0x0000001b1c067220 */ /* 0x000fe20000410000 */
[----:B------:R-:W-:Y:S01]  /*0a50*/  FMUL.FTZ R5, R2, R5 ;  /* 0x0000000502057220 */ /* 0x000fe20000410000 */
[----:B------:R-:W-:Y:S01]  /*0a60*/  FMUL.FTZ R8, R0, R29 ;  /* 0x0000001d00087220 */ /* 0x000fe20000410000 */
[----:B------:R-:W-:-:S03]  /*0a70*/  FMUL.FTZ R11, R10, R11 ;  /* 0x0000000b0a0b7220 */ /* 0x000fc60000410000 */
[----:B------:R-:W-:Y:S08]  /*0a80*/  F2F.F64.F32 R6, R6 ;  /* 0x0000000600067310 */ /* 0x000ff00000201800 */
[----:B------:R-:W0:Y:S08]  /*0a90*/  F2F.F64.F32 R4, R5 ;  /* 0x0000000500047310 */ /* 0x000e300000201800 */
[----:B------:R-:W-:Y:S08]  /*0aa0*/  F2F.F64.F32 R8, R8 ;  /* 0x0000000800087310 */ /* 0x000ff00000201800 */
[----:B------:R-:W1:Y:S01]  /*0ab0*/  F2F.F64.F32 R10, R11 ;  /* 0x0000000b000a7310 */ /* 0x000e620000201800 */
[C---:B------:R-:W-:Y:S01]  /*0ac0*/  IMAD.WIDE R12, R3.reuse, 0x20, R20 ;  /* 0x00000020030c7825 */ /* 0x040fe200078e0214 */
[----:B------:R-:W-:-:S04]  /*0ad0*/  IADD3 R3, R3, UR4, RZ ;  /* 0x0000000403037c10 */ /* 0x000fc8000fffe0ff */
[----:B0-----:R3:W-:Y:S01]  /*0ae0*/  STG.E.128 desc[UR8][R12.64], R4 ;  /* 0x000000040c007986 */ /* 0x0017e2000c101d08 */
[----:B------:R-:W-:-:S03]  /*0af0*/  SHF.L.U32 R0, R3, 0x2, RZ ;  /* 0x0000000203007819 */ /* 0x000fc600000006ff */
[----:B-1----:R3:W-:Y:S01]  /*0b00*/  STG.E.128 desc[UR8][R12.64+0x10], R8 ;  /* 0x000010080c007986 */ /* 0x0027e2000c101d08 */
[----:B------:R-:W-:-:S13]  /*0b10*/  ISETP.GE.U32.AND P0, PT, R0, UR6, PT ;  /* 0x0000000600007c0c */ /* 0x000fda000bf06070 */
[----:B------:R-:W-:Y:S05]  /*0b20*/  @!P0 BRA `(.L_x_6) ;  /* 0xfffffffc00248947 */ /* 0x000fea000383ffff */
[----:B------:R-:W-:Y:S05]  /*0b30*/  EXIT ;  /* 0x000000000000794d */ /* 0x000fea0003800000 */
.L_x_7:
        /* <DEDUP_REMOVED lines=12> */
.L_x_318:


//--------------------- .text._Z17biasAddRelu_bpropIdLi4EEvPT_S1_iiS1_PVfPiS1_ --------------------------
	.section	.text._Z17biasAddRelu_bpropIdLi4EEvPT_S1_iiS1_PVfPiS1_,"ax",@progbits
	.align	128
        .global         _Z17biasAddRelu_bpropIdLi4EEvPT_S1_iiS1_PVfPiS1_
        .type           _Z17biasAddRelu_bpropIdLi4EEvPT_S1_iiS1_PVfPiS1_,@function
        .size           _Z17biasAddRelu_bpropIdLi4EEvPT_S1_iiS1_PVfPiS1_,(.L_x_319 - _Z17biasAddRelu_bpropIdLi4EEvPT_S1_iiS1_PVfPiS1_)
        .other          _Z17biasAddRelu_bpropIdLi4EEvPT_S1_iiS1_PVfPiS1_,@"STO_CUDA_ENTRY STV_DEFAULT"
_Z17biasAddRelu_bpropIdLi4EEvPT_S1_iiS1_PVfPiS1_:
.text._Z17biasAddRelu_bpropIdLi4EEvPT_S1_iiS1_PVfPiS1_:
[----:B------:R-:W-:Y:S08]  /*0000*/  LDC R1, c[0x0][0x28] ;  /* 0x00000a00ff017b82 */ /* 0x000ff00000000800 */
[----:B------:R-:W0:Y:S01]  /*0010*/  LDC R0, c[0x0][RZ] ;  /* 0x00000000ff007b82 */ /* 0x000e220000000800 */
[----:B------:R-:W-:Y:S01]  /*0020*/  ULDC.64 UR6, c[0x0][0x208] ;  /* 0x0000820000067ab9 */ /* 0x000fe20000000a00 */
[----:B------:R-:W-:Y:S06]  /*0030*/  BSSY B0, `(.L_x_8) ;  /* 0x00000b4000007945 */ /* 0x000fec0003800000 */
[----:B------:R-:W1:Y:S08]  /*0040*/  LDC R2, c[0x0][0x10] ;  /* 0x00000400ff027b82 */ /* 0x000e700000000800 */
[----:B------:R-:W2:Y:S08]  /*0050*/  LDC R3, c[0x0][0x4] ;  /* 0x00000100ff037b82 */ /* 0x000eb00000000800 */
[----:B------:R-:W3:Y:S01]  /*0060*/  LDC.64 R10, c[0x0][0x220] ;  /* 0x00008800ff0a7b82 */ /* 0x000ee20000000a00 */
[----:B-1----:R-:W1:Y:S01]  /*0070*/  I2F.U32.RP R6, R2 ;  /* 0x0000000200067306 */ /* 0x002e620000209000 */
[----:B------:R-:W-:-:S06]  /*0080*/  ISETP.NE.U32.AND P2, PT, R2, RZ, PT ;  /* 0x000000ff0200720c */ /* 0x000fcc0003f45070 */
[----:B------:R-:W4:Y:S01]  /*0090*/  S2UR UR9, SR_CTAID.Y ;  /* 0x00000000000979c3 */ /* 0x000f220000002600 */
[----:B--2---:R-:W2:Y:S08]  /*00a0*/  I2F.U32.RP R9, R3 ;  /* 0x0000000300097306 */ /* 0x004eb00000209000 */
[----:B-1----:R-:W1:Y:S08]  /*00b0*/  MUFU.RCP R6, R6 ;  /* 0x0000000600067308 */ /* 0x002e700000001000 */
[----:B--2---:R-:W-:Y:S01]  /*00c0*/  MUFU.RCP R9, R9 ;  /* 0x0000000900097308 */ /* 0x004fe20000001000 */
[----:B-1----:R-:W-:-:S07]  /*00d0*/  IADD3 R4, R6, 0xffffffe, RZ ;  /* 0x0ffffffe06047810 */ /* 0x002fce0007ffe0ff */
[----:B------:R1:W2:Y:S02]  /*00e0*/  F2I.FTZ.U32.TRUNC.NTZ R5, R4 ;  /* 0x0000000400057305 */ /* 0x0002a4000021f000 */
[----:B-1----:R-:W-:Y:S01]  /*00f0*/  HFMA2.MMA R4, -RZ, RZ, 0, 0 ;  /* 0x00000000ff047435 */ /* 0x002fe200000001ff */
[----:B--2---:R-:W-:-:S05]  /*0100*/  IADD3 R7, RZ, -R5, RZ ;  /* 0x80000005ff077210 */ /* 0x004fca0007ffe0ff */
[----:B------:R-:W-:-:S04]  /*0110*/  IMAD R7, R7, R2, RZ ;  /* 0x0000000207077224 */ /* 0x000fc800078e02ff */
[----:B------:R-:W-:Y:S01]  /*0120*/  IMAD.HI.U32 R8, R5, R7, R4 ;  /* 0x0000000705087227 */ /* 0x000fe200078e0004 */
[----:B---3--:R-:W-:Y:S02]  /*0130*/  IADD3 R5, R2, -0x1, R11 ;  /* 0xffffffff02057810 */ /* 0x008fe40007ffe00b */
[----:B------:R-:W-:-:S03]  /*0140*/  IADD3 R4, R9, 0xffffffe, RZ ;  /* 0x0ffffffe09047810 */ /* 0x000fc60007ffe0ff */
[----:B------:R-:W-:-:S05]  /*0150*/  IMAD.HI.U32 R8, R8, R5, RZ ;  /* 0x0000000508087227 */ /* 0x000fca00078e00ff */
[----:B------:R-:W-:-:S05]  /*0160*/  IADD3 R7, -R8, RZ, RZ ;  /* 0x000000ff08077210 */ /* 0x000fca0007ffe1ff */
[----:B------:R-:W-:Y:S02]  /*0170*/  IMAD R7, R2, R7, R5 ;  /* 0x0000000702077224 */ /* 0x000fe400078e0205 */
[----:B------:R1:W2:Y:S03]  /*0180*/  F2I.FTZ.U32.TRUNC.NTZ R5, R4 ;  /* 0x0000000400057305 */ /* 0x0002a6000021f000 */
[----:B------:R-:W-:Y:S02]  /*0190*/  ISETP.GE.U32.AND P0, PT, R7, R2, PT ;  /* 0x000000020700720c */ /* 0x000fe40003f06070 */
[----:B-1----:R-:W-:Y:S02]  /*01a0*/  MOV R4, RZ ;  /* 0x000000ff00047202 */ /* 0x002fe40000000f00 */
[----:B--2---:R-:W-:-:S09]  /*01b0*/  IADD3 R6, RZ, -R5, RZ ;  /* 0x80000005ff067210 */ /* 0x004fd20007ffe0ff */
[-C--:B------:R-:W-:Y:S02]  /*01c0*/  @P0 IADD3 R7, R7, -R2.reuse, RZ ;  /* 0x8000000207070210 */ /* 0x080fe40007ffe0ff */
[----:B------:R-:W-:Y:S02]  /*01d0*/  @P0 IADD3 R8, R8, 0x1, RZ ;  /* 0x0000000108080810 */ /* 0x000fe40007ffe0ff */
[----:B------:R-:W-:Y:S01]  /*01e0*/  ISETP.GE.U32.AND P1, PT, R7, R2, PT ;  /* 0x000000020700720c */ /* 0x000fe20003f26070 */
[----:B------:R-:W-:-:S04]  /*01f0*/  IMAD R7, R6, R3, RZ ;  /* 0x0000000306077224 */ /* 0x000fc800078e02ff */
[----:B------:R-:W-:Y:S02]  /*0200*/  IMAD.HI.U32 R5, R5, R7, R4 ;  /* 0x0000000705057227 */ /* 0x000fe400078e0004 */
[----:B------:R-:W0:Y:S06]  /*0210*/  S2R R7, SR_TID.X ;  /* 0x0000000000077919 */ /* 0x000e2c0000002100 */
[----:B------:R-:W-:Y:S02]  /*0220*/  @P1 IADD3 R8, R8, 0x1, RZ ;  /* 0x0000000108081810 */ /* 0x000fe40007ffe0ff */
[----:B------:R-:W-:-:S02]  /*0230*/  @!P2 LOP3.LUT R8, RZ, R2, RZ, 0x33, !PT ;  /* 0x00000002ff08a212 */ /* 0x000fc400078e33ff */
[C---:B------:R-:W-:Y:S02]  /*0240*/  ISETP.NE.U32.AND P2, PT, R3.reuse, RZ, PT ;  /* 0x000000ff0300720c */ /* 0x040fe40003f45070 */
[----:B------:R-:W-:Y:S01]  /*0250*/  IADD3 R4, R3, -0x1, R8 ;  /* 0xffffffff03047810 */ /* 0x000fe20007ffe008 */
[----:B----4-:R-:W-:-:S04]  /*0260*/  IMAD R9, R8, UR9, RZ ;  /* 0x0000000908097c24 */ /* 0x010fc8000f8e02ff */
[----:B------:R-:W-:Y:S02]  /*0270*/  IMAD.HI.U32 R12, R5, R4, RZ ;  /* 0x00000004050c7227 */ /* 0x000fe400078e00ff */
[----:B------:R-:W0:Y:S03]  /*0280*/  S2R R5, SR_CTAID.X ;  /* 0x0000000000057919 */ /* 0x000e260000002500 */
[----:B------:R-:W-:-:S05]  /*0290*/  IADD3 R6, -R12, RZ, RZ ;  /* 0x000000ff0c067210 */ /* 0x000fca0007ffe1ff */
[----:B------:R-:W-:Y:S02]  /*02a0*/  IMAD R6, R3, R6, R4 ;  /* 0x0000000603067224 */ /* 0x000fe400078e0204 */
[----:B------:R-:W1:Y:S03]  /*02b0*/  S2R R4, SR_TID.Y ;  /* 0x0000000000047919 */ /* 0x000e660000002200 */
[----:B------:R-:W-:-:S13]  /*02c0*/  ISETP.GE.U32.AND P0, PT, R6, R3, PT ;  /* 0x000000030600720c */ /* 0x000fda0003f06070 */
[-C--:B------:R-:W-:Y:S02]  /*02d0*/  @P0 IADD3 R6, R6, -R3.reuse, RZ ;  /* 0x8000000306060210 */ /* 0x080fe40007ffe0ff */
[----:B------:R-:W-:Y:S02]  /*02e0*/  @P0 IADD3 R12, R12, 0x1, RZ ;  /* 0x000000010c0c0810 */ /* 0x000fe40007ffe0ff */
[----:B------:R-:W-:Y:S01]  /*02f0*/  ISETP.GE.U32.AND P1, PT, R6, R3, PT ;  /* 0x000000030600720c */ /* 0x000fe20003f26070 */
[----:B0-----:R-:W-:-:S12]  /*0300*/  IMAD R25, R0, R5, R7 ;  /* 0x0000000500197224 */ /* 0x001fd800078e0207 */
[----:B------:R-:W-:Y:S02]  /*0310*/  @P1 IADD3 R12, R12, 0x1, RZ ;  /* 0x000000010c0c1810 */ /* 0x000fe40007ffe0ff */
[----:B------:R-:W-:Y:S02]  /*0320*/  ISETP.GE.AND P1, PT, R25, R10, PT ;  /* 0x0000000a1900720c */ /* 0x000fe40003f26270 */
[----:B------:R-:W-:-:S05]  /*0330*/  @!P2 LOP3.LUT R12, RZ, R3, RZ, 0x33, !PT ;  /* 0x00000003ff0ca212 */ /* 0x000fca00078e33ff */
[----:B-1----:R-:W-:Y:S01]  /*0340*/  IMAD R6, R12, R4, R9 ;  /* 0x000000040c067224 */ /* 0x002fe200078e0209 */
[----:B------:R-:W-:Y:S01]  /*0350*/  VIADDMNMX R9, R9, R8, R11, PT ;  /* 0x0000000809097246 */ /* 0x000fe2000380010b */
[----:B------:R-:W-:-:S03]  /*0360*/  HFMA2.MMA R11, -RZ, RZ, 0, 0 ;  /* 0x00000000ff0b7435 */ /* 0x000fc600000001ff */
[----:B------:R-:W-:Y:S01]  /*0370*/  VIADDMNMX R9, R6, R12, R9, PT ;  /* 0x0000000c06097246 */ /* 0x000fe20003800109 */
[----:B------:R-:W-:Y:S07]  /*0380*/  @P1 BRA `(.L_x_9) ;  /* 0x0000000400f81947 */ /* 0x000fee0003800000 */
[----:B------:R-:W-:Y:S01]  /*0390*/  IADD3 R24, -R6, R9, RZ ;  /* 0x0000000906187210 */ /* 0x000fe20007ffe1ff */
[----:B------:R-:W-:Y:S01]  /*03a0*/  BSSY B1, `(.L_x_10) ;  /* 0x0000025000017945 */ /* 0x000fe20003800000 */
[----:B------:R-:W-:Y:S01]  /*03b0*/  IMAD.MOV.U32 R27, RZ, RZ, RZ ;  /* 0x000000ffff1b7224 */ /* 0x000fe200078e00ff */
[----:B------:R-:W-:Y:S02]  /*03c0*/  MOV R11, RZ ;  /* 0x000000ff000b7202 */ /* 0x000fe40000000f00 */
[----:B------:R-:W-:-:S04]  /*03d0*/  SHF.R.S32.HI R9, RZ, 0x1f, R24 ;  /* 0x0000001fff097819 */ /* 0x000fc80000011418 */
[----:B------:R-:W-:-:S04]  /*03e0*/  LEA.HI R9, R9, R24, RZ, 0x2 ;  /* 0x0000001809097211 */ /* 0x000fc800078f10ff */
[----:B------:R-:W-:-:S04]  /*03f0*/  LOP3.LUT R9, R9, 0xfffffffc, RZ, 0xc0, !PT ;  /* 0xfffffffc09097812 */ /* 0x000fc800078ec0ff */
[----:B------:R-:W-:-:S04]  /*0400*/  IADD3 R26, R24, -R9, RZ ;  /* 0x80000009181a7210 */ /* 0x000fc80007ffe0ff */
[----:B------:R-:W-:-:S13]  /*0410*/  ISETP.GE.AND P0, PT, R26, 0x1, PT ;  /* 0x000000011a00780c */ /* 0x000fda0003f06270 */
[----:B------:R-:W-:Y:S05]  /*0420*/  @!P0 BRA `(.L_x_11) ;  /* 0x0000000000708947 */ /* 0x000fea0003800000 */
[----:B------:R-:W0:Y:S01]  /*0430*/  LDC.64 R14, c[0x0][0x210] ;  /* 0x00008400ff0e7b82 */ /* 0x000e220000000a00 */
[----:B------:R-:W-:Y:S01]  /*0440*/  HFMA2.MMA R27, -RZ, RZ, 0, 0 ;  /* 0x00000000ff1b7435 */ /* 0x000fe200000001ff */
[----:B------:R-:W-:-:S06]  /*0450*/  MOV R11, RZ ;  /* 0x000000ff000b7202 */ /* 0x000fcc0000000f00 */
[----:B------:R-:W1:Y:S08]  /*0460*/  LDC.64 R8, c[0x0][0x218] ;  /* 0x00008600ff087b82 */ /* 0x000e700000000a00 */
[----:B------:R-:W2:Y:S02]  /*0470*/  LDC.64 R12, c[0x0][0x228] ;  /* 0x00008a00ff0c7b82 */ /* 0x000ea40000000a00 */
.L_x_12:
[----:B------:R-:W-:-:S05]  /*0480*/  IADD3 R29, R6, R27, RZ ;  /* 0x0000001b061d7210 */ /* 0x000fca0007ffe0ff */
[----:B------:R-:W-:-:S04]  /*0490*/  IMAD R29, R29, R10, R25 ;  /* 0x0000000a1d1d7224 */ /* 0x000fc800078e0219 */
[----:B0-----:R-:W-:-:S06]  /*04a0*/  IMAD.WIDE R20, R29, 0x8, R14 ;  /* 0x000000081d147825 */ /* 0x001fcc00078e020e */
[----:B------:R-:W3:Y:S01]  /*04b0*/  LDG.E.64 R20, desc[UR6][R20.64] ;  /* 0x0000000614147981 */ /* 0x000ee2000c1e1b00 */
[----:B-1----:R-:W-:-:S05]  /*04c0*/  IMAD.WIDE R22, R29, 0x8, R8 ;  /* 0x000000081d167825 */ /* 0x002fca00078e0208 */
[----:B------:R-:W4:Y:S01]  /*04d0*/  LDG.E.64 R16, desc[UR6][R22.64] ;  /* 0x0000000616107981 */ /* 0x000f22000c1e1b00 */
[----:B------:R-:W-:Y:S01]  /*04e0*/  UMOV UR4, 0xf0000000 ;  /* 0xf000000000047882 */ /* 0x000fe20000000000 */
[----:B------:R-:W-:Y:S01]  /*04f0*/  UMOV UR5, 0x380fffff ;  /* 0x380fffff00057882 */ /* 0x000fe20000000000 */
[----:B------:R-:W-:-:S04]  /*0500*/  IADD3 R27, R27, 0x1, RZ ;  /* 0x000000011b1b7810 */ /* 0x000fc80007ffe0ff */
[----:B------:R-:W-:Y:S01]  /*0510*/  ISETP.GE.AND P2, PT, R27, R26, PT ;  /* 0x0000001a1b00720c */ /* 0x000fe20003f46270 */
[----:B---3--:R-:W0:Y:S01]  /*0520*/  F2F.F32.F64 R18, R20 ;  /* 0x0000001400127310 */ /* 0x008e220000301000 */
[----:B------:R-:W-:-:S14]  /*0530*/  DSETP.GEU.AND P0, PT, |R20|, UR4, PT ;  /* 0x0000000414007e2a */ /* 0x000fdc000bf0e200 */
[----:B0-----:R-:W-:-:S05]  /*0540*/  @!P0 FMUL R18, R18, 1.175494350822287508e-38 ;  /* 0x0080000012128820 */ /* 0x001fca0000400000 */
[----:B------:R-:W-:-:S04]  /*0550*/  FSETP.GT.FTZ.AND P0, PT, R18, RZ, PT ;  /* 0x000000ff1200720b */ /* 0x000fc80003f14000 */
[----:B----4-:R-:W-:Y:S02]  /*0560*/  FSEL R18, R16, RZ, P0 ;  /* 0x000000ff10127208 */ /* 0x010fe40000000000 */
[----:B------:R-:W-:Y:S01]  /*0570*/  FSEL R19, R17, RZ, P0 ;  /* 0x000000ff11137208 */ /* 0x000fe20000000000 */
[----:B--2---:R-:W-:-:S03]  /*0580*/  IMAD.WIDE R16, R29, 0x8, R12 ;  /* 0x000000081d107825 */ /* 0x004fc600078e020c */
[----:B------:R-:W0:Y:S02]  /*0590*/  F2F.F32.F64 R28, R18 ;  /* 0x00000012001c7310 */ /* 0x000e240000301000 */
[----:B------:R3:W-:Y:S01]  /*05a0*/  STG.E.64 desc[UR6][R16.64], R18 ;  /* 0x0000001210007986 */ /* 0x0007e2000c101b06 */
[----:B------:R-:W-:-:S14]  /*05b0*/  DSETP.GEU.AND P0, PT, |R18|, UR4, PT ;  /* 0x0000000412007e2a */ /* 0x000fdc000bf0e200 */
[----:B0-----:R-:W-:-:S04]  /*05c0*/  @!P0 FMUL R28, R28, 1.175494350822287508e-38 ;  /* 0x008000001c1c8820 */ /* 0x001fc80000400000 */
[----:B------:R-:W-:Y:S01]  /*05d0*/  FADD.FTZ R11, R28, R11 ;  /* 0x0000000b1c0b7221 */ /* 0x000fe20000010000 */
[----:B---3--:R-:W-:Y:S06]  /*05e0*/  @!P2 BRA `(.L_x_12) ;  /* 0xfffffffc00a4a947 */ /* 0x008fec000383ffff */
.L_x_11:
[----:B------:R-:W-:Y:S05]  /*05f0*/  BSYNC B1 ;  /* 0x0000000000017941 */ /* 0x000fea0003800000 */
.L_x_10:
[----:B------:R-:W-:Y:S01]  /*0600*/  IADD3 R9, R27, 0x3, RZ ;  /* 0x000000031b097810 */ /* 0x000fe20007ffe0ff */
[----:B------:R-:W-:Y:S03]  /*0610*/  BSSY B1, `(.L_x_13) ;  /* 0x000004e000017945 */ /* 0x000fe60003800000 */
[----:B------:R-:W-:Y:S02]  /*0620*/  ISETP.GE.AND P0, PT, R9, R24, PT ;  /* 0x000000180900720c */ /* 0x000fe40003f06270 */
[----:B------:R-:W0:Y:S11]  /*0630*/  LDC.64 R8, c[0x0][0x210] ;  /* 0x00008400ff087b82 */ /* 0x000e360000000a00 */
[----:B------:R-:W-:Y:S05]  /*0640*/  @P0 BRA `(.L_x_14) ;  /* 0x0000000400280947 */ /* 0x000fea0003800000 */
.L_x_15:
[----:B------:R-:W-:Y:S01]  /*0650*/  IADD3 R23, R6, R27, RZ ;  /* 0x0000001b06177210 */ /* 0x000fe20007ffe0ff */
[----:B------:R-:W1:Y:S04]  /*0660*/  LDC.64 R20, c[0x0][0x218] ;  /* 0x00008600ff147b82 */ /* 0x000e680000000a00 */
[----:B------:R-:W-:-:S04]  /*0670*/  IMAD R23, R23, R10, R25 ;  /* 0x0000000a17177224 */ /* 0x000fc800078e0219 */
[C---:B0-----:R-:W-:Y:S01]  /*0680*/  IMAD.WIDE R18, R23.reuse, 0x8, R8 ;  /* 0x0000000817127825 */ /* 0x041fe200078e0208 */
[----:B------:R-:W-:Y:S01]  /*0690*/  UMOV UR4, 0xf0000000 ;  /* 0xf000000000047882 */ /* 0x000fe20000000000 */
[----:B------:R-:W-:Y:S01]  /*06a0*/  UMOV UR5, 0x380fffff ;  /* 0x380fffff00057882 */ /* 0x000fe20000000000 */
[----:B------:R-:W0:Y:S02]  /*06b0*/  LDC.64 R16, c[0x0][0x228] ;  /* 0x00008a00ff107b82 */ /* 0x000e240000000a00 */
[----:B------:R2:W3:Y:S01]  /*06c0*/  LDG.E.64 R14, desc[UR6][R18.64] ;  /* 0x00000006120e7981 */ /* 0x0004e2000c1e1b00 */
[----:B-1----:R-:W-:-:S05]  /*06d0*/  IMAD.WIDE R20, R23, 0x8, R20 ;  /* 0x0000000817147825 */ /* 0x002fca00078e0214 */
[----:B------:R1:W4:Y:S01]  /*06e0*/  LDG.E.64 R12, desc[UR6][R20.64] ;  /* 0x00000006140c7981 */ /* 0x000322000c1e1b00 */
[----:B--2---:R-:W-:-:S04]  /*06f0*/  IMAD.WIDE R18, R10, 0x8, R18 ;  /* 0x000000080a127825 */ /* 0x004fc800078e0212 */
[----:B0-----:R-:W-:-:S04]  /*0700*/  IMAD.WIDE R16, R23, 0x8, R16 ;  /* 0x0000000817107825 */ /* 0x001fc800078e0210 */
[----:B-1----:R-:W-:Y:S01]  /*0710*/  IMAD.WIDE R20, R10, 0x8, R20 ;  /* 0x000000080a147825 */ /* 0x002fe200078e0214 */
[----:B---3--:R-:W0:Y:S01]  /*0720*/  F2F.F32.F64 R22, R14 ;  /* 0x0000000e00167310 */ /* 0x008e220000301000 */
[----:B------:R-:W-:-:S14]  /*0730*/  DSETP.GEU.AND P0, PT, |R14|, UR4, PT ;  /* 0x000000040e007e2a */ /* 0x000fdc000bf0e200 */
[----:B0-----:R-:W-:-:S05]  /*0740*/  @!P0 FMUL R22, R22, 1.175494350822287508e-38 ;  /* 0x0080000016168820 */ /* 0x001fca0000400000 */
[----:B------:R-:W-:-:S04]  /*0750*/  FSETP.GT.FTZ.AND P0, PT, R22, RZ, PT ;  /* 0x000000ff1600720b */ /* 0x000fc80003f14000 */
[----:B----4-:R-:W-:Y:S02]  /*0760*/  FSEL R28, R12, RZ, P0 ;  /* 0x000000ff0c1c7208 */ /* 0x010fe40000000000 */
[----:B------:R-:W-:-:S05]  /*0770*/  FSEL R29, R13, RZ, P0 ;  /* 0x000000ff0d1d7208 */ /* 0x000fca0000000000 */
[----:B------:R0:W-:Y:S04]  /*0780*/  STG.E.64 desc[UR6][R16.64], R28 ;  /* 0x0000001c10007986 */ /* 0x0001e8000c101b06 */
[----:B------:R-:W2:Y:S04]  /*0790*/  LDG.E.64 R22, desc[UR6][R18.64] ;  /* 0x0000000612167981 */ /* 0x000ea8000c1e1b00 */
[----:B------:R1:W3:Y:S02]  /*07a0*/  LDG.E.64 R12, desc[UR6][R20.64] ;  /* 0x00000006140c7981 */ /* 0x0002e4000c1e1b00 */
[----:B-1----:R-:W-:Y:S01]  /*07b0*/  IMAD.WIDE R20, R10, 0x8, R20 ;  /* 0x000000080a147825 */ /* 0x002fe200078e0214 */
[----:B--2---:R-:W1:Y:S01]  /*07c0*/  F2F.F32.F64 R14, R22 ;  /* 0x00000016000e7310 */ /* 0x004e620000301000 */
[----:B------:R-:W-:-:S14]  /*07d0*/  DSETP.GEU.AND P0, PT, |R22|, UR4, PT ;  /* 0x0000000416007e2a */ /* 0x000fdc000bf0e200 */
[----:B-1----:R-:W-:-:S05]  /*07e0*/  @!P0 FMUL R14, R14, 1.175494350822287508e-38 ;  /* 0x008000000e0e8820 */ /* 0x002fca0000400000 */
[----:B------:R-:W-:Y:S01]  /*07f0*/  FSETP.GT.FTZ.AND P0, PT, R14, RZ, PT ;  /* 0x000000ff0e00720b */ /* 0x000fe20003f14000 */
[----:B------:R-:W-:-:S03]  /*0800*/  IMAD.WIDE R14, R10, 0x8, R16 ;  /* 0x000000080a0e7825 */ /* 0x000fc600078e0210 */
[----:B---3--:R-:W-:Y:S01]  /*0810*/  FSEL R12, R12, RZ, P0 ;  /* 0x000000ff0c0c7208 */ /* 0x008fe20000000000 */
[----:B0-----:R-:W-:Y:S01]  /*0820*/  IMAD.WIDE R16, R10, 0x8, R18 ;  /* 0x000000080a107825 */ /* 0x001fe200078e0212 */
[----:B------:R-:W-:-:S05]  /*0830*/  FSEL R13, R13, RZ, P0 ;  /* 0x000000ff0d0d7208 */ /* 0x000fca0000000000 */
[----:B------:R0:W-:Y:S04]  /*0840*/  STG.E.64 desc[UR6][R14.64], R12 ;  /* 0x0000000c0e007986 */ /* 0x0001e8000c101b06 */
[----:B------:R1:W2:Y:S01]  /*0850*/  LDG.E.64 R18, desc[UR6][R16.64] ;  /* 0x0000000610127981 */ /* 0x0002a2000c1e1b00 */
[----:B------:R-:W-:Y:S01]  /*0860*/  F2F.F32.F64 R26, R28 ;  /* 0x0000001c001a7310 */ /* 0x000fe20000301000 */
[----:B------:R-:W-:Y:S02]  /*0870*/  DSETP.GEU.AND P3, PT, |R28|, UR4, PT ;  /* 0x000000041c007e2a */ /* 0x000fe4000bf6e200 */
[----:B------:R3:W4:Y:S01]  /*0880*/  LDG.E.64 R22, desc[UR6][R20.64] ;  /* 0x0000000614167981 */ /* 0x000722000c1e1b00 */
[----:B0-----:R-:W-:-:S04]  /*0890*/  IMAD.WIDE R14, R10, 0x8, R14 ;  /* 0x000000080a0e7825 */ /* 0x001fc800078e020e */
[----:B-1----:R-:W-:-:S04]  /*08a0*/  IMAD.WIDE R16, R10, 0x8, R16 ;  /* 0x000000080a107825 */ /* 0x002fc800078e0210 */
[----:B---3--:R-:W-:Y:S01]  /*08b0*/  IMAD.WIDE R20, R10, 0x8, R20 ;  /* 0x000000080a147825 */ /* 0x008fe200078e0214 */
[----:B--2---:R-:W-:Y:S01]  /*08c0*/  DSETP.GEU.AND P0, PT, |R18|, UR4, PT ;  /* 0x0000000412007e2a */ /* 0x004fe2000bf0e200 */
[----:B------:R-:W0:-:S13]  /*08d0*/  F2F.F32.F64 R18, R18 ;  /* 0x0000001200127310 */ /* 0x000e1a0000301000 */
[----:B0-----:R-:W-:-:S05]  /*08e0*/  @!P0 FMUL R18, R18, 1.175494350822287508e-38 ;  /* 0x0080000012128820 */ /* 0x001fca0000400000 */
[----:B------:R-:W-:-:S04]  /*08f0*/  FSETP.GT.FTZ.AND P0, PT, R18, RZ, PT ;  /* 0x000000ff1200720b */ /* 0x000fc80003f14000 */
[----:B----4-:R-:W-:Y:S02]  /*0900*/  FSEL R22, R22, RZ, P0 ;  /* 0x000000ff16167208 */ /* 0x010fe40000000000 */
[----:B------:R-:W-:-:S05]  /*0910*/  FSEL R23, R23, RZ, P0 ;  /* 0x000000ff17177208 */ /* 0x000fca0000000000 */
[----:B------:R0:W-:Y:S04]  /*0920*/  STG.E.64 desc[UR6][R14.64], R22 ;  /* 0x000000160e007986 */ /* 0x0001e8000c101b06 */
[----:B------:R-:W2:Y:S04]  /*0930*/  LDG.E.64 R16, desc[UR6][R16.64] ;  /* 0x0000000610107981 */ /* 0x000ea8000c1e1b00 */
[----:B------:R-:W3:Y:S01]  /*0940*/  LDG.E.64 R20, desc[UR6][R20.64] ;  /* 0x0000000614147981 */ /* 0x000ee2000c1e1b00 */
[----:B------:R-:W-:Y:S01]  /*0950*/  F2F.F32.F64 R28, R22 ;  /* 0x00000016001c7310 */ /* 0x000fe20000301000 */
[----:B------:R-:W-:Y:S01]  /*0960*/  DSETP.GEU.AND P2, PT, |R12|, UR4, PT ;  /* 0x000000040c007e2a */ /* 0x000fe2000bf4e200 */
[----:B------:R-:W-:Y:S01]  /*0970*/  @!P3 FMUL R26, R26, 1.175494350822287508e-38 ;  /* 0x008000001a1ab820 */ /* 0x000fe20000400000 */
[----:B0-----:R-:W-:-:S04]  /*0980*/  IMAD.WIDE R14, R10, 0x8, R14 ;  /* 0x000000080a0e7825 */ /* 0x001fc800078e020e */
[----:B------:R-:W-:Y:S01]  /*0990*/  FADD.FTZ R11, R26, R11 ;  /* 0x0000000b1a0b7221 */ /* 0x000fe20000010000 */
[----:B------:R0:W1:Y:S02]  /*09a0*/  F2F.F32.F64 R12, R12 ;  /* 0x0000000c000c7310 */ /* 0x0000640000301000 */
[C---:B0-----:R-:W-:Y:S02]  /*09b0*/  IADD3 R13, R27.reuse, 0x7, RZ ;  /* 0x000000071b0d7810 */ /* 0x041fe40007ffe0ff */
[----:B------:R-:W-:-:S03]  /*09c0*/  IADD3 R27, R27, 0x4, RZ ;  /* 0x000000041b1b7810 */ /* 0x000fc60007ffe0ff */
[----:B-1----:R-:W-:-:S04]  /*09d0*/  @!P2 FMUL R12, R12, 1.175494350822287508e-38 ;  /* 0x008000000c0ca820 */ /* 0x002fc80000400000 */
[----:B------:R-:W-:Y:S01]  /*09e0*/  FADD.FTZ R11, R11, R12 ;  /* 0x0000000c0b0b7221 */ /* 0x000fe20000010000 */
[----:B--2---:R-:W0:Y:S01]  /*09f0*/  F2F.F32.F64 R18, R16 ;  /* 0x0000001000127310 */ /* 0x004e220000301000 */
[----:B------:R-:W-:-:S14]  /*0a00*/  DSETP.GEU.AND P0, PT, |R16|, UR4, PT ;  /* 0x0000000410007e2a */ /* 0x000fdc000bf0e200 */
[----:B0-----:R-:W-:-:S05]  /*0a10*/  @!P0 FMUL R18, R18, 1.175494350822287508e-38 ;  /* 0x0080000012128820 */ /* 0x001fca0000400000 */
[----:B------:R-:W-:-:S04]  /*0a20*/  FSETP.GT.FTZ.AND P0, PT, R18, RZ, PT ;  /* 0x000000ff1200720b */ /* 0x000fc80003f14000 */
[----:B---3--:R-:W-:Y:S02]  /*0a30*/  FSEL R18, R20, RZ, P0 ;  /* 0x000000ff14127208 */ /* 0x008fe40000000000 */
[----:B------:R-:W-:Y:S01]  /*0a40*/  FSEL R19, R21, RZ, P0 ;  /* 0x000000ff15137208 */ /* 0x000fe20000000000 */
[----:B------:R-:W-:-:S03]  /*0a50*/  DSETP.GEU.AND P0, PT, |R22|, UR4, PT ;  /* 0x0000000416007e2a */ /* 0x000fc6000bf0e200 */
[----:B------:R-:W0:Y:S01]  /*0a60*/  F2F.F32.F64 R16, R18 ;  /* 0x0000001200107310 */ /* 0x000e220000301000 */
[----:B------:R1:W-:Y:S01]  /*0a70*/  STG.E.64 desc[UR6][R14.64], R18 ;  /* 0x000000120e007986 */ /* 0x0003e2000c101b06 */
[----:B------:R-:W-:-:S09]  /*0a80*/  DSETP.GEU.AND P3, PT, |R18|, UR4, PT ;  /* 0x0000000412007e2a */ /* 0x000fd2000bf6e200 */
[----:B------:R-:W-:Y:S01]  /*0a90*/  @!P0 FMUL R28, R28, 1.175494350822287508e-38 ;  /* 0x008000001c1c8820 */ /* 0x000fe20000400000 */
[----:B------:R-:W-:-:S03]  /*0aa0*/  ISETP.GE.AND P0, PT, R13, R24, PT ;  /* 0x000000180d00720c */ /* 0x000fc60003f06270 */
[----:B------:R-:W-:Y:S01]  /*0ab0*/  FADD.FTZ R11, R11, R28 ;  /* 0x0000001c0b0b7221 */ /* 0x000fe20000010000 */
[----:B0-----:R-:W-:-:S04]  /*0ac0*/  @!P3 FMUL R16, R16, 1.175494350822287508e-38 ;  /* 0x008000001010b820 */ /* 0x001fc80000400000 */
[----:B------:R-:W-:-:S05]  /*0ad0*/  FADD.FTZ R11, R11, R16 ;  /* 0x000000100b0b7221 */ /* 0x000fca0000010000 */
[----:B-1----:R-:W-:Y:S05]  /*0ae0*/  @!P0 BRA `(.L_x_15) ;  /* 0xfffffff800d88947 */ /* 0x002fea000383ffff */
.L_x_14:
[----:B------:R-:W-:Y:S05]  /*0af0*/  BSYNC B1 ;  /* 0x0000000000017941 */ /* 0x000fea0003800000 */
.L_x_13:
[----:B------:R-:W1:Y:S01]  /*0b00*/  S2UR UR5, SR_CgaCtaId ;  /* 0x00000000000579c3 */ /* 0x000e620000008800 */
[----:B------:R-:W-:Y:S01]  /*0b10*/  UMOV UR4, 0x400 ;  /* 0x0000040000047882 */ /* 0x000fe20000000000 */
[----:B------:R-:W-:Y:S01]  /*0b20*/  IMAD R6, R0, R4, R7 ;  /* 0x0000000400067224 */ /* 0x000fe200078e0207 */
[----:B------:R-:W-:-:S04]  /*0b30*/  UIADD3 UR4, UR4, 0x4, URZ ;  /* 0x0000000404047890 */ /* 0x000fc8000fffe03f */
[----:B-1----:R-:W-:-:S06]  /*0b40*/  ULEA UR4, UR5, UR4, 0x18 ;  /* 0x0000000405047291 */ /* 0x002fcc000f8ec03f */
[----:B------:R-:W-:-:S05]  /*0b50*/  LEA R6, R6, UR4, 0x2 ;  /* 0x0000000406067c11 */ /* 0x000fca000f8e10ff */
[----:B------:R1:W-:Y:S02]  /*0b60*/  STS [R6], R11 ;  /* 0x0000000b06007388 */ /* 0x0003e40000000800 */
.L_x_9:
[----:B------:R-:W-:Y:S05]  /*0b70*/  BSYNC B0 ;  /* 0x0000000000007941 */ /* 0x000fea0003800000 */
.L_x_8:
[----:B------:R-:W-:Y:S01]  /*0b80*/  BAR.SYNC.DEFER_BLOCKING 0x0 ;  /* 0x0000000000007b1d */ /* 0x000fe20000010000 */
[----:B------:R-:W-:-:S05]  /*0b90*/  ISETP.NE.OR P0, PT, R4, RZ, P1 ;  /* 0x000000ff0400720c */ /* 0x000fca0000f05670 */
[----:B------:R-:W-:Y:S08]  /*0ba0*/  BSSY B0, `(.L_x_16) ;  /* 0x0000090000007945 */ /* 0x000ff00003800000 */
[----:B------:R-:W-:Y:S05]  /*0bb0*/  @P0 BRA `(.L_x_17) ;  /* 0x0000000800380947 */ /* 0x000fea0003800000 */
[----:B------:R-:W-:-:S13]  /*0bc0*/  ISETP.GE.U32.AND P0, PT, R3, 0x2, PT ;  /* 0x000000020300780c */ /* 0x000fda0003f06070 */
[----:B------:R-:W-:Y:S05]  /*0bd0*/  @!P0 BRA `(.L_x_18) ;  /* 0x0000000800148947 */ /* 0x000fea0003800000 */
[----:B-1----:R-:W-:Y:S01]  /*0be0*/  IADD3 R6, R3, -0x2, RZ ;  /* 0xfffffffe03067810 */ /* 0x002fe20007ffe0ff */
[----:B------:R-:W-:-:S03]  /*0bf0*/  UMOV UR8, 0x1 ;  /* 0x0000000100087882 */ /* 0x000fc60000000000 */
[----:B------:R-:W-:Y:S02]  /*0c00*/  ISETP.GE.U32.AND P0, PT, R6, 0x3, PT ;  /* 0x000000030600780c */ /* 0x000fe40003f06070 */
[----:B------:R-:W-:-:S04]  /*0c10*/  IADD3 R6, R3, -0x1, RZ ;  /* 0xffffffff03067810 */ /* 0x000fc80007ffe0ff */
[----:B------:R-:W-:-:S07]  /*0c20*/  LOP3.LUT R3, R6, 0x3, RZ, 0xc0, !PT ;  /* 0x0000000306037812 */ /* 0x000fce00078ec0ff */
[----:B------:R-:W-:Y:S05]  /*0c30*/  @!P0 BRA `(.L_x_19) ;  /* 0x0000000400c48947 */ /* 0x000fea0003800000 */
[----:B------:R-:W1:Y:S01]  /*0c40*/  S2UR UR5, SR_CgaCtaId ;  /* 0x00000000000579c3 */ /* 0x000e620000008800 */
[----:B------:R-:W-:Y:S01]  /*0c50*/  IADD3 R6, R6, -R3, RZ ;  /* 0x8000000306067210 */ /* 0x000fe20007ffe0ff */
[----:B------:R-:W-:Y:S01]  /*0c60*/  UMOV UR4, 0x400 ;  /* 0x0000040000047882 */ /* 0x000fe20000000000 */
[----:B0-----:R-:W-:Y:S01]  /*0c70*/  IADD3 R8, R0, R7, RZ ;  /* 0x0000000700087210 */ /* 0x001fe20007ffe0ff */
[----:B------:R-:W-:Y:S01]  /*0c80*/  UIADD3 UR4, UR4, 0x4, URZ ;  /* 0x0000000404047890 */ /* 0x000fe2000fffe03f */
[----:B------:R-:W-:Y:S01]  /*0c90*/  ISETP.GT.AND P0, PT, R6, RZ, PT ;  /* 0x000000ff0600720c */ /* 0x000fe20003f04270 */
[----:B------:R-:W-:Y:S02]  /*0ca0*/  UMOV UR8, 0x1 ;  /* 0x0000000100087882 */ /* 0x000fe40000000000 */
[----:B-1----:R-:W-:-:S06]  /*0cb0*/  ULEA UR4, UR5, UR4, 0x18 ;  /* 0x0000000405047291 */ /* 0x002fcc000f8ec03f */
[----:B------:R-:W-:-:S04]  /*0cc0*/  LEA R9, R8, UR4, 0x2 ;  /* 0x0000000408097c11 */ /* 0x000fc8000f8e10ff */
[----:B------:R-:W-:Y:S05]  /*0cd0*/  @!P0 BRA `(.L_x_20) ;  /* 0x00000004005c8947 */ /* 0x000fea0003800000 */
[----:B------:R-:W-:Y:S02]  /*0ce0*/  ISETP.GT.AND P2, PT, R6, 0xc, PT ;  /* 0x0000000c0600780c */ /* 0x000fe40003f44270 */
[----:B------:R-:W-:-:S11]  /*0cf0*/  PLOP3.LUT P0, PT, PT, PT, PT, 0x80, 0x0 ;  /* 0x000000000000781c */ /* 0x000fd60003f0f070 */
[----:B------:R-:W-:Y:S05]  /*0d00*/  @!P2 BRA `(.L_x_21) ;  /* 0x0000000000d4a947 */ /* 0x000fea0003800000 */
[----:B------:R-:W-:-:S13]  /*0d10*/  PLOP3.LUT P0, PT, PT, PT, PT, 0x8, 0x0 ;  /* 0x000000000000781c */ /* 0x000fda0003f0e170 */
.L_x_22:
[----:B------:R-:W-:Y:S01]  /*0d20*/  IMAD R13, R0, 0x4, R9 ;  /* 0x00000004000d7824 */ /* 0x000fe200078e0209 */
[----:B------:R0:W1:Y:S01]  /*0d30*/  LDS R20, [R9] ;  /* 0x0000000009147984 */ /* 0x0000620000000800 */
[----:B------:R-:W-:Y:S01]  /*0d40*/  IADD3 R6, R6, -0x10, RZ ;  /* 0xfffffff006067810 */ /* 0x000fe20007ffe0ff */
[----:B------:R-:W-:Y:S02]  /*0d50*/  UIADD3 UR8, UR8, 0x10, URZ ;  /* 0x0000001008087890 */ /* 0x000fe4000fffe03f */
[----:B------:R-:W-:Y:S01]  /*0d60*/  LEA R19, R0, R13, 0x2 ;  /* 0x0000000d00137211 */ /* 0x000fe200078e10ff */
[----:B------:R-:W2:Y:S01]  /*0d70*/  LDS R16, [R13] ;  /* 0x000000000d107984 */ /* 0x000ea20000000800 */
[----:B------:R-:W-:Y:S02]  /*0d80*/  ISETP.GT.AND P2, PT, R6, 0xc, PT ;  /* 0x0000000c0600780c */ /* 0x000fe40003f44270 */
[C---:B------:R-:W-:Y:S01]  /*0d90*/  LEA R17, R0.reuse, R19, 0x2 ;  /* 0x0000001300117211 */ /* 0x040fe200078e10ff */
[----:B------:R1:W3:Y:S03]  /*0da0*/  LDS R18, [R19] ;  /* 0x0000000013127984 */ /* 0x0002e60000000800 */
[----:B------:R-:W-:-:S02]  /*0db0*/  LEA R21, R0, R17, 0x2 ;  /* 0x0000001100157211 */ /* 0x000fc400078e10ff */
[----:B------:R-:W4:Y:S02]  /*0dc0*/  LDS R17, [R17] ;  /* 0x0000000011117984 */ /* 0x000f240000000800 */
[C---:B------:R-:W-:Y:S02]  /*0dd0*/  LEA R23, R0.reuse, R21, 0x2 ;  /* 0x0000001500177211 */ /* 0x040fe400078e10ff */
[----:B------:R-:W5:Y:S02]  /*0de0*/  LDS R15, [R21] ;  /* 0x00000000150f7984 */ /* 0x000f640000000800 */
[C---:B------:R-:W-:Y:S02]  /*0df0*/  LEA R27, R0.reuse, R23, 0x2 ;  /* 0x00000017001b7211 */ /* 0x040fe400078e10ff */
[----:B------:R2:W5:Y:S02]  /*0e00*/  LDS R14, [R23] ;  /* 0x00000000170e7984 */ /* 0x0005640000000800 */
[----:B------:R-:W-:-:S02]  /*0e10*/  LEA R29, R0, R27, 0x2 ;  /* 0x0000001b001d7211 */ /* 0x000fc400078e10ff */
[----:B------:R3:W5:Y:S02]  /*0e20*/  LDS R8, [R27] ;  /* 0x000000001b087984 */ /* 0x0007640000000800 */
[C---:B------:R-:W-:Y:S02]  /*0e30*/  LEA R12, R0.reuse, R29, 0x2 ;  /* 0x0000001d000c7211 */ /* 0x040fe400078e10ff */
[----:B------:R4:W5:Y:S02]  /*0e40*/  LDS R13, [R29] ;  /* 0x000000001d0d7984 */ /* 0x0009640000000800 */
[C---:B0-----:R-:W-:Y:S02]  /*0e50*/  LEA R9, R0.reuse, R12, 0x2 ;  /* 0x0000000c00097211 */ /* 0x041fe400078e10ff */
[----:B------:R-:W0:Y:S02]  /*0e60*/  LDS R12, [R12] ;  /* 0x000000000c0c7984 */ /* 0x000e240000000800 */
[----:B------:R-:W-:-:S02]  /*0e70*/  LEA R22, R0, R9, 0x2 ;  /* 0x0000000900167211 */ /* 0x000fc400078e10ff */
[----:B------:R-:W0:Y:S01]  /*0e80*/  LDS R9, [R9] ;  /* 0x0000000009097984 */ /* 0x000e220000000800 */
[----:B-1----:R-:W-:Y:S01]  /*0e90*/  FADD.FTZ R19, R20, R11 ;  /* 0x0000000b14137221 */ /* 0x002fe20000010000 */
[C---:B------:R-:W-:Y:S02]  /*0ea0*/  LEA R24, R0.reuse, R22, 0x2 ;  /* 0x0000001600187211 */ /* 0x040fe400078e10ff */
[----:B------:R-:W1:Y:S01]  /*0eb0*/  LDS R11, [R22] ;  /* 0x00000000160b7984 */ /* 0x000e620000000800 */
[----:B--2---:R-:W-:Y:S01]  /*0ec0*/  FADD.FTZ R19, R19, R16 ;  /* 0x0000001013137221 */ /* 0x004fe20000010000 */
[C---:B------:R-:W-:Y:S02]  /*0ed0*/  LEA R23, R0.reuse, R24, 0x2 ;  /* 0x0000001800177211 */ /* 0x040fe400078e10ff */
[----:B------:R-:W2:Y:S01]  /*0ee0*/  LDS R16, [R24] ;  /* 0x0000000018107984 */ /* 0x000ea20000000800 */
[----:B---3--:R-:W-:Y:S01]  /*0ef0*/  FADD.FTZ R20, R19, R18 ;  /* 0x0000001213147221 */ /* 0x008fe20000010000 */
[----:B------:R-:W-:-:S02]  /*0f00*/  LEA R27, R0, R23, 0x2 ;  /* 0x00000017001b7211 */ /* 0x000fc400078e10ff */
[----:B------:R-:W3:Y:S01]  /*0f10*/  LDS R18, [R23] ;  /* 0x0000000017127984 */ /* 0x000ee20000000800 */
[----:B----4-:R-:W-:Y:S01]  /*0f20*/  FADD.FTZ R20, R20, R17 ;  /* 0x0000001114147221 */ /* 0x010fe20000010000 */
[----:B------:R-:W-:Y:S02]  /*0f30*/  LEA R29, R0, R27, 0x2 ;  /* 0x0000001b001d7211 */ /* 0x000fe400078e10ff */
[----:B------:R-:W4:Y:S01]  /*0f40*/  LDS R17, [R27] ;  /* 0x000000001b117984 */ /* 0x000f220000000800 */
[----:B-----5:R-:W-:Y:S02]  /*0f50*/  FADD.FTZ R21, R20, R15 ;  /* 0x0000000f14157221 */ /* 0x020fe40000010000 */
[----:B------:R-:W-:Y:S01]  /*0f60*/  IMAD R15, R0, 0x4, R29 ;  /* 0x00000004000f7824 */ /* 0x000fe200078e021d */
[----:B------:R-:W5:Y:S01]  /*0f70*/  LDS R19, [R29] ;  /* 0x000000001d137984 */ /* 0x000f620000000800 */
[----:B------:R-:W-:-:S03]  /*0f80*/  FADD.FTZ R21, R21, R14 ;  /* 0x0000000e15157221 */ /* 0x000fc60000010000 */
[----:B------:R-:W5:Y:S01]  /*0f90*/  LDS R14, [R15] ;  /* 0x000000000f0e7984 */ /* 0x000f620000000800 */
[----:B------:R-:W-:-:S04]  /*0fa0*/  FADD.FTZ R8, R21, R8 ;  /* 0x0000000815087221 */ /* 0x000fc80000010000 */
[----:B------:R-:W-:-:S04]  /*0fb0*/  FADD.FTZ R13, R8, R13 ;  /* 0x0000000d080d7221 */ /* 0x000fc80000010000 */
[----:B0-----:R-:W-:-:S04]  /*0fc0*/  FADD.FTZ R12, R13, R12 ;  /* 0x0000000c0d0c7221 */ /* 0x001fc80000010000 */
[----:B------:R-:W-:Y:S01]  /*0fd0*/  FADD.FTZ R12, R12, R9 ;  /* 0x000000090c0c7221 */ /* 0x000fe20000010000 */
[----:B------:R-:W-:-:S03]  /*0fe0*/  LEA R9, R0, R15, 0x2 ;  /* 0x0000000f00097211 */ /* 0x000fc600078e10ff */
[----:B-1----:R-:W-:-:S04]  /*0ff0*/  FADD.FTZ R11, R12, R11 ;  /* 0x0000000b0c0b7221 */ /* 0x002fc80000010000 */
[----:B--2---:R-:W-:-:S04]  /*1000*/  FADD.FTZ R11, R11, R16 ;  /* 0x000000100b0b7221 */ /* 0x004fc80000010000 */
[----:B---3--:R-:W-:-:S04]  /*1010*/  FADD.FTZ R18, R11, R18 ;  /* 0x000000120b127221 */ /* 0x008fc80000010000 */
[----:B----4-:R-:W-:-:S04]  /*1020*/  FADD.FTZ R18, R18, R17 ;  /* 0x0000001112127221 */ /* 0x010fc80000010000 */
[----:B-----5:R-:W-:-:S04]  /*1030*/  FADD.FTZ R19, R18, R19 ;  /* 0x0000001312137221 */ /* 0x020fc80000010000 */
[----:B------:R-:W-:Y:S01]  /*1040*/  FADD.FTZ R11, R19, R14 ;  /* 0x0000000e130b7221 */ /* 0x000fe20000010000 */
[----:B------:R-:W-:Y:S06]  /*1050*/  @P2 BRA `(.L_x_22) ;  /* 0xfffffffc00302947 */ /* 0x000fec000383ffff */
.L_x_21:
[----:B------:R-:W-:-:S13]  /*1060*/  ISETP.GT.AND P2, PT, R6, 0x4, PT ;  /* 0x000000040600780c */ /* 0x000fda0003f44270 */
[----:B------:R-:W-:Y:S05]  /*1070*/  @!P2 BRA `(.L_x_23) ;  /* 0x00000000006ca947 */ /* 0x000fea0003800000 */
[C---:B------:R-:W-:Y:S01]  /*1080*/  LEA R13, R0.reuse, R9, 0x2 ;  /* 0x00000009000d7211 */ /* 0x040fe200078e10ff */
[----:B------:R0:W1:Y:S01]  /*1090*/  LDS R8, [R9] ;  /* 0x0000000009087984 */ /* 0x0000620000000800 */
[----:B------:R-:W-:Y:S01]  /*10a0*/  PLOP3.LUT P0, PT, PT, PT, PT, 0x8, 0x0 ;  /* 0x000000000000781c */ /* 0x000fe20003f0e170 */
[----:B------:R-:W-:Y:S01]  /*10b0*/  UIADD3 UR8, UR8, 0x8, URZ ;  /* 0x0000000808087890 */ /* 0x000fe2000fffe03f */
[----:B------:R-:W-:Y:S02]  /*10c0*/  LEA R15, R0, R13, 0x2 ;  /* 0x0000000d000f7211 */ /* 0x000fe400078e10ff */
[----:B------:R-:W2:Y:S01]  /*10d0*/  LDS R13, [R13] ;  /* 0x000000000d0d7984 */ /* 0x000ea20000000800 */
[----:B------:R-:W-:Y:S02]  /*10e0*/  IADD3 R6, R6, -0x8, RZ ;  /* 0xfffffff806067810 */ /* 0x000fe40007ffe0ff */
[C---:B------:R-:W-:Y:S02]  /*10f0*/  LEA R17, R0.reuse, R15, 0x2 ;  /* 0x0000000f00117211 */ /* 0x040fe400078e10ff */
[----:B------:R-:W3:Y:S02]  /*1100*/  LDS R15, [R15] ;  /* 0x000000000f0f7984 */ /* 0x000ee40000000800 */
[----:B------:R-:W-:-:S02]  /*1110*/  LEA R19, R0, R17, 0x2 ;  /* 0x0000001100137211 */ /* 0x000fc400078e10ff */
[----:B------:R-:W4:Y:S02]  /*1120*/  LDS R17, [R17] ;  /* 0x0000000011117984 */ /* 0x000f240000000800 */
[C---:B------:R-:W-:Y:S02]  /*1130*/  LEA R21, R0.reuse, R19, 0x2 ;  /* 0x0000001300157211 */ /* 0x040fe400078e10ff */
[----:B------:R-:W5:Y:S02]  /*1140*/  LDS R19, [R19] ;  /* 0x0000000013137984 */ /* 0x000f640000000800 */
[C---:B------:R-:W-:Y:S02]  /*1150*/  LEA R23, R0.reuse, R21, 0x2 ;  /* 0x0000001500177211 */ /* 0x040fe400078e10ff */
[----:B------:R-:W5:Y:S02]  /*1160*/  LDS R21, [R21] ;  /* 0x0000000015157984 */ /* 0x000f640000000800 */
[----:B0-----:R-:W-:-:S02]  /*1170*/  LEA R9, R0, R23, 0x2 ;  /* 0x0000001700097211 */ /* 0x001fc400078e10ff */
[----:B------:R-:W0:Y:S04]  /*1180*/  LDS R23, [R23] ;  /* 0x0000000017177984 */ /* 0x000e280000000800 */
[----:B------:R1:W0:Y:S02]  /*1190*/  LDS R27, [R9] ;  /* 0x00000000091b7984 */ /* 0x0002240000000800 */
[----:B-1----:R-:W-:Y:S01]  /*11a0*/  LEA R9, R0, R9, 0x2 ;  /* 0x0000000900097211 */ /* 0x002fe200078e10ff */
[----:B------:R-:W-:-:S04]  /*11b0*/  FADD.FTZ R8, R11, R8 ;  /* 0x000000080b087221 */ /* 0x000fc80000010000 */
[----:B--2---:R-:W-:-:S04]  /*11c0*/  FADD.FTZ R8, R8, R13 ;  /* 0x0000000d08087221 */ /* 0x004fc80000010000 */
[----:B---3--:R-:W-:-:S04]  /*11d0*/  FADD.FTZ R8, R8, R15 ;  /* 0x0000000f08087221 */ /* 0x008fc80000010000 */
[----:B----4-:R-:W-:-:S04]  /*11e0*/  FADD.FTZ R8, R8, R17 ;  /* 0x0000001108087221 */ /* 0x010fc80000010000 */
[----:B-----5:R-:W-:-:S04]  /*11f0*/  FADD.FTZ R8, R8, R19 ;  /* 0x0000001308087221 */ /* 0x020fc80000010000 */
[----:B------:R-:W-:-:S04]  /*1200*/  FADD.FTZ R8, R8, R21 ;  /* 0x0000001508087221 */ /* 0x000fc80000010000 */
[----:B0-----:R-:W-:-:S04]  /*1210*/  FADD.FTZ R8, R8, R23 ;  /* 0x0000001708087221 */ /* 0x001fc80000010000 */
[----:B------:R-:W-:-:S07]  /*1220*/  FADD.FTZ R11, R8, R27 ;  /* 0x0000001b080b7221 */ /* 0x000fce0000010000 */
.L_x_23:
[----:B------:R-:W-:-:S13]  /*1230*/  ISETP.NE.OR P0, PT, R6, RZ, P0 ;  /* 0x000000ff0600720c */ /* 0x000fda0000705670 */
[----:B------:R-:W-:Y:S05]  /*1240*/  @!P0 BRA `(.L_x_19) ;  /* 0x0000000000408947 */ /* 0x000fea0003800000 */
.L_x_20:
[----:B------:R-:W-:Y:S01]  /*1250*/  LEA R13, R0, R9, 0x2 ;  /* 0x00000009000d7211 */ /* 0x000fe200078e10ff */
[----:B------:R0:W1:Y:S01]  /*1260*/  LDS R8, [R9] ;  /* 0x0000000009087984 */ /* 0x0000620000000800 */
[----:B------:R-:W-:Y:S01]  /*1270*/  IADD3 R6, R6, -0x4, RZ ;  /* 0xfffffffc06067810 */ /* 0x000fe20007ffe0ff */
[----:B------:R-:W-:Y:S01]  /*1280*/  UIADD3 UR8, UR8, 0x4, URZ ;  /* 0x0000000408087890 */ /* 0x000fe2000fffe03f */
[----:B------:R-:W-:Y:S02]  /*1290*/  LEA R19, R0, R13, 0x2 ;  /* 0x0000000d00137211 */ /* 0x000fe400078e10ff */
[----:B------:R-:W2:Y:S01]  /*12a0*/  LDS R13, [R13] ;  /* 0x000000000d0d7984 */ /* 0x000ea20000000800 */
[----:B------:R-:W-:Y:S02]  /*12b0*/  ISETP.NE.AND P0, PT, R6, RZ, PT ;  /* 0x000000ff0600720c */ /* 0x000fe40003f05270 */
[C---:B------:R-:W-:Y:S01]  /*12c0*/  IMAD R21, R0.reuse, 0x4, R19 ;  /* 0x0000000400157824 */ /* 0x040fe200078e0213 */
[----:B------:R-:W3:Y:S04]  /*12d0*/  LDS R15, [R19] ;  /* 0x00000000130f7984 */ /* 0x000ee80000000800 */
[----:B------:R-:W4:Y:S01]  /*12e0*/  LDS R17, [R21] ;  /* 0x0000000015117984 */ /* 0x000f220000000800 */
[----:B0-----:R-:W-:Y:S01]  /*12f0*/  LEA R9, R0, R21, 0x2 ;  /* 0x0000001500097211 */ /* 0x001fe200078e10ff */
[----:B-1----:R-:W-:-:S04]  /*1300*/  FADD.FTZ R8, R8, R11 ;  /* 0x0000000b08087221 */ /* 0x002fc80000010000 */
[----:B--2---:R-:W-:-:S04]  /*1310*/  FADD.FTZ R8, R8, R13 ;  /* 0x0000000d08087221 */ /* 0x004fc80000010000 */
[----:B---3--:R-:W-:-:S04]  /*1320*/  FADD.FTZ R8, R8, R15 ;  /* 0x0000000f08087221 */ /* 0x008fc80000010000 */
[----:B----4-:R-:W-:Y:S01]  /*1330*/  FADD.FTZ R11, R8, R17 ;  /* 0x00000011080b7221 */ /* 0x010fe20000010000 */
[----:B------:R-:W-:Y:S06]  /*1340*/  @P0 BRA `(.L_x_20) ;  /* 0xfffffffc00c00947 */ /* 0x000fec000383ffff */
.L_x_19:
[----:B------:R-:W-:-:S13]  /*1350*/  ISETP.NE.AND P0, PT, R3, RZ, PT ;  /* 0x000000ff0300720c */ /* 0x000fda0003f05270 */
[----:B------:R-:W-:Y:S05]  /*1360*/  @!P0 BRA `(.L_x_18) ;  /* 0x0000000000308947 */ /* 0x000fea0003800000 */
[----:B------:R-:W1:Y:S01]  /*1370*/  S2UR UR5, SR_CgaCtaId ;  /* 0x00000000000579c3 */ /* 0x000e620000008800 */
[----:B------:R-:W-:Y:S01]  /*1380*/  UMOV UR4, 0x400 ;  /* 0x0000040000047882 */ /* 0x000fe20000000000 */
[----:B------:R-:W-:Y:S01]  /*1390*/  IMAD R6, R0, UR8, R7 ;  /* 0x0000000800067c24 */ /* 0x000fe2000f8e0207 */
[----:B------:R-:W-:-:S04]  /*13a0*/  UIADD3 UR4, UR4, 0x4, URZ ;  /* 0x0000000404047890 */ /* 0x000fc8000fffe03f */
[----:B-1----:R-:W-:-:S06]  /*13b0*/  ULEA UR4, UR5, UR4, 0x18 ;  /* 0x0000000405047291 */ /* 0x002fcc000f8ec03f */
[----:B0-----:R-:W-:-:S07]  /*13c0*/  LEA R9, R6, UR4, 0x2 ;  /* 0x0000000406097c11 */ /* 0x001fce000f8e10ff */
.L_x_24:
[----:B------:R0:W1:Y:S01]  /*13d0*/  LDS R6, [R9] ;  /* 0x0000000009067984 */ /* 0x0000620000000800 */
[----:B------:R-:W-:-:S04]  /*13e0*/  IADD3 R3, R3, -0x1, RZ ;  /* 0xffffffff03037810 */ /* 0x000fc80007ffe0ff */
[----:B------:R-:W-:Y:S02]  /*13f0*/  ISETP.NE.AND P0, PT, R3, RZ, PT ;  /* 0x000000ff0300720c */ /* 0x000fe40003f05270 */
[----:B0-----:R-:W-:Y:S01]  /*1400*/  LEA R9, R0, R9, 0x2 ;  /* 0x0000000900097211 */ /* 0x001fe200078e10ff */
[----:B-1----:R-:W-:-:S10]  /*1410*/  FADD.FTZ R11, R6, R11 ;  /* 0x0000000b060b7221 */ /* 0x002fd40000010000 */
[----:B------:R-:W-:Y:S05]  /*1420*/  @P0 BRA `(.L_x_24) ;  /* 0xfffffffc00e80947 */ /* 0x000fea000383ffff */
.L_x_18:
[----:B------:R-:W-:Y:S01]  /*1430*/  IMAD R0, R10, UR9, RZ ;  /* 0x000000090a007c24 */ /* 0x000fe2000f8e02ff */
[----:B------:R-:W-:-:S04]  /*1440*/  ULDC.64 UR4, c[0x0][0x230] ;  /* 0x00008c0000047ab9 */ /* 0x000fc80000000a00 */
[----:B------:R-:W-:-:S04]  /*1450*/  IADD3 R0, P0, R0, R25, RZ ;  /* 0x0000001900007210 */ /* 0x000fc80007f1e0ff */
[----:B------:R-:W-:Y:S02]  /*1460*/  LEA.HI.X.SX32 R3, R25, RZ, 0x1, P0 ;  /* 0x000000ff19037211 */ /* 0x000fe400000f0eff */
[----:B0-----:R-:W-:-:S04]  /*1470*/  LEA R8, P0, R0, UR4, 0x2 ;  /* 0x0000000400087c11 */ /* 0x001fc8000f8010ff */
[----:B------:R-:W-:-:S05]  /*1480*/  LEA.HI.X R9, R0, UR5, R3, 0x2, P0 ;  /* 0x0000000500097c11 */ /* 0x000fca00080f1403 */
[----:B------:R2:W-:Y:S04]  /*1490*/  STG.E.STRONG.SYS desc[UR6][R8.64], R11 ;  /* 0x0000000b08007986 */ /* 0x0005e8000c115906 */
.L_x_17:
[----:B------:R-:W-:Y:S05]  /*14a0*/  BSYNC B0 ;  /* 0x0000000000007941 */ /* 0x000fea0003800000 */
.L_x_16:
[----:B------:R-:W-:-:S04]  /*14b0*/  LOP3.LUT P0, RZ, R7, R4, RZ, 0xfc, !PT ;  /* 0x0000000407ff7212 */ /* 0x000fc8000780fcff */
[----:B------:R-:W-:Y:S01]  /*14c0*/  ISETP.GE.OR P0, PT, R25, R10, P0 ;  /* 0x0000000a1900720c */ /* 0x000fe20000706670 */
[----:B------:R-:W-:Y:S06]  /*14d0*/  MEMBAR.SC.GPU ;  /* 0x0000000000007992 */ /* 0x000fec0000002000 */
[----:B------:R-:W-:-:S00]  /*14e0*/  ERRBAR ;  /* 0x00000000000079ab */ /* 0x000fc00000000000 */
[----:B------:R-:W-:Y:S06]  /*14f0*/  CGAERRBAR ;  /* 0x00000000000075ab */ /* 0x000fec0000000000 */
[----:B------:R-:W-:Y:S02]  /*1500*/  CCTL.IVALL ;  /* 0x00000000ff00798f */ /* 0x000fe40002000000 */
[----:B------:R-:W-:Y:S06]  /*1510*/  BAR.SYNC.DEFER_BLOCKING 0x0 ;  /* 0x0000000000007b1d */ /* 0x000fec0000010000 */
[----:B------:R-:W-:Y:S04]  /*1520*/  BSSY B0, `(.L_x_25) ;  /* 0x0000016000007945 */ /* 0x000fe80003800000 */
[----:B------:R-:W-:Y:S05]  /*1530*/  @P0 BRA `(.L_x_26) ;  /* 0x0000000000500947 */ /* 0x000fea0003800000 */
[----:B------:R-:W3:Y:S01]  /*1540*/  S2R R3, SR_LANEID ;  /* 0x0000000000037919 */ /* 0x000ee20000000000 */
[----:B------:R-:W-:Y:S01]  /*1550*/  VOTEU.ANY UR4, UPT, PT ;  /* 0x0000000000047886 */ /* 0x000fe200038e0100 */
[----:B-1----:R-:W1:Y:S01]  /*1560*/  LDC.64 R6, c[0x0][0x238] ;  /* 0x00008e00ff067b82 */ /* 0x002e620000000a00 */
[----:B0-2---:R-:W3:Y:S08]  /*1570*/  FLO.U32 R8, UR4 ;  /* 0x0000000400087d00 */ /* 0x005ef000080e0000 */
[----:B------:R-:W0:Y:S01]  /*1580*/  POPC R9, UR4 ;  /* 0x0000000400097d09 */ /* 0x000e220008000000 */
[----:B-1----:R-:W-:Y:S01]  /*1590*/  IMAD.WIDE.U32 R6, R5, 0x4, R6 ;  /* 0x0000000405067825 */ /* 0x002fe200078e0006 */
[----:B---3--:R-:W-:-:S13]  /*15a0*/  ISETP.EQ.U32.AND P0, PT, R8, R3, PT ;  /* 0x000000030800720c */ /* 0x008fda0003f02070 */
[----:B0-----:R-:W2:Y:S01]  /*15b0*/  @P0 ATOMG.E.ADD.STRONG.GPU PT, R7, desc[UR6][R6.64], R9 ;  /* 0x00000009060709a8 */ /* 0x001ea200081ee1c6 */
[----:B------:R-:W0:Y:S01]  /*15c0*/  S2UR UR5, SR_CgaCtaId ;  /* 0x00000000000579c3 */ /* 0x000e220000008800 */
[----:B------:R-:W1:Y:S02]  /*15d0*/  S2R R3, SR_LTMASK ;  /* 0x0000000000037919 */ /* 0x000e640000003900 */
[----:B-1----:R-:W-:Y:S01]  /*15e0*/  LOP3.LUT R5, R3, UR4, RZ, 0xc0, !PT ;  /* 0x0000000403057c12 */ /* 0x002fe2000f8ec0ff */
[----:B------:R-:W-:Y:S01]  /*15f0*/  UMOV UR4, 0x400 ;  /* 0x0000040000047882 */ /* 0x000fe20000000000 */
[----:B------:R-:W-:Y:S01]  /*1600*/  IADD3 R3, R2, -0x1, RZ ;  /* 0xffffffff02037810 */ /* 0x000fe20007ffe0ff */
[----:B0-----:R-:W-:-:S03]  /*1610*/  ULEA UR4, UR5, UR4, 0x18 ;  /* 0x0000000405047291 */ /* 0x001fc6000f8ec03f */
[----:B------:R-:W0:Y:S01]  /*1620*/  POPC R5, R5 ;  /* 0x0000000500057309 */ /* 0x000e220000000000 */
[----:B--2---:R-:W0:Y:S02]  /*1630*/  SHFL.IDX PT, R0, R7, R8, 0x1f ;  /* 0x00001f0807007589 */ /* 0x004e2400000e0000 */
[----:B0-----:R-:W-:-:S04]  /*1640*/  IADD3 R0, R0, R5, RZ ;  /* 0x0000000500007210 */ /* 0x001fc80007ffe0ff */
[----:B------:R-:W-:-:S04]  /*1650*/  ISETP.NE.AND P0, PT, R0, R3, PT ;  /* 0x000000030000720c */ /* 0x000fc80003f05270 */
[----:B------:R-:W-:-:S05]  /*1660*/  SEL R0, RZ, 0x1, P0 ;  /* 0x00000001ff007807 */ /* 0x000fca0000000000 */
[----:B------:R3:W-:Y:S04]  /*1670*/  STS.U8 [UR4], R0 ;  /* 0x00000000ff007988 */ /* 0x0007e80008000004 */
.L_x_26:
[----:B------:R-:W-:Y:S05]  /*1680*/  BSYNC B0 ;  /* 0x0000000000007941 */ /* 0x000fea0003800000 */
.L_x_25:
[----:B------:R-:W4:Y:S08]  /*1690*/  S2UR UR5, SR_CgaCtaId ;  /* 0x00000000000579c3 */ /* 0x000f300000008800 */
[----:B------:R-:W-:Y:S06]  /*16a0*/  BAR.SYNC.DEFER_BLOCKING 0x0 ;  /* 0x0000000000007b1d */ /* 0x000fec0000010000 */
[----:B------:R-:W-:-:S02]  /*16b0*/  UMOV UR4, 0x400 ;  /* 0x0000040000047882 */ /* 0x000fc40000000000 */
[----:B----4-:R-:W-:-:S09]  /*16c0*/  ULEA UR4, UR5, UR4, 0x18 ;  /* 0x0000000405047291 */ /* 0x010fd2000f8ec03f */
[----:B---3--:R-:W3:Y:S02]  /*16d0*/  LDS.U8 R0, [UR4] ;  /* 0x00000004ff007984 */ /* 0x008ee40008000000 */
[----:B---3--:R-:W-:-:S04]  /*16e0*/  ISETP.EQ.OR P1, PT, R0, RZ, P1 ;  /* 0x000000ff0000720c */ /* 0x008fc80000f22670 */
[----:B------:R-:W-:-:S13]  /*16f0*/  ISETP.NE.OR P1, PT, R4, RZ, P1 ;  /* 0x000000ff0400720c */ /* 0x000fda0000f25670 */
[----:B------:R-:W-:Y:S05]  /*1700*/  @P1 EXIT ;  /* 0x000000000000194d */ /* 0x000fea0003800000 */
[----:B------:R-:W-:Y:S02]  /*1710*/  ISETP.NE.AND P0, PT, R2, RZ, PT ;  /* 0x000000ff0200720c */ /* 0x000fe40003f05270 */
[----:B------:R-:W-:-:S11]  /*1720*/  CS2R R4, SRZ ;  /* 0x0000000000047805 */ /* 0x000fd6000001ff00 */
[----:B------:R-:W-:Y:S05]  /*1730*/  @!P0 BRA `(.L_x_27) ;  /* 0x0000000800348947 */ /* 0x000fea0003800000 */
[C---:B------:R-:W-:Y:S01]  /*1740*/  IADD3 R0, R2.reuse, -0x1, RZ ;  /* 0xffffffff02007810 */ /* 0x040fe20007ffe0ff */
[----:B------:R-:W-:Y:S01]  /*1750*/  UMOV UR4, URZ ;  /* 0x0000003f00047c82 */ /* 0x000fe20008000000 */
[----:B------:R-:W-:Y:S02]  /*1760*/  LOP3.LUT R3, R2, 0x3, RZ, 0xc0, !PT ;  /* 0x0000000302037812 */ /* 0x000fe400078ec0ff */
[----:B------:R-:W-:Y:S01]  /*1770*/  ISETP.GE.U32.AND P0, PT, R0, 0x3, PT ;  /* 0x000000030000780c */ /* 0x000fe20003f06070 */
[----:B------:R-:W-:-:S12]  /*1780*/  HFMA2.MMA R0, -RZ, RZ, 0, 0 ;  /* 0x00000000ff007435 */ /* 0x000fd800000001ff */
[----:B------:R-:W-:Y:S05]  /*1790*/  @!P0 BRA `(.L_x_28) ;  /* 0x0000000400e88947 */ /* 0x000fea0003800000 */
[----:B------:R-:W3:Y:S01]  /*17a0*/  LDC.64 R4, c[0x0][0x230] ;  /* 0x00008c00ff047b82 */ /* 0x000ee20000000a00 */
[----:B------:R-:W-:Y:S01]  /*17b0*/  IADD3 R2, -R3, R2, RZ ;  /* 0x0000000203027210 */ /* 0x000fe20007ffe1ff */
[----:B------:R-:W-:Y:S01]  /*17c0*/  UMOV UR4, URZ ;  /* 0x0000003f00047c82 */ /* 0x000fe20008000000 */
[----:B------:R-:W-:Y:S02]  /*17d0*/  MOV R0, RZ ;  /* 0x000000ff00007202 */ /* 0x000fe40000000f00 */
[----:B------:R-:W-:-:S13]  /*17e0*/  ISETP.GT.AND P0, PT, R2, RZ, PT ;  /* 0x000000ff0200720c */ /* 0x000fda0003f04270 */
[----:B------:R-:W-:Y:S05]  /*17f0*/  @!P0 BRA `(.L_x_29) ;  /* 0x00000004008c8947 */ /* 0x000fea0003800000 */
[----:B------:R-:W-:Y:S02]  /*1800*/  ISETP.GT.AND P1, PT, R2, 0xc, PT ;  /* 0x0000000c0200780c */ /* 0x000fe40003f24270 */
[----:B------:R-:W-:-:S11]  /*1810*/  PLOP3.LUT P0, PT, PT, PT, PT, 0x80, 0x0 ;  /* 0x000000000000781c */ /* 0x000fd60003f0f070 */
[----:B------:R-:W-:Y:S05]  /*1820*/  @!P1 BRA `(.L_x_30) ;  /* 0x0000000000f49947 */ /* 0x000fea0003800000 */
[----:B------:R-:W-:-:S13]  /*1830*/  PLOP3.LUT P0, PT, PT, PT, PT, 0x8, 0x0 ;  /* 0x000000000000781c */ /* 0x000fda0003f0e170 */
.L_x_31:
[----:B------:R-:W1:Y:S01]  /*1840*/  LDC.64 R14, c[0x0][0x230] ;  /* 0x00008c00ff0e7b82 */ /* 0x000e620000000a00 */
[----:B------:R-:W-:Y:S01]  /*1850*/  IMAD R7, R10, UR4, R25 ;  /* 0x000000040a077c24 */ /* 0x000fe2000f8e0219 */
[----:B------:R-:W-:-:S06]  /*1860*/  UIADD3 UR5, UR4, 0x4, URZ ;  /* 0x0000000404057890 */ /* 0x000fcc000fffe03f */
[----:B------:R-:W-:Y:S02]  /*1870*/  IMAD R13, R10, UR5, R25 ;  /* 0x000000050a0d7c24 */ /* 0x000fe4000f8e0219 */
[----:B-1----:R-:W-:-:S04]  /*1880*/  IMAD.WIDE R6, R7, 0x4, R14 ;  /* 0x0000000407067825 */ /* 0x002fc800078e020e */
[C---:B------:R-:W-:Y:S02]  /*1890*/  IMAD.WIDE R26, R10.reuse, 0x4, R6 ;  /* 0x000000040a1a7825 */ /* 0x040fe400078e0206 */
[----:B------:R-:W4:Y:S02]  /*18a0*/  LDG.E.STRONG.SYS R7, desc[UR6][R6.64] ;  /* 0x0000000606077981 */ /* 0x000f24000c1f5900 */
[C---:B------:R-:W-:Y:S02]  /*18b0*/  IMAD.WIDE R18, R10.reuse, 0x4, R26 ;  /* 0x000000040a127825 */ /* 0x040fe400078e021a */
[----:B------:R-:W5:Y:S02]  /*18c0*/  LDG.E.STRONG.SYS R26, desc[UR6][R26.64] ;  /* 0x000000061a1a7981 */ /* 0x000f64000c1f5900 */
[----:B------:R-:W-:Y:S02]  /*18d0*/  IMAD.WIDE R12, R13, 0x4, R14 ;  /* 0x000000040d0c7825 */ /* 0x000fe400078e020e */
[----:B------:R-:W3:Y:S02]  /*18e0*/  LDG.E.STRONG.SYS R24, desc[UR6][R18.64] ;  /* 0x0000000612187981 */ /* 0x000ee4000c1f5900 */
[----:B------:R-:W-:Y:S01]  /*18f0*/  IMAD.WIDE R20, R10, 0x4, R18 ;  /* 0x000000040a147825 */ /* 0x000fe200078e0212 */
[----:B------:R-:W-:-:S03]  /*1900*/  UIADD3 UR5, UR4, 0x8, URZ ;  /* 0x0000000804057890 */ /* 0x000fc6000fffe03f */
[C---:B------:R-:W-:Y:S01]  /*1910*/  IMAD.WIDE R16, R10.reuse, 0x4, R12 ;  /* 0x000000040a107825 */ /* 0x040fe200078e020c */
[----:B------:R1:W3:Y:S03]  /*1920*/  LDG.E.STRONG.SYS R23, desc[UR6][R20.64] ;  /* 0x0000000614177981 */ /* 0x0002e6000c1f5900 */
[C---:B0-2---:R-:W-:Y:S01]  /*1930*/  IMAD R9, R10.reuse, UR5, R25 ;  /* 0x000000050a097c24 */ /* 0x045fe2000f8e0219 */
[----:B------:R0:W2:Y:S04]  /*1940*/  LDG.E.STRONG.SYS R22, desc[UR6][R12.64] ;  /* 0x000000060c167981 */ /* 0x0000a8000c1f5900 */
[----:B------:R-:W2:Y:S01]  /*1950*/  LDG.E.STRONG.SYS R11, desc[UR6][R16.64] ;  /* 0x00000006100b7981 */ /* 0x000ea2000c1f5900 */
[----:B-1----:R-:W-:-:S04]  /*1960*/  IMAD.WIDE R20, R10, 0x4, R16 ;  /* 0x000000040a147825 */ /* 0x002fc800078e0210 */
[----:B0-----:R-:W-:Y:S02]  /*1970*/  IMAD.WIDE R12, R9, 0x4, R14 ;  /* 0x00000004090c7825 */ /* 0x001fe400078e020e */
[----:B------:R-:W2:Y:S02]  /*1980*/  LDG.E.STRONG.SYS R9, desc[UR6][R20.64] ;  /* 0x0000000614097981 */ /* 0x000ea4000c1f5900 */
[----:B------:R-:W-:Y:S01]  /*1990*/  IMAD.WIDE R28, R10, 0x4, R20 ;  /* 0x000000040a1c7825 */ /* 0x000fe200078e0214 */
[----:B------:R-:W-:-:S03]  /*19a0*/  UIADD3 UR5, UR4, 0xc, URZ ;  /* 0x0000000c04057890 */ /* 0x000fc6000fffe03f */
[C---:B------:R-:W-:Y:S01]  /*19b0*/  IMAD.WIDE R18, R10.reuse, 0x4, R12 ;  /* 0x000000040a127825 */ /* 0x040fe200078e020c */
[----:B------:R-:W2:Y:S04]  /*19c0*/  LDG.E.STRONG.SYS R8, desc[UR6][R28.64] ;  /* 0x000000061c087981 */ /* 0x000ea8000c1f5900 */
[----:B------:R0:W2:Y:S01]  /*19d0*/  LDG.E.STRONG.SYS R6, desc[UR6][R12.64] ;  /* 0x000000060c067981 */ /* 0x0000a2000c1f5900 */
[----:B------:R-:W-:-:S04]  /*19e0*/  IMAD R27, R10, UR5, R25 ;  /* 0x000000050a1b7c24 */ /* 0x000fc8000f8e0219 */
[----:B------:R-:W-:-:S04]  /*19f0*/  IMAD.WIDE R14, R27, 0x4, R14 ;  /* 0x000000041b0e7825 */ /* 0x000fc800078e020e */
[C---:B0-----:R-:W-:Y:S02]  /*1a00*/  IMAD.WIDE R12, R10.reuse, 0x4, R18 ;  /* 0x000000040a0c7825 */ /* 0x041fe400078e0212 */
[----:B------:R-:W2:Y:S02]  /*1a10*/  LDG.E.STRONG.SYS R18, desc[UR6][R18.64] ;  /* 0x0000000612127981 */ /* 0x000ea4000c1f5900 */
[C---:B------:R-:W-:Y:S02]  /*1a20*/  IMAD.WIDE R16, R10.reuse, 0x4, R12 ;  /* 0x000000040a107825 */ /* 0x040fe400078e020c */
[----:B------:R-:W2:Y:S02]  /*1a30*/  LDG.E.STRONG.SYS R27, desc[UR6][R12.64] ;  /* 0x000000060c1b7981 */ /* 0x000ea4000c1f5900 */
[C---:B------:R-:W-:Y:S02]  /*1a40*/  IMAD.WIDE R20, R10.reuse, 0x4, R14 ;  /* 0x000000040a147825 */ /* 0x040fe400078e020e */
[----:B------:R-:W2:Y:S04]  /*1a50*/  LDG.E.STRONG.SYS R16, desc[UR6][R16.64] ;  /* 0x0000000610107981 */ /* 0x000ea8000c1f5900 */
[----:B------:R-:W2:Y:S01]  /*1a60*/  LDG.E.STRONG.SYS R14, desc[UR6][R14.64] ;  /* 0x000000060e0e7981 */ /* 0x000ea2000c1f5900 */
[----:B------:R-:W-:-:S03]  /*1a70*/  IMAD.WIDE R28, R10, 0x4, R20 ;  /* 0x000000040a1c7825 */ /* 0x000fc600078e0214 */
[----:B------:R-:W2:Y:S04]  /*1a80*/  LDG.E.STRONG.SYS R20, desc[UR6][R20.64] ;  /* 0x0000000614147981 */ /* 0x000ea8000c1f5900 */
[----:B------:R0:W2:Y:S02]  /*1a90*/  LDG.E.STRONG.SYS R12, desc[UR6][R28.64] ;  /* 0x000000061c0c7981 */ /* 0x0000a4000c1f5900 */
[----:B0-----:R-:W-:-:S05]  /*1aa0*/  IMAD.WIDE R28, R10, 0x4, R28 ;  /* 0x000000040a1c7825 */ /* 0x001fca00078e021c */
[----:B------:R-:W2:Y:S01]  /*1ab0*/  LDG.E.STRONG.SYS R19, desc[UR6][R28.64] ;  /* 0x000000061c137981 */ /* 0x000ea2000c1f5900 */
[----:B------:R-:W-:-:S04]  /*1ac0*/  IADD3 R2, R2, -0x10, RZ ;  /* 0xfffffff002027810 */ /* 0x000fc80007ffe0ff */
[----:B------:R-:W-:Y:S01]  /*1ad0*/  ISETP.GT.AND P1, PT, R2, 0xc, PT ;  /* 0x0000000c0200780c */ /* 0x000fe20003f24270 */
[----:B------:R-:W-:Y:S01]  /*1ae0*/  UIADD3 UR4, UR4, 0x10, URZ ;  /* 0x0000001004047890 */ /* 0x000fe2000fffe03f */
[----:B----4-:R-:W-:-:S04]  /*1af0*/  FADD.FTZ R7, R7, R0 ;  /* 0x0000000007077221 */ /* 0x010fc80000010000 */
[----:B-----5:R-:W-:-:S04]  /*1b00*/  FADD.FTZ R7, R7, R26 ;  /* 0x0000001a07077221 */ /* 0x020fc80000010000 */
[----:B---3--:R-:W-:-:S04]  /*1b10*/  FADD.FTZ R24, R7, R24 ;  /* 0x0000001807187221 */ /* 0x008fc80000010000 */
[----:B------:R-:W-:-:S04]  /*1b20*/  FADD.FTZ R23, R24, R23 ;  /* 0x0000001718177221 */ /* 0x000fc80000010000 */
[----:B--2---:R-:W-:-:S04]  /*1b30*/  FADD.FTZ R22, R23, R22 ;  /* 0x0000001617167221 */ /* 0x004fc80000010000 */
[----:B------:R-:W-:-:S04]  /*1b40*/  FADD.FTZ R22, R22, R11 ;  /* 0x0000000b16167221 */ /* 0x000fc80000010000 */
        /* <DEDUP_REMOVED lines=9> */
[----:B------:R-:W-:Y:S01]  /*1be0*/  FADD.FTZ R0, R12, R19 ;  /* 0x000000130c007221 */ /* 0x000fe20000010000 */
[----:B------:R-:W-:Y:S06]  /*1bf0*/  @P1 BRA `(.L_x_31) ;  /* 0xfffffffc00101947 */ /* 0x000fec000383ffff */
.L_x_30:
[----:B------:R-:W-:-:S13]  /*1c00*/  ISETP.GT.AND P1, PT, R2, 0x4, PT ;  /* 0x000000040200780c */ /* 0x000fda0003f24270 */
[----:B------:R-:W-:Y:S05]  /*1c10*/  @!P1 BRA `(.L_x_32) ;  /* 0x00000000007c9947 */ /* 0x000fea0003800000 */
[----:B------:R-:W4:Y:S01]  /*1c20*/  LDC.64 R22, c[0x0][0x230] ;  /* 0x00008c00ff167b82 */ /* 0x000f220000000a00 */
[----:B------:R-:W-:Y:S01]  /*1c30*/  IMAD R15, R10, UR4, R25 ;  /* 0x000000040a0f7c24 */ /* 0x000fe2000f8e0219 */
[----:B------:R-:W-:-:S06]  /*1c40*/  UIADD3 UR5, UR4, 0x4, URZ ;  /* 0x0000000404057890 */ /* 0x000fcc000fffe03f */
[----:B------:R-:W-:Y:S02]  /*1c50*/  IMAD R7, R10, UR5, R25 ;  /* 0x000000050a077c24 */ /* 0x000fe4000f8e0219 */
[----:B----4-:R-:W-:-:S05]  /*1c60*/  IMAD.WIDE R14, R15, 0x4, R22 ;  /* 0x000000040f0e7825 */ /* 0x010fca00078e0216 */
[----:B0-2---:R0:W2:Y:S01]  /*1c70*/  LDG.E.STRONG.SYS R9, desc[UR6][R14.64] ;  /* 0x000000060e097981 */ /* 0x0050a2000c1f5900 */
[----:B------:R-:W-:-:S04]  /*1c80*/  IMAD.WIDE R16, R10, 0x4, R14 ;  /* 0x000000040a107825 */ /* 0x000fc800078e020e */
[----:B------:R-:W-:Y:S01]  /*1c90*/  IMAD.WIDE R22, R7, 0x4, R22 ;  /* 0x0000000407167825 */ /* 0x000fe200078e0216 */
[----:B------:R-:W4:Y:S03]  /*1ca0*/  LDG.E.STRONG.SYS R8, desc[UR6][R16.64] ;  /* 0x0000000610087981 */ /* 0x000f26000c1f5900 */
[----:B------:R-:W-:-:S04]  /*1cb0*/  IMAD.WIDE R18, R10, 0x4, R16 ;  /* 0x000000040a127825 */ /* 0x000fc800078e0210 */
[C---:B------:R-:W-:Y:S02]  /*1cc0*/  IMAD.WIDE R20, R10.reuse, 0x4, R18 ;  /* 0x000000040a147825 */ /* 0x040fe400078e0212 */
[----:B------:R-:W5:Y:S02]  /*1cd0*/  LDG.E.STRONG.SYS R19, desc[UR6][R18.64] ;  /* 0x0000000612137981 */ /* 0x000f64000c1f5900 */
[C---:B-1----:R-:W-:Y:S02]  /*1ce0*/  IMAD.WIDE R6, R10.reuse, 0x4, R22 ;  /* 0x000000040a067825 */ /* 0x042fe400078e0216 */
[----:B------:R-:W3:Y:S04]  /*1cf0*/  LDG.E.STRONG.SYS R21, desc[UR6][R20.64] ;  /* 0x0000000614157981 */ /* 0x000ee8000c1f5900 */
[----:B------:R-:W3:Y:S01]  /*1d00*/  LDG.E.STRONG.SYS R23, desc[UR6][R22.64] ;  /* 0x0000000616177981 */ /* 0x000ee2000c1f5900 */
[----:B------:R-:W-:-:S03]  /*1d10*/  IMAD.WIDE R12, R10, 0x4, R6 ;  /* 0x000000040a0c7825 */ /* 0x000fc600078e0206 */
[----:B------:R-:W3:Y:S01]  /*1d20*/  LDG.E.STRONG.SYS R7, desc[UR6][R6.64] ;  /* 0x0000000606077981 */ /* 0x000ee2000c1f5900 */
[----:B0-----:R-:W-:-:S03]  /*1d30*/  IMAD.WIDE R14, R10, 0x4, R12 ;  /* 0x000000040a0e7825 */ /* 0x001fc600078e020c */
[----:B------:R-:W3:Y:S04]  /*1d40*/  LDG.E.STRONG.SYS R13, desc[UR6][R12.64] ;  /* 0x000000060c0d7981 */ /* 0x000ee8000c1f5900 */
[----:B------:R-:W3:Y:S01]  /*1d50*/  LDG.E.STRONG.SYS R15, desc[UR6][R14.64] ;  /* 0x000000060e0f7981 */ /* 0x000ee2000c1f5900 */
[----:B------:R-:W-:Y:S02]  /*1d60*/  PLOP3.LUT P0, PT, PT, PT, PT, 0x8, 0x0 ;  /* 0x000000000000781c */ /* 0x000fe40003f0e170 */
[----:B------:R-:W-:Y:S01]  /*1d70*/  IADD3 R2, R2, -0x8, RZ ;  /* 0xfffffff802027810 */ /* 0x000fe20007ffe0ff */
[----:B------:R-:W-:Y:S01]  /*1d80*/  UIADD3 UR4, UR4, 0x8, URZ ;  /* 0x0000000804047890 */ /* 0x000fe2000fffe03f */
[----:B--2---:R-:W-:-:S04]  /*1d90*/  FADD.FTZ R9, R0, R9 ;  /* 0x0000000900097221 */ /* 0x004fc80000010000 */
[----:B----4-:R-:W-:-:S04]  /*1da0*/  FADD.FTZ R8, R9, R8 ;  /* 0x0000000809087221 */ /* 0x010fc80000010000 */
[----:B-----5:R-:W-:-:S04]  /*1db0*/  FADD.FTZ R8, R8, R19 ;  /* 0x0000001308087221 */ /* 0x020fc80000010000 */
[----:B---3--:R-:W-:-:S04]  /*1dc0*/  FADD.FTZ R8, R8, R21 ;  /* 0x0000001508087221 */ /* 0x008fc80000010000 */
[----:B------:R-:W-:-:S04]  /*1dd0*/  FADD.FTZ R8, R8, R23 ;  /* 0x0000001708087221 */ /* 0x000fc80000010000 */
[----:B------:R-:W-:-:S04]  /*1de0*/  FADD.FTZ R8, R8, R7 ;  /* 0x0000000708087221 */ /* 0x000fc80000010000 */
[----:B------:R-:W-:-:S04]  /*1df0*/  FADD.FTZ R8, R8, R13 ;  /* 0x0000000d08087221 */ /* 0x000fc80000010000 */
[----:B------:R-:W-:-:S07]  /*1e00*/  FADD.FTZ R0, R8, R15 ;  /* 0x0000000f08007221 */ /* 0x000fce0000010000 */
.L_x_32:
[----:B------:R-:W-:-:S13]  /*1e10*/  ISETP.NE.OR P0, PT, R2, RZ, P0 ;  /* 0x000000ff0200720c */ /* 0x000fda0000705670 */
[----:B------:R-:W-:Y:S05]  /*1e20*/  @!P0 BRA `(.L_x_28) ;  /* 0x0000000000448947 */ /* 0x000fea0003800000 */
.L_x_29:
[----:B------:R-:W-:-:S04]  /*1e30*/  IMAD R7, R10, UR4, R25 ;  /* 0x000000040a077c24 */ /* 0x000fc8000f8e0219 */
[----:B-1-3--:R-:W-:-:S04]  /*1e40*/  IMAD.WIDE R6, R7, 0x4, R4 ;  /* 0x0000000407067825 */ /* 0x00afc800078e0204 */
[C---:B0-2---:R-:W-:Y:S02]  /*1e50*/  IMAD.WIDE R8, R10.reuse, 0x4, R6 ;  /* 0x000000040a087825 */ /* 0x045fe400078e0206 */
[----:B------:R-:W2:Y:S02]  /*1e60*/  LDG.E.STRONG.SYS R7, desc[UR6][R6.64] ;  /* 0x0000000606077981 */ /* 0x000ea4000c1f5900 */
[C---:B------:R-:W-:Y:S02]  /*1e70*/  IMAD.WIDE R12, R10.reuse, 0x4, R8 ;  /* 0x000000040a0c7825 */ /* 0x040fe400078e0208 */
[----:B------:R-:W3:Y:S02]  /*1e80*/  LDG.E.STRONG.SYS R9, desc[UR6][R8.64] ;  /* 0x0000000608097981 */ /* 0x000ee4000c1f5900 */
[----:B------:R-:W-:Y:S02]  /*1e90*/  IMAD.WIDE R14, R10, 0x4, R12 ;  /* 0x000000040a0e7825 */ /* 0x000fe400078e020c */
[----:B------:R-:W4:Y:S04]  /*1ea0*/  LDG.E.STRONG.SYS R13, desc[UR6][R12.64] ;  /* 0x000000060c0d7981 */ /* 0x000f28000c1f5900 */
[----:B------:R-:W5:Y:S01]  /*1eb0*/  LDG.E.STRONG.SYS R15, desc[UR6][R14.64] ;  /* 0x000000060e0f7981 */ /* 0x000f62000c1f5900 */
[----:B------:R-:W-:Y:S01]  /*1ec0*/  IADD3 R2, R2, -0x4, RZ ;  /* 0xfffffffc02027810 */ /* 0x000fe20007ffe0ff */
[----:B------:R-:W-:-:S03]  /*1ed0*/  UIADD3 UR4, UR4, 0x4, URZ ;  /* 0x0000000404047890 */ /* 0x000fc6000fffe03f */
[----:B------:R-:W-:Y:S01]  /*1ee0*/  ISETP.NE.AND P0, PT, R2, RZ, PT ;  /* 0x000000ff0200720c */ /* 0x000fe20003f05270 */
[----:B--2---:R-:W-:-:S04]  /*1ef0*/  FADD.FTZ R0, R7, R0 ;  /* 0x0000000007007221 */ /* 0x004fc80000010000 */
[----:B---3--:R-:W-:-:S04]  /*1f00*/  FADD.FTZ R0, R0, R9 ;  /* 0x0000000900007221 */ /* 0x008fc80000010000 */
[----:B----4-:R-:W-:-:S04]  /*1f10*/  FADD.FTZ R0, R0, R13 ;  /* 0x0000000d00007221 */ /* 0x010fc80000010000 */
[----:B-----5:R-:W-:Y:S01]  /*1f20*/  FADD.FTZ R0, R0, R15 ;  /* 0x0000000f00007221 */ /* 0x020fe20000010000 */
[----:B------:R-:W-:Y:S06]  /*1f30*/  @P0 BRA `(.L_x_29) ;  /* 0xfffffffc00bc0947 */ /* 0x000fec000383ffff */
.L_x_28:
[----:B------:R-:W-:-:S13]  /*1f40*/  ISETP.NE.AND P0, PT, R3, RZ, PT ;  /* 0x000000ff0300720c */ /* 0x000fda0003f05270 */
[----:B------:R-:W-:Y:S05]  /*1f50*/  @!P0 BRA `(.L_x_33) ;  /* 0x0000000000248947 */ /* 0x000fea0003800000 */
[----:B---3--:R-:W3:Y:S01]  /*1f60*/  LDC.64 R4, c[0x0][0x230] ;  /* 0x00008c00ff047b82 */ /* 0x008ee20000000a00 */
[----:B------:R-:W-:-:S04]  /*1f70*/  IMAD R7, R10, UR4, R25 ;  /* 0x000000040a077c24 */ /* 0x000fc8000f8e0219 */
[----:B---3--:R-:W-:-:S07]  /*1f80*/  IMAD.WIDE R4, R7, 0x4, R4 ;  /* 0x0000000407047825 */ /* 0x008fce00078e0204 */
.L_x_34:
[----:B------:R3:W4:Y:S01]  /*1f90*/  LDG.E.STRONG.SYS R7, desc[UR6][R4.64] ;  /* 0x0000000604077981 */ /* 0x000722000c1f5900 */
[----:B------:R-:W-:-:S04]  /*1fa0*/  IADD3 R3, R3, -0x1, RZ ;  /* 0xffffffff03037810 */ /* 0x000fc80007ffe0ff */
[----:B------:R-:W-:Y:S01]  /*1fb0*/  ISETP.NE.AND P0, PT, R3, RZ, PT ;  /* 0x000000ff0300720c */ /* 0x000fe20003f05270 */
[----:B---3--:R-:W-:-:S04]  /*1fc0*/  IMAD.WIDE R4, R10, 0x4, R4 ;  /* 0x000000040a047825 */ /* 0x008fc800078e0204 */
[----:B----4-:R-:W-:-:S08]  /*1fd0*/  FADD.FTZ R0, R7, R0 ;  /* 0x0000000007007221 */ /* 0x010fd00000010000 */
[----:B------:R-:W-:Y:S05]  /*1fe0*/  @P0 BRA `(.L_x_34) ;  /* 0xfffffffc00e80947 */ /* 0x000fea000383ffff */
.L_x_33:
[----:B------:R-:W-:-:S04]  /*1ff0*/  FMUL.FTZ R0, R0, 1 ;  /* 0x3f80000000007820 */ /* 0x000fc80000410000 */
[----:B---3--:R3:W4:Y:S03]  /*2000*/  F2F.F64.F32 R4, R0 ;  /* 0x0000000000047310 */ /* 0x0087260000201800 */
.L_x_27:
[----:B------:R-:W5:Y:S02]  /*2010*/  LDC.64 R2, c[0x0][0x240] ;  /* 0x00009000ff027b82 */ /* 0x000f640000000a00 */
[----:B-----5:R-:W-:-:S05]  /*2020*/  IMAD.WIDE R2, R25, 0x8, R2 ;  /* 0x0000000819027825 */ /* 0x020fca00078e0202 */
[----:B----4-:R-:W-:Y:S01]  /*2030*/  STG.E.64 desc[UR6][R2.64], R4 ;  /* 0x0000000402007986 */ /* 0x010fe2000c101b06 */
[----:B------:R-:W-:Y:S05]  /*2040*/  EXIT ;  /* 0x000000000000794d */ /* 0x000fea0003800000 */
.L_x_35:
        /* <DEDUP_REMOVED lines=11> */
.L_x_319:


//--------------------- .text._Z25biasAddRelu_bprop_alignedIdLi4EEvPT_S1_iiS1_PVfPiS1_ --------------------------
	.section	.text._Z25biasAddRelu_bprop_alignedIdLi4EEvPT_S1_iiS1_PVfPiS1_,"ax",@progbits
	.align	128
        .global         _Z25biasAddRelu_bprop_alignedIdLi4EEvPT_S1_iiS1_PVfPiS1_
        .type           _Z25biasAddRelu_bprop_alignedIdLi4EEvPT_S1_iiS1_PVfPiS1_,@function
        .size           _Z25biasAddRelu_bprop_alignedIdLi4EEvPT_S1_iiS1_PVfPiS1_,(.L_x_320 - _Z25biasAddRelu_bprop_alignedIdLi4EEvPT_S1_iiS1_PVfPiS1_)
        .other          _Z25biasAddRelu_bprop_alignedIdLi4EEvPT_S1_iiS1_PVfPiS1_,@"STO_CUDA_ENTRY STV_DEFAULT"
_Z25biasAddRelu_bprop_alignedIdLi4EEvPT_S1_iiS1_PVfPiS1_:
.text._Z25biasAddRelu_bprop_alignedIdLi4EEvPT_S1_iiS1_PVfPiS1_:
[----:B------:R-:W-:Y:S08]  /*0000*/  LDC R1, c[0x0][0x28] ;  /* 0x00000a00ff017b82 */ /* 0x000ff00000000800 */
[----:B------:R-:W0:Y:S01]  /*0010*/  LDC R24, c[0x0][RZ] ;  /* 0x00000000ff187b82 */ /* 0x000e220000000800 */
[----:B------:R-:W1:Y:S01]  /*0020*/  S2R R28, SR_TID.Y ;  /* 0x00000000001c7919 */ /* 0x000e620000002200 */
[----:B------:R-:W-:Y:S01]  /*0030*/  ULDC.64 UR8, c[0x0][0x208] ;  /* 0x0000820000087ab9 */ /* 0x000fe20000000a00 */
[----:B------:R-:W-:Y:S01]  /*0040*/  ULDC UR4, c[0x0][0x220] ;  /* 0x0000880000047ab9 */ /* 0x000fe20000000800 */
[----:B------:R-:W-:Y:S01]  /*0050*/  BSSY B0, `(.L_x_36) ;  /* 0x0000080000007945 */ /* 0x000fe20003800000 */
[----:B------:R-:W0:Y:S01]  /*0060*/  S2R R27, SR_TID.X ;  /* 0x00000000001b7919 */ /* 0x000e220000002100 */
[----:B------:R-:W-:-:S02]  /*0070*/  HFMA2.MMA R25, -RZ, RZ, 0, 0 ;  /* 0x00000000ff197435 */ /* 0x000fc400000001ff */
[----:B------:R-:W2:Y:S08]  /*0080*/  LDC R0, c[0x0][0x10] ;  /* 0x00000400ff007b82 */ /* 0x000eb00000000800 */
[----:B------:R-:W3:Y:S08]  /*0090*/  LDC R2, c[0x0][0x4] ;  /* 0x00000100ff027b82 */ /* 0x000ef00000000800 */
[----:B------:R-:W4:Y:S01]  /*00a0*/  LDC R9, c[0x0][0x224] ;  /* 0x00008900ff097b82 */ /* 0x000f220000000800 */
[----:B--2---:R-:W2:Y:S01]  /*00b0*/  I2F.U32.RP R3, R0 ;  /* 0x0000000000037306 */ /* 0x004ea20000209000 */
[----:B------:R-:W-:-:S06]  /*00c0*/  ISETP.NE.U32.AND P2, PT, R0, RZ, PT ;  /* 0x000000ff0000720c */ /* 0x000fcc0003f45070 */
[----:B------:R-:W5:Y:S01]  /*00d0*/  S2UR UR10, SR_CTAID.Y ;  /* 0x00000000000a79c3 */ /* 0x000f620000002600 */
[----:B---3--:R-:W3:Y:S08]  /*00e0*/  I2F.U32.RP R8, R2 ;  /* 0x0000000200087306 */ /* 0x008ef00000209000 */
[----:B--2---:R-:W2:Y:S08]  /*00f0*/  MUFU.RCP R3, R3 ;  /* 0x0000000300037308 */ /* 0x004eb00000001000 */
[----:B---3--:R-:W-:Y:S01]  /*0100*/  MUFU.RCP R8, R8 ;  /* 0x0000000800087308 */ /* 0x008fe20000001000 */
[----:B--2---:R-:W-:-:S02]  /*0110*/  IADD3 R4, R3, 0xffffffe, RZ ;  /* 0x0ffffffe03047810 */ /* 0x004fc40007ffe0ff */
[----:B----4-:R-:W-:-:S05]  /*0120*/  IADD3 R3, R0, -0x1, R9 ;  /* 0xffffffff00037810 */ /* 0x010fca0007ffe009 */
[----:B------:R2:W3:Y:S02]  /*0130*/  F2I.FTZ.U32.TRUNC.NTZ R5, R4 ;  /* 0x0000000400057305 */ /* 0x0004e4000021f000 */
[----:B--2---:R-:W-:Y:S01]  /*0140*/  HFMA2.MMA R4, -RZ, RZ, 0, 0 ;  /* 0x00000000ff047435 */ /* 0x004fe200000001ff */
[----:B---3--:R-:W-:-:S05]  /*0150*/  IADD3 R7, RZ, -R5, RZ ;  /* 0x80000005ff077210 */ /* 0x008fca0007ffe0ff */
[----:B------:R-:W-:-:S04]  /*0160*/  IMAD R7, R7, R0, RZ ;  /* 0x0000000007077224 */ /* 0x000fc800078e02ff */
[----:B------:R-:W-:-:S06]  /*0170*/  IMAD.HI.U32 R6, R5, R7, R4 ;  /* 0x0000000705067227 */ /* 0x000fcc00078e0004 */
[----:B------:R-:W-:-:S05]  /*0180*/  IMAD.HI.U32 R7, R6, R3, RZ ;  /* 0x0000000306077227 */ /* 0x000fca00078e00ff */
[----:B------:R-:W-:-:S05]  /*0190*/  IADD3 R4, -R7, RZ, RZ ;  /* 0x000000ff07047210 */ /* 0x000fca0007ffe1ff */
[----:B------:R-:W-:Y:S01]  /*01a0*/  IMAD R3, R0, R4, R3 ;  /* 0x0000000400037224 */ /* 0x000fe200078e0203 */
[----:B------:R-:W-:-:S04]  /*01b0*/  IADD3 R4, R8, 0xffffffe, RZ ;  /* 0x0ffffffe08047810 */ /* 0x000fc80007ffe0ff */
[----:B------:R-:W-:Y:S01]  /*01c0*/  ISETP.GE.U32.AND P0, PT, R3, R0, PT ;  /* 0x000000000300720c */ /* 0x000fe20003f06070 */
[----:B------:R2:W3:Y:S02]  /*01d0*/  F2I.FTZ.U32.TRUNC.NTZ R5, R4 ;  /* 0x0000000400057305 */ /* 0x0004e4000021f000 */
[----:B--2---:R-:W-:-:S10]  /*01e0*/  MOV R4, RZ ;  /* 0x000000ff00047202 */ /* 0x004fd40000000f00 */
[-C--:B------:R-:W-:Y:S02]  /*01f0*/  @P0 IADD3 R3, R3, -R0.reuse, RZ ;  /* 0x8000000003030210 */ /* 0x080fe40007ffe0ff */
[----:B------:R-:W-:Y:S02]  /*0200*/  @P0 IADD3 R7, R7, 0x1, RZ ;  /* 0x0000000107070810 */ /* 0x000fe40007ffe0ff */
[----:B------:R-:W-:Y:S02]  /*0210*/  ISETP.GE.U32.AND P1, PT, R3, R0, PT ;  /* 0x000000000300720c */ /* 0x000fe40003f26070 */
[----:B---3--:R-:W-:-:S05]  /*0220*/  IADD3 R3, RZ, -R5, RZ ;  /* 0x80000005ff037210 */ /* 0x008fca0007ffe0ff */
[----:B------:R-:W-:-:S04]  /*0230*/  IMAD R3, R3, R2, RZ ;  /* 0x0000000203037224 */ /* 0x000fc800078e02ff */
[----:B------:R-:W-:Y:S02]  /*0240*/  IMAD.HI.U32 R4, R5, R3, R4 ;  /* 0x0000000305047227 */ /* 0x000fe400078e0004 */
[----:B------:R-:W-:Y:S02]  /*0250*/  @P1 IADD3 R7, R7, 0x1, RZ ;  /* 0x0000000107071810 */ /* 0x000fe40007ffe0ff */
[----:B------:R-:W-:Y:S02]  /*0260*/  @!P2 LOP3.LUT R7, RZ, R0, RZ, 0x33, !PT ;  /* 0x00000000ff07a212 */ /* 0x000fe400078e33ff */
[C---:B------:R-:W-:Y:S02]  /*0270*/  ISETP.NE.U32.AND P2, PT, R2.reuse, RZ, PT ;  /* 0x000000ff0200720c */ /* 0x040fe40003f45070 */
[----:B------:R-:W-:-:S05]  /*0280*/  IADD3 R3, R2, -0x1, R7 ;  /* 0xffffffff02037810 */ /* 0x000fca0007ffe007 */
[----:B------:R-:W-:-:S05]  /*0290*/  IMAD.HI.U32 R5, R4, R3, RZ ;  /* 0x0000000304057227 */ /* 0x000fca00078e00ff */
[----:B------:R-:W-:-:S05]  /*02a0*/  IADD3 R4, -R5, RZ, RZ ;  /* 0x000000ff05047210 */ /* 0x000fca0007ffe1ff */
[----:B------:R-:W-:Y:S02]  /*02b0*/  IMAD R3, R2, R4, R3 ;  /* 0x0000000402037224 */ /* 0x000fe400078e0203 */
[----:B-----5:R-:W-:-:S03]  /*02c0*/  IMAD R4, R7, UR10, RZ ;  /* 0x0000000a07047c24 */ /* 0x020fc6000f8e02ff */
[----:B------:R-:W-:Y:S02]  /*02d0*/  ISETP.GE.U32.AND P0, PT, R3, R2, PT ;  /* 0x000000020300720c */ /* 0x000fe40003f06070 */
[----:B------:R-:W-:-:S11]  /*02e0*/  VIADDMNMX R7, R4, R7, R9, PT ;  /* 0x0000000704077246 */ /* 0x000fd60003800109 */
[-C--:B------:R-:W-:Y:S02]  /*02f0*/  @P0 IADD3 R3, R3, -R2.reuse, RZ ;  /* 0x8000000203030210 */ /* 0x080fe40007ffe0ff */
[----:B------:R-:W-:Y:S02]  /*0300*/  @P0 IADD3 R5, R5, 0x1, RZ ;  /* 0x0000000105050810 */ /* 0x000fe40007ffe0ff */
[----:B------:R-:W-:Y:S02]  /*0310*/  ISETP.GE.U32.AND P1, PT, R3, R2, PT ;  /* 0x000000020300720c */ /* 0x000fe40003f26070 */
[----:B------:R-:W0:Y:S11]  /*0320*/  S2R R3, SR_CTAID.X ;  /* 0x0000000000037919 */ /* 0x000e360000002500 */
[----:B------:R-:W-:-:S02]  /*0330*/  @P1 IADD3 R5, R5, 0x1, RZ ;  /* 0x0000000105051810 */ /* 0x000fc40007ffe0ff */
[----:B------:R-:W-:-:S05]  /*0340*/  @!P2 LOP3.LUT R5, RZ, R2, RZ, 0x33, !PT ;  /* 0x00000002ff05a212 */ /* 0x000fca00078e33ff */
[----:B-1----:R-:W-:Y:S01]  /*0350*/  IMAD R28, R5, R28, R4 ;  /* 0x0000001c051c7224 */ /* 0x002fe200078e0204 */
[----:B------:R-:W-:-:S04]  /*0360*/  HFMA2.MMA R4, -RZ, RZ, 0, 0 ;  /* 0x00000000ff047435 */ /* 0x000fc800000001ff */
[----:B------:R-:W-:-:S04]  /*0370*/  VIADDMNMX R7, R28, R5, R7, PT ;  /* 0x000000051c077246 */ /* 0x000fc80003800107 */
[----:B------:R-:W-:Y:S02]  /*0380*/  IADD3 R26, -R28, R7, RZ ;  /* 0x000000071c1a7210 */ /* 0x000fe40007ffe1ff */
[----:B------:R-:W-:Y:S02]  /*0390*/  CS2R R6, SRZ ;  /* 0x0000000000067805 */ /* 0x000fe4000001ff00 */
[----:B------:R-:W-:Y:S01]  /*03a0*/  SHF.R.S32.HI R5, RZ, 0x1f, R26 ;  /* 0x0000001fff057819 */ /* 0x000fe2000001141a */
[----:B0-----:R-:W-:-:S03]  /*03b0*/  IMAD R27, R24, R3, R27 ;  /* 0x00000003181b7224 */ /* 0x001fc600078e021b */
[----:B------:R-:W-:-:S04]  /*03c0*/  LEA.HI R5, R5, R26, RZ, 0x2 ;  /* 0x0000001a05057211 */ /* 0x000fc800078f10ff */
[----:B------:R-:W-:-:S04]  /*03d0*/  LOP3.LUT R5, R5, 0xfffffffc, RZ, 0xc0, !PT ;  /* 0xfffffffc05057812 */ /* 0x000fc800078ec0ff */
[----:B------:R-:W-:Y:S02]  /*03e0*/  IADD3 R29, R26, -R5, RZ ;  /* 0x800000051a1d7210 */ /* 0x000fe40007ffe0ff */
[----:B------:R-:W-:Y:S02]  /*03f0*/  MOV R5, RZ ;  /* 0x000000ff00057202 */ /* 0x000fe40000000f00 */
[----:B------:R-:W-:-:S13]  /*0400*/  ISETP.GE.AND P0, PT, R29, 0x1, PT ;  /* 0x000000011d00780c */ /* 0x000fda0003f06270 */
[----:B------:R-:W-:Y:S05]  /*0410*/  @!P0 BRA `(.L_x_37) ;  /* 0x00000004000c8947 */ /* 0x000fea0003800000 */
[----:B------:R-:W-:Y:S02]  /*0420*/  MOV R25, RZ ;  /* 0x000000ff00197202 */ /* 0x000fe40000000f00 */
[----:B------:R-:W-:-:S07]  /*0430*/  MOV R5, RZ ;  /* 0x000000ff00057202 */ /* 0x000fce0000000f00 */
.L_x_38:
[----:B------:R-:W0:Y:S01]  /*0440*/  LDC.64 R34, c[0x0][0x210] ;  /* 0x00008400ff227b82 */ /* 0x000e220000000a00 */
[----:B------:R-:W-:-:S05]  /*0450*/  IADD3 R8, R28, R25, RZ ;  /* 0x000000191c087210 */ /* 0x000fca0007ffe0ff */
[----:B------:R-:W-:Y:S02]  /*0460*/  IMAD R8, R8, UR4, RZ ;  /* 0x0000000408087c24 */ /* 0x000fe4000f8e02ff */
[----:B------:R-:W1:Y:S03]  /*0470*/  LDC.64 R32, c[0x0][0x218] ;  /* 0x00008600ff207b82 */ /* 0x000e660000000a00 */
[----:B------:R-:W-:-:S04]  /*0480*/  SHF.R.S32.HI R9, RZ, 0x1f, R8 ;  /* 0x0000001fff097819 */ /* 0x000fc80000011408 */
[----:B------:R-:W-:-:S04]  /*0490*/  LEA.HI R30, R9, R8, RZ, 0x2 ;  /* 0x00000008091e7211 */ /* 0x000fc800078f10ff */
[----:B------:R-:W-:-:S05]  /*04a0*/  LEA.HI.SX32 R30, R30, R27, 0x1e ;  /* 0x0000001b1e1e7211 */ /* 0x000fca00078ff2ff */
[----:B0-----:R-:W-:-:S05]  /*04b0*/  IMAD.WIDE R34, R30, 0x20, R34 ;  /* 0x000000201e227825 */ /* 0x001fca00078e0222 */
[----:B------:R-:W2:Y:S04]  /*04c0*/  LDG.E.128 R8, desc[UR8][R34.64] ;  /* 0x0000000822087981 */ /* 0x000ea8000c1e1d00 */
[----:B------:R-:W3:Y:S01]  /*04d0*/  LDG.E.128 R12, desc[UR8][R34.64+0x10] ;  /* 0x00001008220c7981 */ /* 0x000ee2000c1e1d00 */
[----:B-1----:R-:W-:-:S05]  /*04e0*/  IMAD.WIDE R32, R30, 0x20, R32 ;  /* 0x000000201e207825 */ /* 0x002fca00078e0220 */
[----:B------:R-:W4:Y:S04]  /*04f0*/  LDG.E.128 R16, desc[UR8][R32.64] ;  /* 0x0000000820107981 */ /* 0x000f28000c1e1d00 */
[----:B------:R-:W5:Y:S01]  /*0500*/  LDG.E.128 R20, desc[UR8][R32.64+0x10] ;  /* 0x0000100820147981 */ /* 0x000f62000c1e1d00 */
[----:B------:R-:W-:Y:S01]  /*0510*/  UMOV UR6, 0xf0000000 ;  /* 0xf000000000067882 */ /* 0x000fe20000000000 */
[----:B------:R-:W-:Y:S01]  /*0520*/  UMOV UR7, 0x380fffff ;  /* 0x380fffff00077882 */ /* 0x000fe20000000000 */
[----:B------:R-:W-:-:S04]  /*0530*/  IADD3 R25, R25, 0x1, RZ ;  /* 0x0000000119197810 */ /* 0x000fc80007ffe0ff */
[----:B------:R-:W-:Y:S01]  /*0540*/  ISETP.GE.AND P4, PT, R25, R29, PT ;  /* 0x0000001d1900720c */ /* 0x000fe20003f86270 */
[----:B--2---:R-:W0:Y:S01]  /*0550*/  F2F.F32.F64 R36, R8 ;  /* 0x0000000800247310 */ /* 0x004e220000301000 */
[----:B------:R-:W-:Y:S02]  /*0560*/  DSETP.GEU.AND P0, PT, |R8|, UR6, PT ;  /* 0x0000000608007e2a */ /* 0x000fe4000bf0e200 */
[----:B------:R-:W-:Y:S02]  /*0570*/  DSETP.GEU.AND P1, PT, |R10|, UR6, PT ;  /* 0x000000060a007e2a */ /* 0x000fe4000bf2e200 */
[----:B---3--:R-:W-:Y:S02]  /*0580*/  DSETP.GEU.AND P2, PT, |R12|, UR6, PT ;  /* 0x000000060c007e2a */ /* 0x008fe4000bf4e200 */
[----:B------:R-:W-:Y:S01]  /*0590*/  DSETP.GEU.AND P3, PT, |R14|, UR6, PT ;  /* 0x000000060e007e2a */ /* 0x000fe2000bf6e200 */
[----:B------:R-:W1:Y:S07]  /*05a0*/  F2F.F32.F64 R37, R10 ;  /* 0x0000000a00257310 */ /* 0x000e6e0000301000 */
[----:B0-----:R-:W-:Y:S01]  /*05b0*/  @!P0 FMUL R36, R36, 1.175494350822287508e-38 ;  /* 0x0080000024248820 */ /* 0x001fe20000400000 */
[----:B------:R0:W2:Y:S04]  /*05c0*/  F2F.F32.F64 R31, R12 ;  /* 0x0000000c001f7310 */ /* 0x0000a80000301000 */
[----:B------:R-:W-:Y:S01]  /*05d0*/  FSETP.GTU.FTZ.AND P0, PT, R36, RZ, PT ;  /* 0x000000ff2400720b */ /* 0x000fe20003f1c000 */
[----:B-1----:R-:W-:-:S03]  /*05e0*/  @!P1 FMUL R37, R37, 1.175494350822287508e-38 ;  /* 0x0080000025259820 */ /* 0x002fc60000400000 */
[----:B------:R-:W1:Y:S01]  /*05f0*/  F2F.F32.F64 R34, R14 ;  /* 0x0000000e00227310 */ /* 0x000e620000301000 */
[----:B----4-:R-:W-:Y:S01]  /*0600*/  SEL R8, R16, RZ, P0 ;  /* 0x000000ff10087207 */ /* 0x010fe20000000000 */
[----:B0-----:R-:W0:Y:S01]  /*0610*/  LDC.64 R12, c[0x0][0x228] ;  /* 0x00008a00ff0c7b82 */ /* 0x001e220000000a00 */
[----:B------:R-:W-:Y:S02]  /*0620*/  SEL R9, R17, RZ, P0 ;  /* 0x000000ff11097207 */ /* 0x000fe40000000000 */
[----:B------:R-:W-:Y:S01]  /*0630*/  FSETP.GTU.FTZ.AND P0, PT, R37, RZ, PT ;  /* 0x000000ff2500720b */ /* 0x000fe20003f1c000 */
[----:B--2---:R-:W-:Y:S02]  /*0640*/  @!P2 FMUL R31, R31, 1.175494350822287508e-38 ;  /* 0x008000001f1fa820 */ /* 0x004fe40000400000 */
[----:B------:R-:W2:Y:S01]  /*0650*/  F2F.F32.F64 R17, R8 ;  /* 0x0000000800117310 */ /* 0x000ea20000301000 */
[----:B------:R-:W-:Y:S02]  /*0660*/  SEL R10, R18, RZ, P0 ;  /* 0x000000ff120a7207 */ /* 0x000fe40000000000 */
[----:B------:R-:W-:-:S02]  /*0670*/  SEL R11, R19, RZ, P0 ;  /* 0x000000ff130b7207 */ /* 0x000fc40000000000 */
[----:B------:R-:W-:Y:S01]  /*0680*/  FSETP.GTU.FTZ.AND P0, PT, R31, RZ, PT ;  /* 0x000000ff1f00720b */ /* 0x000fe20003f1c000 */
[----:B-1----:R-:W-:Y:S02]  /*0690*/  @!P3 FMUL R34, R34, 1.175494350822287508e-38 ;  /* 0x008000002222b820 */ /* 0x002fe40000400000 */
[----:B------:R-:W1:Y:S01]  /*06a0*/  F2F.F32.F64 R16, R10 ;  /* 0x0000000a00107310 */ /* 0x000e620000301000 */
[----:B-----5:R-:W-:Y:S02]  /*06b0*/  SEL R14, R20, RZ, P0 ;  /* 0x000000ff140e7207 */ /* 0x020fe40000000000 */
[----:B------:R-:W-:Y:S01]  /*06c0*/  SEL R15, R21, RZ, P0 ;  /* 0x000000ff150f7207 */ /* 0x000fe20000000000 */
[----:B------:R-:W-:Y:S01]  /*06d0*/  DSETP.GEU.AND P0, PT, |R8|, UR6, PT ;  /* 0x0000000608007e2a */ /* 0x000fe2000bf0e200 */
[----:B------:R-:W-:-:S04]  /*06e0*/  FSETP.GTU.FTZ.AND P1, PT, R34, RZ, PT ;  /* 0x000000ff2200720b */ /* 0x000fc80003f3c000 */
[----:B------:R-:W-:Y:S01]  /*06f0*/  SEL R18, R22, RZ, P1 ;  /* 0x000000ff16127207 */ /* 0x000fe20000800000 */
[----:B0-----:R-:W-:Y:S01]  /*0700*/  IMAD.WIDE R30, R30, 0x20, R12 ;  /* 0x000000201e1e7825 */ /* 0x001fe200078e020c */
[----:B------:R-:W-:Y:S02]  /*0710*/  MOV R12, R14 ;  /* 0x0000000e000c7202 */ /* 0x000fe40000000f00 */
[----:B------:R-:W-:Y:S02]  /*0720*/  MOV R13, R15 ;  /* 0x0000000f000d7202 */ /* 0x000fe40000000f00 */
[----:B------:R-:W-:Y:S01]  /*0730*/  SEL R15, R23, RZ, P1 ;  /* 0x000000ff170f7207 */ /* 0x000fe20000800000 */
[----:B------:R0:W-:Y:S01]  /*0740*/  STG.E.128 desc[UR8][R30.64], R8 ;  /* 0x000000081e007986 */ /* 0x0001e2000c101d08 */
[----:B------:R-:W-:Y:S01]  /*0750*/  MOV R14, R18 ;  /* 0x00000012000e7202 */ /* 0x000fe20000000f00 */
[----:B------:R-:W3:Y:S01]  /*0760*/  F2F.F32.F64 R19, R12 ;  /* 0x0000000c00137310 */ /* 0x000ee20000301000 */
[----:B------:R-:W-:Y:S01]  /*0770*/  DSETP.GEU.AND P1, PT, |R10|, UR6, PT ;  /* 0x000000060a007e2a */ /* 0x000fe2000bf2e200 */
[----:B--2---:R-:W-:Y:S01]  /*0780*/  @!P0 FMUL R17, R17, 1.175494350822287508e-38 ;  /* 0x0080000011118820 */ /* 0x004fe20000400000 */
[----:B------:R-:W-:Y:S01]  /*0790*/  DSETP.GEU.AND P2, PT, |R12|, UR6, PT ;  /* 0x000000060c007e2a */ /* 0x000fe2000bf4e200 */
[----:B------:R0:W-:Y:S01]  /*07a0*/  STG.E.128 desc[UR8][R30.64+0x10], R12 ;  /* 0x0000100c1e007986 */ /* 0x0001e2000c101d08 */
[----:B------:R-:W-:Y:S01]  /*07b0*/  DSETP.GEU.AND P3, PT, |R14|, UR6, PT ;  /* 0x000000060e007e2a */ /* 0x000fe2000bf6e200 */
[----:B------:R-:W-:-:S02]  /*07c0*/  FADD.FTZ R4, R17, R4 ;  /* 0x0000000411047221 */ /* 0x000fc40000010000 */
[----:B------:R-:W2:Y:S07]  /*07d0*/  F2F.F32.F64 R18, R14 ;  /* 0x0000000e00127310 */ /* 0x000eae0000301000 */
[----:B-1----:R-:W-:Y:S02]  /*07e0*/  @!P1 FMUL R16, R16, 1.175494350822287508e-38 ;  /* 0x0080000010109820 */ /* 0x002fe40000400000 */
[----:B---3--:R-:W-:Y:S02]  /*07f0*/  @!P2 FMUL R19, R19, 1.175494350822287508e-38 ;  /* 0x008000001313a820 */ /* 0x008fe40000400000 */
[----:B------:R-:W-:-:S02]  /*0800*/  FADD.FTZ R5, R16, R5 ;  /* 0x0000000510057221 */ /* 0x000fc40000010000 */
[----:B------:R-:W-:Y:S01]  /*0810*/  FADD.FTZ R6, R19, R6 ;  /* 0x0000000613067221 */ /* 0x000fe20000010000 */
[----:B--2---:R-:W-:-:S04]  /*0820*/  @!P3 FMUL R18, R18, 1.175494350822287508e-38 ;  /* 0x008000001212b820 */ /* 0x004fc80000400000 */
[----:B------:R-:W-:Y:S01]  /*0830*/  FADD.FTZ R7, R18, R7 ;  /* 0x0000000712077221 */ /* 0x000fe20000010000 */
[----:B0-----:R-:W-:Y:S06]  /*0840*/  @!P4 BRA `(.L_x_38) ;  /* 0xfffffff800fcc947 */ /* 0x001fec000383ffff */
.L_x_37:
[----:B------:R-:W-:Y:S05]  /*0850*/  BSYNC B0 ;  /* 0x0000000000007941 */ /* 0x000fea0003800000 */
.L_x_36:
[----:B------:R-:W-:Y:S01]  /*0860*/  IADD3 R9, R25, 0x3, RZ ;  /* 0x0000000319097810 */ /* 0x000fe20007ffe0ff */
[----:B------:R-:W-:Y:S03]  /*0870*/  BSSY B0, `(.L_x_39) ;  /* 0x00000df000007945 */ /* 0x000fe60003800000 */
[----:B------:R-:W-:-:S13]  /*0880*/  ISETP.GE.AND P0, PT, R9, R26, PT ;  /* 0x0000001a0900720c */ /* 0x000fda0003f06270 */
[----:B------:R-:W-:Y:S05]  /*0890*/  @P0 BRA `(.L_x_40) ;  /* 0x0000000c00700947 */ /* 0x000fea0003800000 */
[----:B------:R-:W0:Y:S02]  /*08a0*/  LDC R29, c[0x0][0x220] ;  /* 0x00008800ff1d7b82 */ /* 0x000e240000000800 */
[----:B0-----:R-:W-:-:S04]  /*08b0*/  SHF.R.S32.HI R8, RZ, 0x1f, R29 ;  /* 0x0000001fff087819 */ /* 0x001fc8000001141d */
[----:B------:R-:W-:-:S04]  /*08c0*/  LEA.HI R8, R8, R29, RZ, 0x2 ;  /* 0x0000001d08087211 */ /* 0x000fc800078f10ff */
[----:B------:R-:W-:-:S07]  /*08d0*/  SHF.R.S32.HI R30, RZ, 0x2, R8 ;  /* 0x00000002ff1e7819 */ /* 0x000fce0000011408 */
.L_x_41:
[----:B------:R-:W0:Y:S01]  /*08e0*/  LDC.64 R36, c[0x0][0x210] ;  /* 0x00008400ff247b82 */ /* 0x000e220000000a00 */
[----:B------:R-:W-:-:S05]  /*08f0*/  IADD3 R8, R28, R25, RZ ;  /* 0x000000191c087210 */ /* 0x000fca0007ffe0ff */
[----:B------:R-:W-:Y:S02]  /*0900*/  IMAD R8, R8, R29, RZ ;  /* 0x0000001d08087224 */ /* 0x000fe400078e02ff */
[----:B------:R-:W1:Y:S03]  /*0910*/  LDC.64 R34, c[0x0][0x218] ;  /* 0x00008600ff227b82 */ /* 0x000e660000000a00 */
[----:B------:R-:W-:-:S04]  /*0920*/  SHF.R.S32.HI R9, RZ, 0x1f, R8 ;  /* 0x0000001fff097819 */ /* 0x000fc80000011408 */
[----:B------:R-:W-:Y:S01]  /*0930*/  LEA.HI R8, R9, R8, RZ, 0x2 ;  /* 0x0000000809087211 */ /* 0x000fe200078f10ff */
[----:B------:R-:W-:Y:S01]  /*0940*/  UMOV UR4, 0xf0000000 ;  /* 0xf000000000047882 */ /* 0x000fe20000000000 */
[----:B------:R-:W-:Y:S01]  /*0950*/  UMOV UR5, 0x380fffff ;  /* 0x380fffff00057882 */ /* 0x000fe20000000000 */
[----:B------:R-:W2:Y:S01]  /*0960*/  LDC.64 R40, c[0x0][0x228] ;  /* 0x00008a00ff287b82 */ /* 0x000ea20000000a00 */
[----:B------:R-:W-:-:S05]  /*0970*/  LEA.HI.SX32 R31, R8, R27, 0x1e ;  /* 0x0000001b081f7211 */ /* 0x000fca00078ff2ff */
[----:B0-----:R-:W-:-:S05]  /*0980*/  IMAD.WIDE R36, R31, 0x20, R36 ;  /* 0x000000201f247825 */ /* 0x001fca00078e0224 */
[----:B------:R-:W3:Y:S04]  /*0990*/  LDG.E.128 R8, desc[UR8][R36.64] ;  /* 0x0000000824087981 */ /* 0x000ee8000c1e1d00 */
[----:B------:R0:W4:Y:S01]  /*09a0*/  LDG.E.128 R12, desc[UR8][R36.64+0x10] ;  /* 0x00001008240c7981 */ /* 0x000122000c1e1d00 */
[----:B-1----:R-:W-:-:S05]  /*09b0*/  IMAD.WIDE R34, R31, 0x20, R34 ;  /* 0x000000201f227825 */ /* 0x002fca00078e0222 */
[----:B------:R-:W5:Y:S04]  /*09c0*/  LDG.E.128 R16, desc[UR8][R34.64] ;  /* 0x0000000822107981 */ /* 0x000f68000c1e1d00 */
[----:B------:R-:W5:Y:S01]  /*09d0*/  LDG.E.128 R20, desc[UR8][R34.64+0x10] ;  /* 0x0000100822147981 */ /* 0x000f62000c1e1d00 */
[----:B--2---:R-:W-:-:S04]  /*09e0*/  IMAD.WIDE R40, R31, 0x20, R40 ;  /* 0x000000201f287825 */ /* 0x004fc800078e0228 */
[----:B0-----:R-:W-:Y:S01]  /*09f0*/  IMAD.WIDE R36, R30, 0x20, R36 ;  /* 0x000000201e247825 */ /* 0x001fe200078e0224 */
[----:B---3--:R-:W0:Y:S01]  /*0a00*/  F2F.F32.F64 R32, R8 ;  /* 0x0000000800207310 */ /* 0x008e220000301000 */
[----:B------:R-:W-:Y:S02]  /*0a10*/  DSETP.GEU.AND P0, PT, |R8|, UR4, PT ;  /* 0x0000000408007e2a */ /* 0x000fe4000bf0e200 */
[----:B------:R-:W-:-:S05]  /*0a20*/  DSETP.GEU.AND P1, PT, |R10|, UR4, PT ;  /* 0x000000040a007e2a */ /* 0x000fca000bf2e200 */
[----:B------:R-:W1:Y:S01]  /*0a30*/  F2F.F32.F64 R38, R10 ;  /* 0x0000000a00267310 */ /* 0x000e620000301000 */
[----:B----4-:R-:W-:Y:S02]  /*0a40*/  DSETP.GEU.AND P2, PT, |R12|, UR4, PT ;  /* 0x000000040c007e2a */ /* 0x010fe4000bf4e200 */
[----:B------:R-:W-:-:S05]  /*0a50*/  DSETP.GEU.AND P3, PT, |R14|, UR4, PT ;  /* 0x000000040e007e2a */ /* 0x000fca000bf6e200 */
[----:B------:R-:W2:Y:S08]  /*0a60*/  F2F.F32.F64 R33, R12 ;  /* 0x0000000c00217310 */ /* 0x000eb00000301000 */
[----:B------:R-:W3:Y:S01]  /*0a70*/  F2F.F32.F64 R39, R14 ;  /* 0x0000000e00277310 */ /* 0x000ee20000301000 */
[----:B0-----:R-:W-:Y:S01]  /*0a80*/  @!P0 FMUL R32, R32, 1.175494350822287508e-38 ;  /* 0x0080000020208820 */ /* 0x001fe20000400000 */
[----:B-1----:R-:W-:-:S04]  /*0a90*/  @!P1 FMUL R38, R38, 1.175494350822287508e-38 ;  /* 0x0080000026269820 */ /* 0x002fc80000400000 */
[----:B------:R-:W-:Y:S01]  /*0aa0*/  FSETP.GTU.FTZ.AND P0, PT, R32, RZ, PT ;  /* 0x000000ff2000720b */ /* 0x000fe20003f1c000 */
[----:B--2---:R-:W-:Y:S01]  /*0ab0*/  @!P2 FMUL R33, R33, 1.175494350822287508e-38 ;  /* 0x008000002121a820 */ /* 0x004fe20000400000 */
[----:B------:R-:W-:Y:S02]  /*0ac0*/  FSETP.GTU.FTZ.AND P1, PT, R38, RZ, PT ;  /* 0x000000ff2600720b */ /* 0x000fe40003f3c000 */
[----:B-----5:R-:W-:Y:S01]  /*0ad0*/  SEL R16, R16, RZ, P0 ;  /* 0x000000ff10107207 */ /* 0x020fe20000000000 */
[----:B---3--:R-:W-:Y:S01]  /*0ae0*/  @!P3 FMUL R39, R39, 1.175494350822287508e-38 ;  /* 0x008000002727b820 */ /* 0x008fe20000400000 */
[----:B------:R-:W-:Y:S02]  /*0af0*/  SEL R17, R17, RZ, P0 ;  /* 0x000000ff11117207 */ /* 0x000fe40000000000 */
[----:B------:R-:W-:Y:S02]  /*0b00*/  SEL R18, R18, RZ, P1 ;  /* 0x000000ff12127207 */ /* 0x000fe40000800000 */
[----:B------:R-:W-:-:S02]  /*0b10*/  SEL R19, R19, RZ, P1 ;  /* 0x000000ff13137207 */ /* 0x000fc40000800000 */
[----:B------:R-:W-:Y:S02]  /*0b20*/  FSETP.GTU.FTZ.AND P0, PT, R33, RZ, PT ;  /* 0x000000ff2100720b */ /* 0x000fe40003f1c000 */
[----:B------:R-:W-:Y:S02]  /*0b30*/  FSETP.GTU.FTZ.AND P1, PT, R39, RZ, PT ;  /* 0x000000ff2700720b */ /* 0x000fe40003f3c000 */
[----:B------:R-:W-:Y:S02]  /*0b40*/  SEL R8, R20, RZ, P0 ;  /* 0x000000ff14087207 */ /* 0x000fe40000000000 */
[----:B------:R-:W-:Y:S02]  /*0b50*/  SEL R9, R21, RZ, P0 ;  /* 0x000000ff15097207 */ /* 0x000fe40000000000 */
[----:B------:R-:W-:Y:S02]  /*0b60*/  SEL R10, R22, RZ, P1 ;  /* 0x000000ff160a7207 */ /* 0x000fe40000800000 */
[----:B------:R-:W-:Y:S01]  /*0b70*/  SEL R11, R23, RZ, P1 ;  /* 0x000000ff170b7207 */ /* 0x000fe20000800000 */
[----:B------:R0:W-:Y:S04]  /*0b80*/  STG.E.128 desc[UR8][R40.64], R16 ;  /* 0x0000001028007986 */ /* 0x0001e8000c101d08 */
[----:B------:R1:W-:Y:S04]  /*0b90*/  STG.E.128 desc[UR8][R40.64+0x10], R8 ;  /* 0x0000100828007986 */ /* 0x0003e8000c101d08 */
[----:B------:R-:W2:Y:S01]  /*0ba0*/  LDG.E.128 R12, desc[UR8][R36.64] ;  /* 0x00000008240c7981 */ /* 0x000ea2000c1e1d00 */
[----:B------:R-:W3:Y:S01]  /*0bb0*/  F2F.F32.F64 R22, R16 ;  /* 0x0000001000167310 */ /* 0x000ee20000301000 */
[----:B------:R-:W-:-:S02]  /*0bc0*/  DSETP.GEU.AND P1, PT, |R16|, UR4, PT ;  /* 0x0000000410007e2a */ /* 0x000fc4000bf2e200 */
[----:B------:R-:W-:-:S05]  /*0bd0*/  DSETP.GEU.AND P0, PT, |R18|, UR4, PT ;  /* 0x0000000412007e2a */ /* 0x000fca000bf0e200 */
[----:B------:R0:W-:Y:S02]  /*0be0*/  F2F.F32.F64 R33, R18 ;  /* 0x0000001200217310 */ /* 0x0001e40000301000 */
[----:B0-----:R-:W4:Y:S01]  /*0bf0*/  LDG.E.128 R16, desc[UR8][R36.64+0x10] ;  /* 0x0000100824107981 */ /* 0x001f22000c1e1d00 */
[----:B------:R-:W-:Y:S01]  /*0c00*/  IMAD.WIDE R34, R30, 0x20, R34 ;  /* 0x000000201e227825 */ /* 0x000fe200078e0222 */
[----:B------:R-:W-:-:S04]  /*0c10*/  DSETP.GEU.AND P3, PT, |R8|, UR4, PT ;  /* 0x0000000408007e2a */ /* 0x000fc8000bf6e200 */
[----:B------:R-:W-:Y:S01]  /*0c20*/  F2F.F32.F64 R31, R8 ;  /* 0x00000008001f7310 */ /* 0x000fe20000301000 */
[----:B------:R-:W-:-:S07]  /*0c30*/  DSETP.GEU.AND P2, PT, |R10|, UR4, PT ;  /* 0x000000040a007e2a */ /* 0x000fce000bf4e200 */
[----:B------:R1:W-:Y:S02]  /*0c40*/  F2F.F32.F64 R23, R10 ;  /* 0x0000000a00177310 */ /* 0x0003e40000301000 */
[----:B-1----:R-:W5:Y:S01]  /*0c50*/  LDG.E.128 R8, desc[UR8][R34.64] ;  /* 0x0000000822087981 */ /* 0x002f62000c1e1d00 */
[----:B---3--:R-:W-:-:S04]  /*0c60*/  @!P1 FMUL R22, R22, 1.175494350822287508e-38 ;  /* 0x0080000016169820 */ /* 0x008fc80000400000 */
[----:B------:R-:W-:Y:S01]  /*0c70*/  FADD.FTZ R22, R22, R4 ;  /* 0x0000000416167221 */ /* 0x000fe20000010000 */
[----:B--2---:R-:W-:Y:S01]  /*0c80*/  DSETP.GEU.AND P4, PT, |R12|, UR4, PT ;  /* 0x000000040c007e2a */ /* 0x004fe2000bf8e200 */
[----:B------:R-:W0:Y:S01]  /*0c90*/  F2F.F32.F64 R20, R12 ;  /* 0x0000000c00147310 */ /* 0x000e220000301000 */
[----:B------:R-:W-:-:S07]  /*0ca0*/  DSETP.GEU.AND P5, PT, |R14|, UR4, PT ;  /* 0x000000040e007e2a */ /* 0x000fce000bfae200 */
[----:B------:R1:W2:Y:S02]  /*0cb0*/  F2F.F32.F64 R4, R14 ;  /* 0x0000000e00047310 */ /* 0x0002a40000301000 */
[----:B-1----:R-:W3:Y:S03]  /*0cc0*/  LDG.E.128 R12, desc[UR8][R34.64+0x10] ;  /* 0x00001008220c7981 */ /* 0x002ee6000c1e1d00 */
[----:B0-----:R-:W-:Y:S02]  /*0cd0*/  @!P4 FMUL R20, R20, 1.175494350822287508e-38 ;  /* 0x008000001414c820 */ /* 0x001fe40000400000 */
[----:B--2---:R-:W-:Y:S01]  /*0ce0*/  @!P5 FMUL R4, R4, 1.175494350822287508e-38 ;  /* 0x008000000404d820 */ /* 0x004fe20000400000 */
[----:B----4-:R-:W-:-:S04]  /*0cf0*/  DSETP.GEU.AND P5, PT, |R16|, UR4, PT ;  /* 0x0000000410007e2a */ /* 0x010fc8000bfae200 */
[----:B------:R-:W-:Y:S02]  /*0d00*/  FSETP.GTU.FTZ.AND P4, PT, R4, RZ, PT ;  /* 0x000000ff0400720b */ /* 0x000fe40003f9c000 */
[----:B------:R-:W0:Y:S01]  /*0d10*/  F2F.F32.F64 R4, R16 ;  /* 0x0000001000047310 */ /* 0x000e220000301000 */
[----:B------:R-:W-:-:S04]  /*0d20*/  FSETP.GTU.FTZ.AND P1, PT, R20, RZ, PT ;  /* 0x000000ff1400720b */ /* 0x000fc80003f3c000 */
[----:B-----5:R-:W-:-:S03]  /*0d30*/  SEL R8, R8, RZ, P1 ;  /* 0x000000ff08087207 */ /* 0x020fc60000800000 */
[----:B0-----:R-:W-:Y:S01]  /*0d40*/  @!P5 FMUL R4, R4, 1.175494350822287508e-38 ;  /* 0x008000000404d820 */ /* 0x001fe20000400000 */
[----:B------:R-:W-:Y:S01]  /*0d50*/  SEL R9, R9, RZ, P1 ;  /* 0x000000ff09097207 */ /* 0x000fe20000800000 */
[----:B------:R-:W-:-:S03]  /*0d60*/  DSETP.GEU.AND P1, PT, |R18|, UR4, PT ;  /* 0x0000000412007e2a */ /* 0x000fc6000bf2e200 */
[----:B------:R-:W-:Y:S02]  /*0d70*/  FSETP.GTU.FTZ.AND P5, PT, R4, RZ, PT ;  /* 0x000000ff0400720b */ /* 0x000fe40003fbc000 */
[----:B------:R-:W0:Y:S01]  /*0d80*/  F2F.F32.F64 R4, R18 ;  /* 0x0000001200047310 */ /* 0x000e220000301000 */
[----:B------:R-:W-:Y:S01]  /*0d90*/  SEL R10, R10, RZ, P4 ;  /* 0x000000ff0a0a7207 */ /* 0x000fe20002000000 */
[----:B------:R-:W-:Y:S01]  /*0da0*/  IMAD.WIDE R40, R30, 0x20, R40 ;  /* 0x000000201e287825 */ /* 0x000fe200078e0228 */
[----:B------:R-:W-:-:S06]  /*0db0*/  SEL R11, R11, RZ, P4 ;  /* 0x000000ff0b0b7207 */ /* 0x000fcc0002000000 */
[----:B0-----:R-:W-:-:S05]  /*0dc0*/  @!P1 FMUL R4, R4, 1.175494350822287508e-38 ;  /* 0x0080000004049820 */ /* 0x001fca0000400000 */
[----:B------:R-:W-:Y:S01]  /*0dd0*/  FSETP.GTU.FTZ.AND P1, PT, R4, RZ, PT ;  /* 0x000000ff0400720b */ /* 0x000fe20003f3c000 */
[C---:B------:R-:W-:Y:S01]  /*0de0*/  IMAD.WIDE R36, R30.reuse, 0x20, R36 ;  /* 0x000000201e247825 */ /* 0x040fe200078e0224 */
[----:B------:R0:W-:Y:S01]  /*0df0*/  STG.E.128 desc[UR8][R40.64], R8 ;  /* 0x0000000828007986 */ /* 0x0001e2000c101d08 */
[----:B------:R-:W1:Y:S02]  /*0e00*/  F2F.F32.F64 R4, R8 ;  /* 0x0000000800047310 */ /* 0x000e640000301000 */
[----:B------:R-:W-:Y:S01]  /*0e10*/  @!P0 FMUL R33, R33, 1.175494350822287508e-38 ;  /* 0x0080000021218820 */ /* 0x000fe20000400000 */
[----:B------:R-:W-:Y:S01]  /*0e20*/  @!P3 FMUL R31, R31, 1.175494350822287508e-38 ;  /* 0x008000001f1fb820 */ /* 0x000fe20000400000 */
[----:B------:R-:W-:Y:S01]  /*0e30*/  @!P2 FMUL R23, R23, 1.175494350822287508e-38 ;  /* 0x008000001717a820 */ /* 0x000fe20000400000 */
[----:B------:R-:W-:Y:S01]  /*0e40*/  IMAD.WIDE R38, R30, 0x20, R34 ;  /* 0x000000201e267825 */ /* 0x000fe200078e0222 */
[----:B------:R-:W-:-:S03]  /*0e50*/  DSETP.GEU.AND P4, PT, |R10|, UR4, PT ;  /* 0x000000040a007e2a */ /* 0x000fc6000bf8e200 */
[----:B------:R-:W-:Y:S01]  /*0e60*/  FADD.FTZ R33, R33, R5 ;  /* 0x0000000521217221 */ /* 0x000fe20000010000 */
[----:B------:R-:W-:Y:S01]  /*0e70*/  FADD.FTZ R31, R31, R6 ;  /* 0x000000061f1f7221 */ /* 0x000fe20000010000 */
[----:B------:R0:W2:Y:S01]  /*0e80*/  F2F.F32.F64 R32, R10 ;  /* 0x0000000a00207310 */ /* 0x0000a20000301000 */
[----:B------:R-:W-:Y:S01]  /*0e90*/  FADD.FTZ R23, R23, R7 ;  /* 0x0000000717177221 */ /* 0x000fe20000010000 */
[----:B---3--:R-:W-:Y:S02]  /*0ea0*/  SEL R12, R12, RZ, P5 ;  /* 0x000000ff0c0c7207 */ /* 0x008fe40002800000 */
[----:B------:R-:W-:Y:S02]  /*0eb0*/  SEL R13, R13, RZ, P5 ;  /* 0x000000ff0d0d7207 */ /* 0x000fe40002800000 */
[----:B------:R-:W-:Y:S02]  /*0ec0*/  SEL R14, R14, RZ, P1 ;  /* 0x000000ff0e0e7207 */ /* 0x000fe40000800000 */
[----:B------:R-:W-:-:S05]  /*0ed0*/  SEL R15, R15, RZ, P1 ;  /* 0x000000ff0f0f7207 */ /* 0x000fca0000800000 */
[----:B------:R3:W-:Y:S04]  /*0ee0*/  STG.E.128 desc[UR8][R40.64+0x10], R12 ;  /* 0x0000100c28007986 */ /* 0x0007e8000c101d08 */
[----:B------:R-:W4:Y:S01]  /*0ef0*/  LDG.E.128 R16, desc[UR8][R36.64] ;  /* 0x0000000824107981 */ /* 0x000f22000c1e1d00 */
[----:B------:R-:W-:-:S03]  /*0f00*/  DSETP.GEU.AND P5, PT, |R8|, UR4, PT ;  /* 0x0000000408007e2a */ /* 0x000fc6000bfae200 */
[----:B0-----:R-:W5:Y:S11]  /*0f10*/  LDG.E.128 R8, desc[UR8][R36.64+0x10] ;  /* 0x0000100824087981 */ /* 0x001f76000c1e1d00 */
[----:B-1----:R-:W-:-:S04]  /*0f20*/  @!P5 FMUL R4, R4, 1.175494350822287508e-38 ;  /* 0x008000000404d820 */ /* 0x002fc80000400000 */
[----:B------:R-:W-:Y:S02]  /*0f30*/  FADD.FTZ R22, R22, R4 ;  /* 0x0000000416167221 */ /* 0x000fe40000010000 */
[----:B------:R-:W5:Y:S01]  /*0f40*/  LDG.E.128 R4, desc[UR8][R38.64] ;  /* 0x0000000826047981 */ /* 0x000f62000c1e1d00 */
[----:B------:R-:W-:Y:S01]  /*0f50*/  F2F.F32.F64 R21, R12 ;  /* 0x0000000c00157310 */ /* 0x000fe20000301000 */
[----:B------:R-:W-:Y:S02]  /*0f60*/  DSETP.GEU.AND P1, PT, |R12|, UR4, PT ;  /* 0x000000040c007e2a */ /* 0x000fe4000bf2e200 */
[----:B------:R-:W-:-:S05]  /*0f70*/  DSETP.GEU.AND P0, PT, |R14|, UR4, PT ;  /* 0x000000040e007e2a */ /* 0x000fca000bf0e200 */
[----:B------:R3:W-:Y:S02]  /*0f80*/  F2F.F32.F64 R20, R14 ;  /* 0x0000000e00147310 */ /* 0x0007e40000301000 */
[----:B---3--:R-:W3:Y:S01]  /*0f90*/  LDG.E.128 R12, desc[UR8][R38.64+0x10] ;  /* 0x00001008260c7981 */ /* 0x008ee2000c1e1d00 */
[----:B------:R-:W-:-:S04]  /*0fa0*/  IMAD.WIDE R40, R30, 0x20, R40 ;  /* 0x000000201e287825 */ /* 0x000fc800078e0228 */
[----:B--2---:R-:W-:-:S04]  /*0fb0*/  @!P4 FMUL R32, R32, 1.175494350822287508e-38 ;  /* 0x008000002020c820 */ /* 0x004fc80000400000 */
[----:B------:R-:W-:Y:S01]  /*0fc0*/  FADD.FTZ R33, R33, R32 ;  /* 0x0000002021217221 */ /* 0x000fe20000010000 */
[----:B----4-:R-:W-:Y:S01]  /*0fd0*/  DSETP.GEU.AND P2, PT, |R16|, UR4, PT ;  /* 0x0000000410007e2a */ /* 0x010fe2000bf4e200 */
[----:B------:R-:W0:Y:S01]  /*0fe0*/  F2F.F32.F64 R16, R16 ;  /* 0x0000001000107310 */ /* 0x000e220000301000 */
[----:B------:R-:W-:Y:S02]  /*0ff0*/  DSETP.GEU.AND P3, PT, |R18|, UR4, PT ;  /* 0x0000000412007e2a */ /* 0x000fe4000bf6e200 */
[----:B-----5:R-:W-:-:S05]  /*1000*/  DSETP.GEU.AND P5, PT, |R8|, UR4, PT ;  /* 0x0000000408007e2a */ /* 0x020fca000bfae200 */
[----:B------:R-:W1:Y:S05]  /*1010*/  F2F.F32.F64 R34, R18 ;  /* 0x0000001200227310 */ /* 0x000e6a0000301000 */
[----:B0-----:R-:W-:-:S05]  /*1020*/  @!P2 FMUL R16, R16, 1.175494350822287508e-38 ;  /* 0x008000001010a820 */ /* 0x001fca0000400000 */
[----:B------:R-:W-:Y:S02]  /*1030*/  FSETP.GTU.FTZ.AND P2, PT, R16, RZ, PT ;  /* 0x000000ff1000720b */ /* 0x000fe40003f5c000 */
[----:B------:R0:W2:Y:S02]  /*1040*/  F2F.F32.F64 R16, R8 ;  /* 0x0000000800107310 */ /* 0x0000a40000301000 */
[----:B0-----:R-:W-:Y:S02]  /*1050*/  SEL R9, R5, RZ, P2 ;  /* 0x000000ff05097207 */ /* 0x001fe40001000000 */
[----:B------:R-:W-:-:S04]  /*1060*/  SEL R8, R4, RZ, P2 ;  /* 0x000000ff04087207 */ /* 0x000fc80001000000 */
[----:B------:R-:W0:Y:S01]  /*1070*/  F2F.F32.F64 R5, R10 ;  /* 0x0000000a00057310 */ /* 0x000e220000301000 */
[----:B------:R-:W-:Y:S01]  /*1080*/  DSETP.GEU.AND P2, PT, |R10|, UR4, PT ;  /* 0x000000040a007e2a */ /* 0x000fe2000bf4e200 */
[----:B-1----:R-:W-:Y:S01]  /*1090*/  @!P3 FMUL R34, R34, 1.175494350822287508e-38 ;  /* 0x008000002222b820 */ /* 0x002fe20000400000 */
[----:B--2---:R-:W-:-:S04]  /*10a0*/  @!P5 FMUL R16, R16, 1.175494350822287508e-38 ;  /* 0x008000001010d820 */ /* 0x004fc80000400000 */
[----:B------:R-:W-:Y:S02]  /*10b0*/  FSETP.GTU.FTZ.AND P3, PT, R34, RZ, PT ;  /* 0x000000ff2200720b */ /* 0x000fe40003f7c000 */
[----:B------:R-:W-:Y:S02]  /*10c0*/  FSETP.GTU.FTZ.AND P5, PT, R16, RZ, PT ;  /* 0x000000ff1000720b */ /* 0x000fe40003fbc000 */
[----:B------:R-:W-:-:S04]  /*10d0*/  SEL R4, R6, RZ, P3 ;  /* 0x000000ff06047207 */ /* 0x000fc80001800000 */
[----:B0-----:R-:W-:Y:S01]  /*10e0*/  @!P2 FMUL R5, R5, 1.175494350822287508e-38 ;  /* 0x008000000505a820 */ /* 0x001fe20000400000 */
[----:B------:R-:W-:-:S04]  /*10f0*/  SEL R6, R7, RZ, P3 ;  /* 0x000000ff07067207 */ /* 0x000fc80001800000 */
[----:B------:R-:W-:Y:S01]  /*1100*/  FSETP.GTU.FTZ.AND P2, PT, R5, RZ, PT ;  /* 0x000000ff0500720b */ /* 0x000fe20003f5c000 */
[----:B------:R-:W-:Y:S01]  /*1110*/  IMAD.WIDE R16, R30, 0x20, R36 ;  /* 0x000000201e107825 */ /* 0x000fe200078e0224 */
[----:B---3--:R-:W-:Y:S02]  /*1120*/  SEL R12, R12, RZ, P5 ;  /* 0x000000ff0c0c7207 */ /* 0x008fe40002800000 */
[----:B------:R-:W-:Y:S02]  /*1130*/  SEL R13, R13, RZ, P5 ;  /* 0x000000ff0d0d7207 */ /* 0x000fe40002800000 */
[----:B------:R-:W-:Y:S02]  /*1140*/  SEL R14, R14, RZ, P2 ;  /* 0x000000ff0e0e7207 */ /* 0x000fe40001000000 */
[----:B------:R-:W-:Y:S02]  /*1150*/  SEL R15, R15, RZ, P2 ;  /* 0x000000ff0f0f7207 */ /* 0x000fe40001000000 */
[----:B------:R-:W-:-:S02]  /*1160*/  MOV R10, R4 ;  /* 0x00000004000a7202 */ /* 0x000fc40000000f00 */
[----:B------:R-:W-:Y:S01]  /*1170*/  MOV R11, R6 ;  /* 0x00000006000b7202 */ /* 0x000fe20000000f00 */
[----:B------:R-:W-:Y:S04]  /*1180*/  STG.E.128 desc[UR8][R40.64+0x10], R12 ;  /* 0x0000100c28007986 */ /* 0x000fe8000c101d08 */
[----:B------:R0:W-:Y:S04]  /*1190*/  STG.E.128 desc[UR8][R40.64], R8 ;  /* 0x0000000828007986 */ /* 0x0001e8000c101d08 */
[----:B------:R-:W2:Y:S01]  /*11a0*/  LDG.E.128 R4, desc[UR8][R16.64] ;  /* 0x0000000810047981 */ /* 0x000ea2000c1e1d00 */
[----:B------:R-:W-:Y:S01]  /*11b0*/  IMAD.WIDE R18, R30, 0x20, R38 ;  /* 0x000000201e127825 */ /* 0x000fe200078e0226 */
[----:B------:R-:W-:Y:S01]  /*11c0*/  DSETP.GEU.AND P2, PT, |R8|, UR4, PT ;  /* 0x0000000408007e2a */ /* 0x000fe2000bf4e200 */
[----:B------:R-:W1:Y:S01]  /*11d0*/  F2F.F32.F64 R34, R8 ;  /* 0x0000000800227310 */ /* 0x000e620000301000 */
[----:B------:R-:W-:-:S02]  /*11e0*/  DSETP.GEU.AND P5, PT, |R10|, UR4, PT ;  /* 0x000000040a007e2a */ /* 0x000fc4000bfae200 */
[----:B------:R-:W-:Y:S02]  /*11f0*/  DSETP.GEU.AND P3, PT, |R12|, UR4, PT ;  /* 0x000000040c007e2a */ /* 0x000fe4000bf6e200 */
[----:B------:R-:W-:-:S03]  /*1200*/  DSETP.GEU.AND P4, PT, |R14|, UR4, PT ;  /* 0x000000040e007e2a */ /* 0x000fc6000bf8e200 */
[----:B------:R0:W3:Y:S08]  /*1210*/  F2F.F32.F64 R32, R10 ;  /* 0x0000000a00207310 */ /* 0x0000f00000301000 */
[----:B------:R-:W4:Y:S01]  /*1220*/  F2F.F32.F64 R35, R12 ;  /* 0x0000000c00237310 */ /* 0x000f220000301000 */
[----:B0-----:R-:W5:Y:S07]  /*1230*/  LDG.E.128 R8, desc[UR8][R18.64] ;  /* 0x0000000812087981 */ /* 0x001f6e000c1e1d00 */
[----:B------:R0:W4:Y:S02]  /*1240*/  F2F.F32.F64 R36, R14 ;  /* 0x0000000e00247310 */ /* 0x0001240000301000 */
[----:B0-----:R-:W5:Y:S04]  /*1250*/  LDG.E.128 R12, desc[UR8][R16.64+0x10] ;  /* 0x00001008100c7981 */ /* 0x001f68000c1e1d00 */
[----:B------:R-:W5:Y:S01]  /*1260*/  LDG.E.128 R16, desc[UR8][R18.64+0x10] ;  /* 0x0000100812107981 */ /* 0x000f62000c1e1d00 */
[----:B------:R-:W-:Y:S01]  /*1270*/  @!P1 FMUL R21, R21, 1.175494350822287508e-38 ;  /* 0x0080000015159820 */ /* 0x000fe20000400000 */
[----:B------:R-:W-:-:S04]  /*1280*/  IMAD.WIDE R40, R30, 0x20, R40 ;  /* 0x000000201e287825 */ /* 0x000fc800078e0228 */
[----:B------:R-:W-:Y:S01]  /*1290*/  @!P0 FMUL R20, R20, 1.175494350822287508e-38 ;  /* 0x0080000014148820 */ /* 0x000fe20000400000 */
[----:B-1----:R-:W-:Y:S01]  /*12a0*/  @!P2 FMUL R34, R34, 1.175494350822287508e-38 ;  /* 0x008000002222a820 */ /* 0x002fe20000400000 */
[----:B---3--:R-:W-:Y:S01]  /*12b0*/  @!P5 FMUL R32, R32, 1.175494350822287508e-38 ;  /* 0x008000002020d820 */ /* 0x008fe20000400000 */
[----:B----4-:R-:W-:Y:S01]  /*12c0*/  @!P3 FMUL R35, R35, 1.175494350822287508e-38 ;  /* 0x008000002323b820 */ /* 0x010fe20000400000 */
[----:B------:R-:W-:Y:S01]  /*12d0*/  FADD.FTZ R23, R23, R20 ;  /* 0x0000001417177221 */ /* 0x000fe20000010000 */
[----:B------:R-:W-:Y:S01]  /*12e0*/  @!P4 FMUL R36, R36, 1.175494350822287508e-38 ;  /* 0x008000002424c820 */ /* 0x000fe20000400000 */
[----:B------:R-:W-:-:S03]  /*12f0*/  FADD.FTZ R32, R33, R32 ;  /* 0x0000002021207221 */ /* 0x000fc60000010000 */
[----:B------:R-:W-:Y:S01]  /*1300*/  FADD.FTZ R23, R23, R36 ;  /* 0x0000002417177221 */ /* 0x000fe20000010000 */
[----:B--2---:R-:W-:Y:S01]  /*1310*/  DSETP.GEU.AND P6, PT, |R4|, UR4, PT ;  /* 0x0000000404007e2a */ /* 0x004fe2000bfce200 */
[----:B------:R-:W0:Y:S08]  /*1320*/  F2F.F32.F64 R4, R4 ;  /* 0x0000000400047310 */ /* 0x000e300000301000 */
[----:B------:R-:W1:Y:S05]  /*1330*/  F2F.F32.F64 R37, R6 ;  /* 0x0000000600257310 */ /* 0x000e6a0000301000 */
[----:B0-----:R-:W-:Y:S01]  /*1340*/  @!P6 FMUL R4, R4, 1.175494350822287508e-38 ;  /* 0x008000000404e820 */ /* 0x001fe20000400000 */
[----:B------:R-:W-:-:S14]  /*1350*/  DSETP.GEU.AND P6, PT, |R6|, UR4, PT ;  /* 0x0000000406007e2a */ /* 0x000fdc000bfce200 */
[----:B-1----:R-:W-:Y:S01]  /*1360*/  @!P6 FMUL R37, R37, 1.175494350822287508e-38 ;  /* 0x008000002525e820 */ /* 0x002fe20000400000 */
[----:B------:R-:W-:-:S04]  /*1370*/  FSETP.GTU.FTZ.AND P6, PT, R4, RZ, PT ;  /* 0x000000ff0400720b */ /* 0x000fc80003fdc000 */
[----:B------:R-:W-:Y:S02]  /*1380*/  FSETP.GTU.FTZ.AND P1, PT, R37, RZ, PT ;  /* 0x000000ff2500720b */ /* 0x000fe40003f3c000 */
[----:B-----5:R-:W-:Y:S02]  /*1390*/  SEL R4, R8, RZ, P6 ;  /* 0x000000ff08047207 */ /* 0x020fe40003000000 */
[----:B------:R-:W-:Y:S01]  /*13a0*/  SEL R5, R9, RZ, P6 ;  /* 0x000000ff09057207 */ /* 0x000fe20003000000 */
[----:B------:R-:W0:Y:S01]  /*13b0*/  F2F.F32.F64 R8, R12 ;  /* 0x0000000c00087310 */ /* 0x000e220000301000 */
[----:B------:R-:W-:Y:S01]  /*13c0*/  DSETP.GEU.AND P6, PT, |R12|, UR4, PT ;  /* 0x000000040c007e2a */ /* 0x000fe2000bfce200 */
[----:B------:R-:W-:Y:S02]  /*13d0*/  SEL R6, R10, RZ, P1 ;  /* 0x000000ff0a067207 */ /* 0x000fe40000800000 */
[----:B------:R-:W-:Y:S01]  /*13e0*/  SEL R7, R11, RZ, P1 ;  /* 0x000000ff0b077207 */ /* 0x000fe20000800000 */
[----:B------:R-:W-:-:S03]  /*13f0*/  DSETP.GEU.AND P1, PT, |R14|, UR4, PT ;  /* 0x000000040e007e2a */ /* 0x000fc6000bf2e200 */
[----:B------:R-:W1:Y:S07]  /*1400*/  F2F.F32.F64 R9, R14 ;  /* 0x0000000e00097310 */ /* 0x000e6e0000301000 */
[----:B0-----:R-:W-:-:S04]  /*1410*/  @!P6 FMUL R8, R8, 1.175494350822287508e-38 ;  /* 0x008000000808e820 */ /* 0x001fc80000400000 */
[----:B-1----:R-:W-:Y:S01]  /*1420*/  @!P1 FMUL R9, R9, 1.175494350822287508e-38 ;  /* 0x0080000009099820 */ /* 0x002fe20000400000 */
[----:B------:R-:W-:-:S04]  /*1430*/  FSETP.GTU.FTZ.AND P6, PT, R8, RZ, PT ;  /* 0x000000ff0800720b */ /* 0x000fc80003fdc000 */
[----:B------:R-:W-:Y:S02]  /*1440*/  FSETP.GTU.FTZ.AND P1, PT, R9, RZ, PT ;  /* 0x000000ff0900720b */ /* 0x000fe40003f3c000 */
[----:B------:R-:W-:Y:S02]  /*1450*/  SEL R11, R16, RZ, P6 ;  /* 0x000000ff100b7207 */ /* 0x000fe40003000000 */
[----:B------:R-:W-:Y:S02]  /*1460*/  SEL R16, R17, RZ, P6 ;  /* 0x000000ff11107207 */ /* 0x000fe40003000000 */
[----:B------:R-:W-:Y:S02]  /*1470*/  SEL R12, R18, RZ, P1 ;  /* 0x000000ff120c7207 */ /* 0x000fe40000800000 */
[----:B------:R-:W-:Y:S01]  /*1480*/  SEL R19, R19, RZ, P1 ;  /* 0x000000ff13137207 */ /* 0x000fe20000800000 */
[----:B------:R0:W1:Y:S01]  /*1490*/  F2F.F32.F64 R8, R4 ;  /* 0x0000000400087310 */ /* 0x0000620000301000 */
[----:B------:R-:W-:Y:S01]  /*14a0*/  DSETP.GEU.AND P1, PT, |R4|, UR4, PT ;  /* 0x0000000404007e2a */ /* 0x000fe2000bf2e200 */
[----:B------:R0:W-:Y:S01]  /*14b0*/  STG.E.128 desc[UR8][R40.64], R4 ;  /* 0x0000000428007986 */ /* 0x0001e2000c101d08 */
[----:B------:R-:W-:-:S05]  /*14c0*/  DSETP.GEU.AND P0, PT, |R6|, UR4, PT ;  /* 0x0000000406007e2a */ /* 0x000fca000bf0e200 */
[----:B------:R2:W3:Y:S01]  /*14d0*/  F2F.F32.F64 R9, R6 ;  /* 0x0000000600097310 */ /* 0x0004e20000301000 */
[----:B------:R-:W-:Y:S02]  /*14e0*/  IADD3 R13, R25, 0x7, RZ ;  /* 0x00000007190d7810 */ /* 0x000fe40007ffe0ff */
[----:B0-----:R-:W-:Y:S02]  /*14f0*/  MOV R4, R11 ;  /* 0x0000000b00047202 */ /* 0x001fe40000000f00 */
[----:B------:R-:W-:Y:S02]  /*1500*/  MOV R5, R16 ;  /* 0x0000001000057202 */ /* 0x000fe40000000f00 */
[----:B--2---:R-:W-:Y:S02]  /*1510*/  MOV R6, R12 ;  /* 0x0000000c00067202 */ /* 0x004fe40000000f00 */
[----:B------:R-:W-:Y:S01]  /*1520*/  MOV R7, R19 ;  /* 0x0000001300077202 */ /* 0x000fe20000000f00 */
[----:B------:R-:W0:Y:S01]  /*1530*/  F2F.F32.F64 R11, R4 ;  /* 0x00000004000b7310 */ /* 0x000e220000301000 */
[----:B------:R-:W-:Y:S01]  /*1540*/  DSETP.GEU.AND P2, PT, |R4|, UR4, PT ;  /* 0x0000000404007e2a */ /* 0x000fe2000bf4e200 */
[----:B------:R-:W-:-:S03]  /*1550*/  ISETP.GE.AND P6, PT, R13, R26, PT ;  /* 0x0000001a0d00720c */ /* 0x000fc60003fc6270 */
[----:B------:R-:W-:-:S03]  /*1560*/  DSETP.GEU.AND P5, PT, |R6|, UR4, PT ;  /* 0x0000000406007e2a */ /* 0x000fc6000bfae200 */
[----:B------:R-:W2:Y:S01]  /*1570*/  F2F.F32.F64 R12, R6 ;  /* 0x00000006000c7310 */ /* 0x000ea20000301000 */
[----:B------:R-:W-:Y:S01]  /*1580*/  FADD.FTZ R10, R31, R21 ;  /* 0x000000151f0a7221 */ /* 0x000fe20000010000 */
[----:B------:R-:W-:Y:S01]  /*1590*/  FADD.FTZ R13, R22, R34 ;  /* 0x00000022160d7221 */ /* 0x000fe20000010000 */
[----:B-1----:R-:W-:Y:S01]  /*15a0*/  @!P1 FMUL R8, R8, 1.175494350822287508e-38 ;  /* 0x0080000008089820 */ /* 0x002fe20000400000 */
[----:B---3--:R-:W-:Y:S01]  /*15b0*/  @!P0 FMUL R9, R9, 1.175494350822287508e-38 ;  /* 0x0080000009098820 */ /* 0x008fe20000400000 */
[----:B------:R-:W-:Y:S02]  /*15c0*/  FADD.FTZ R10, R10, R35 ;  /* 0x000000230a0a7221 */ /* 0x000fe40000010000 */
[----:B0-----:R-:W-:Y:S01]  /*15d0*/  @!P2 FMUL R11, R11, 1.175494350822287508e-38 ;  /* 0x008000000b0ba820 */ /* 0x001fe20000400000 */
[----:B------:R0:W-:Y:S01]  /*15e0*/  STG.E.128 desc[UR8][R40.64+0x10], R4 ;  /* 0x0000100428007986 */ /* 0x0001e2000c101d08 */
[----:B------:R-:W-:Y:S02]  /*15f0*/  IADD3 R25, R25, 0x4, RZ ;  /* 0x0000000419197810 */ /* 0x000fe40007ffe0ff */
[----:B--2---:R-:W-:Y:S01]  /*1600*/  @!P5 FMUL R12, R12, 1.175494350822287508e-38 ;  /* 0x008000000c0cd820 */ /* 0x004fe20000400000 */
[----:B0-----:R-:W-:Y:S01]  /*1610*/  FADD.FTZ R4, R13, R8 ;  /* 0x000000080d047221 */ /* 0x001fe20000010000 */
[----:B------:R-:W-:Y:S01]  /*1620*/  FADD.FTZ R5, R32, R9 ;  /* 0x0000000920057221 */ /* 0x000fe20000010000 */
[----:B------:R-:W-:Y:S01]  /*1630*/  FADD.FTZ R6, R10, R11 ;  /* 0x0000000b0a067221 */ /* 0x000fe20000010000 */
[----:B------:R-:W-:Y:S01]  /*1640*/  FADD.FTZ R7, R23, R12 ;  /* 0x0000000c17077221 */ /* 0x000fe20000010000 */
[----:B------:R-:W-:Y:S06]  /*1650*/  @!P6 BRA `(.L_x_41) ;  /* 0xfffffff000a0e947 */ /* 0x000fec000383ffff */
.L_x_40:
[----:B------:R-:W-:Y:S05]  /*1660*/  BSYNC B0 ;  /* 0x0000000000007941 */ /* 0x000fea0003800000 */
.L_x_39:
[----:B------:R-:W0:Y:S01]  /*1670*/  S2R R11, SR_TID.Y ;  /* 0x00000000000b7919 */ /* 0x000e220000002200 */
[----:B------:R-:W1:Y:S01]  /*1680*/  S2UR UR7, SR_CgaCtaId ;  /* 0x00000000000779c3 */ /* 0x000e620000008800 */
[----:B------:R-:W-:Y:S01]  /*1690*/  UMOV UR5, 0x400 ;  /* 0x0000040000057882 */ /* 0x000fe20000000000 */
[----:B------:R-:W-:Y:S01]  /*16a0*/  BSSY B0, `(.L_x_42) ;  /* 0x0000146000007945 */ /* 0x000fe20003800000 */
[----:B------:R-:W2:Y:S01]  /*16b0*/  S2R R13, SR_TID.X ;  /* 0x00000000000d7919 */ /* 0x000ea20000002100 */
[----:B------:R-:W-:-:S04]  /*16c0*/  UIADD3 UR4, UR5, 0x4, URZ ;  /* 0x0000000405047890 */ /* 0x000fc8000fffe03f */
[----:B-1----:R-:W-:Y:S01]  /*16d0*/  ULEA UR4, UR7, UR4, 0x18 ;  /* 0x0000000407047291 */ /* 0x002fe2000f8ec03f */
[----:B0-----:R-:W-:Y:S01]  /*16e0*/  ISETP.NE.AND P0, PT, R11, RZ, PT ;  /* 0x000000ff0b00720c */ /* 0x001fe20003f05270 */
[----:B--2---:R-:W-:-:S05]  /*16f0*/  IMAD R8, R24, R11, R13 ;  /* 0x0000000b18087224 */ /* 0x004fca00078e020d */
[----:B------:R-:W-:Y:S02]  /*1700*/  LEA R10, R8, UR4, 0x4 ;  /* 0x00000004080a7c11 */ /* 0x000fe4000f8e20ff */
[----:B------:R-:W0:Y:S03]  /*1710*/  LDC.64 R8, c[0x0][0x240] ;  /* 0x00009000ff087b82 */ /* 0x000e260000000a00 */
[----:B------:R1:W-:Y:S04]  /*1720*/  STS [R10], R4 ;  /* 0x000000040a007388 */ /* 0x0003e80000000800 */
[----:B------:R1:W-:Y:S04]  /*1730*/  STS [R10+0x4], R5 ;  /* 0x000004050a007388 */ /* 0x0003e80000000800 */
[----:B------:R1:W-:Y:S04]  /*1740*/  STS [R10+0x8], R6 ;  /* 0x000008060a007388 */ /* 0x0003e80000000800 */
[----:B------:R1:W-:Y:S01]  /*1750*/  STS [R10+0xc], R7 ;  /* 0x00000c070a007388 */ /* 0x0003e20000000800 */
[----:B0-----:R-:W-:Y:S01]  /*1760*/  IMAD.WIDE R8, R27, 0x20, R8 ;  /* 0x000000201b087825 */ /* 0x001fe200078e0208 */
[----:B------:R-:W-:Y:S06]  /*1770*/  BAR.SYNC.DEFER_BLOCKING 0x0 ;  /* 0x0000000000007b1d */ /* 0x000fec0000010000 */
[----:B-1----:R-:W-:Y:S05]  /*1780*/  @P0 BRA `(.L_x_43) ;  /* 0x0000001000dc0947 */ /* 0x002fea0003800000 */
[----:B------:R-:W-:-:S13]  /*1790*/  ISETP.GE.U32.AND P0, PT, R2, 0x2, PT ;  /* 0x000000020200780c */ /* 0x000fda0003f06070 */
[----:B------:R-:W-:Y:S05]  /*17a0*/  @!P0 BRA `(.L_x_44) ;  /* 0x0000001000b48947 */ /* 0x000fea0003800000 */
[C---:B------:R-:W-:Y:S01]  /*17b0*/  IADD3 R10, R2.reuse, -0x2, RZ ;  /* 0xfffffffe020a7810 */ /* 0x040fe20007ffe0ff */
[----:B------:R-:W-:Y:S01]  /*17c0*/  UMOV UR6, 0x1 ;  /* 0x0000000100067882 */ /* 0x000fe20000000000 */
[----:B------:R-:W-:Y:S02]  /*17d0*/  IADD3 R15, R2, -0x1, RZ ;  /* 0xffffffff020f7810 */ /* 0x000fe40007ffe0ff */
[----:B------:R-:W-:Y:S02]  /*17e0*/  ISETP.GE.U32.AND P0, PT, R10, 0x3, PT ;  /* 0x000000030a00780c */ /* 0x000fe40003f06070 */
[----:B------:R-:W-:-:S11]  /*17f0*/  LOP3.LUT R2, R15, 0x3, RZ, 0xc0, !PT ;  /* 0x000000030f027812 */ /* 0x000fd600078ec0ff */
[----:B------:R-:W-:Y:S05]  /*1800*/  @!P0 BRA `(.L_x_45) ;  /* 0x0000001000588947 */ /* 0x000fea0003800000 */
[----:B------:R-:W-:Y:S01]  /*1810*/  IADD3 R10, R15, -R2, RZ ;  /* 0x800000020f0a7210 */ /* 0x000fe20007ffe0ff */
[----:B------:R-:W-:Y:S01]  /*1820*/  UMOV UR6, 0x1 ;  /* 0x0000000100067882 */ /* 0x000fe20000000000 */
[----:B------:R-:W-:Y:S02]  /*1830*/  IADD3 R12, R24, R13, RZ ;  /* 0x0000000d180c7210 */ /* 0x000fe40007ffe0ff */
[----:B------:R-:W-:Y:S02]  /*1840*/  ISETP.GT.AND P0, PT, R10, RZ, PT ;  /* 0x000000ff0a00720c */ /* 0x000fe40003f04270 */
[----:B------:R-:W-:-:S04]  /*1850*/  SHF.L.U32 R12, R12, 0x2, RZ ;  /* 0x000000020c0c7819 */ /* 0x000fc800000006ff */
[----:B------:R-:W-:-:S07]  /*1860*/  LEA R29, R12, UR4, 0x2 ;  /* 0x000000040c1d7c11 */ /* 0x000fce000f8e10ff */
[----:B------:R-:W-:Y:S05]  /*1870*/  @!P0 BRA `(.L_x_46) ;  /* 0x0000000c009c8947 */ /* 0x000fea0003800000 */
[----:B------:R-:W-:Y:S02]  /*1880*/  ISETP.GT.AND P1, PT, R10, 0xc, PT ;  /* 0x0000000c0a00780c */ /* 0x000fe40003f24270 */
[----:B------:R-:W-:-:S11]  /*1890*/  PLOP3.LUT P0, PT, PT, PT, PT, 0x80, 0x0 ;  /* 0x000000000000781c */ /* 0x000fd60003f0f070 */
[----:B------:R-:W-:Y:S05]  /*18a0*/  @!P1 BRA `(.L_x_47) ;  /* 0x0000000800549947 */ /* 0x000fea0003800000 */
[----:B------:R-:W-:-:S13]  /*18b0*/  PLOP3.LUT P0, PT, PT, PT, PT, 0x8, 0x0 ;  /* 0x000000000000781c */ /* 0x000fda0003f0e170 */
.L_x_48:
[----:B------:R-:W0:Y:S01]  /*18c0*/  LDS R15, [R29] ;  /* 0x000000001d0f7984 */ /* 0x000e220000000800 */
[----:B------:R-:W-:Y:S01]  /*18d0*/  LEA R21, R24, R29, 0x4 ;  /* 0x0000001d18157211 */ /* 0x000fe200078e20ff */
[----:B------:R-:W-:Y:S01]  /*18e0*/  UIADD3 UR6, UR6, 0x10, URZ ;  /* 0x0000001006067890 */ /* 0x000fe2000fffe03f */
[----:B------:R-:W-:Y:S01]  /*18f0*/  IADD3 R10, R10, -0x10, RZ ;  /* 0xfffffff00a0a7810 */ /* 0x000fe20007ffe0ff */
[----:B------:R-:W1:Y:S03]  /*1900*/  LDS R14, [R29+0x4] ;  /* 0x000004001d0e7984 */ /* 0x000e660000000800 */
[----:B------:R-:W-:Y:S01]  /*1910*/  ISETP.GT.AND P1, PT, R10, 0xc, PT ;  /* 0x0000000c0a00780c */ /* 0x000fe20003f24270 */
[----:B------:R-:W2:Y:S04]  /*1920*/  LDS R19, [R29+0x8] ;  /* 0x000008001d137984 */ /* 0x000ea80000000800 */
[----:B------:R-:W3:Y:S04]  /*1930*/  LDS R16, [R29+0xc] ;  /* 0x00000c001d107984 */ /* 0x000ee80000000800 */
[----:B------:R-:W4:Y:S04]  /*1940*/  LDS R18, [R21] ;  /* 0x0000000015127984 */ /* 0x000f280000000800 */
[----:B------:R-:W5:Y:S04]  /*1950*/  LDS R12, [R21+0x4] ;  /* 0x00000400150c7984 */ /* 0x000f680000000800 */
[----:B------:R-:W5:Y:S04]  /*1960*/  LDS R33, [R21+0x8] ;  /* 0x0000080015217984 */ /* 0x000f680000000800 */
[----:B------:R-:W5:Y:S01]  /*1970*/  LDS R36, [R21+0xc] ;  /* 0x00000c0015247984 */ /* 0x000f620000000800 */
[----:B0-----:R-:W-:Y:S01]  /*1980*/  FADD.FTZ R17, R15, R4 ;  /* 0x000000040f117221 */ /* 0x001fe20000010000 */
[----:B-1----:R-:W-:Y:S01]  /*1990*/  FADD.FTZ R15, R14, R5 ;  /* 0x000000050e0f7221 */ /* 0x002fe20000010000 */
[----:B------:R-:W-:Y:S01]  /*19a0*/  LEA R5, R24, R21, 0x4 ;  /* 0x0000001518057211 */ /* 0x000fe200078e20ff */
[----:B--2---:R-:W-:-:S03]  /*19b0*/  FADD.FTZ R14, R19, R6 ;  /* 0x00000006130e7221 */ /* 0x004fc60000010000 */
[----:B------:R-:W-:Y:S01]  /*19c0*/  LEA R35, R24, R5, 0x4 ;  /* 0x0000000518237211 */ /* 0x000fe200078e20ff */
[----:B------:R-:W0:Y:S01]  /*19d0*/  LDS R32, [R5+0x4] ;  /* 0x0000040005207984 */ /* 0x000e220000000800 */
[----:B---3--:R-:W-:Y:S02]  /*19e0*/  FADD.FTZ R7, R16, R7 ;  /* 0x0000000710077221 */ /* 0x008fe40000010000 */
[C---:B------:R-:W-:Y:S01]  /*19f0*/  LEA R37, R24.reuse, R35, 0x4 ;  /* 0x0000002318257211 */ /* 0x040fe200078e20ff */
[----:B------:R-:W1:Y:S01]  /*1a00*/  LDS R31, [R5+0x8] ;  /* 0x00000800051f7984 */ /* 0x000e620000000800 */
[----:B----4-:R-:W-:Y:S02]  /*1a10*/  FADD.FTZ R17, R17, R18 ;  /* 0x0000001211117221 */ /* 0x010fe40000010000 */
[----:B------:R-:W-:Y:S01]  /*1a20*/  LEA R39, R24, R37, 0x4 ;  /* 0x0000002518277211 */ /* 0x000fe200078e20ff */
[----:B------:R-:W2:Y:S01]  /*1a30*/  LDS R28, [R35+0x4] ;  /* 0x00000400231c7984 */ /* 0x000ea20000000800 */
[----:B-----5:R-:W-:-:S03]  /*1a40*/  FADD.FTZ R15, R15, R12 ;  /* 0x0000000c0f0f7221 */ /* 0x020fc60000010000 */
[----:B------:R-:W3:Y:S01]  /*1a50*/  LDS R26, [R35+0x8] ;  /* 0x00000800231a7984 */ /* 0x000ee20000000800 */
[----:B------:R-:W-:-:S03]  /*1a60*/  FADD.FTZ R14, R14, R33 ;  /* 0x000000210e0e7221 */ /* 0x000fc60000010000 */
[----:B------:R-:W4:Y:S01]  /*1a70*/  LDS R34, [R5] ;  /* 0x0000000005227984 */ /* 0x000f220000000800 */
[----:B------:R-:W-:-:S03]  /*1a80*/  FADD.FTZ R7, R7, R36 ;  /* 0x0000002407077221 */ /* 0x000fc60000010000 */
[----:B------:R5:W4:Y:S04]  /*1a90*/  LDS R30, [R5+0xc] ;  /* 0x00000c00051e7984 */ /* 0x000b280000000800 */
[----:B------:R-:W4:Y:S04]  /*1aa0*/  LDS R22, [R37+0x4] ;  /* 0x0000040025167984 */ /* 0x000f280000000800 */
[----:B------:R-:W4:Y:S01]  /*1ab0*/  LDS R21, [R37+0x8] ;  /* 0x0000080025157984 */ /* 0x000f220000000800 */
[----:B-----5:R-:W-:-:S03]  /*1ac0*/  LEA R5, R24, R39, 0x4 ;  /* 0x0000002718057211 */ /* 0x020fc600078e20ff */
[----:B------:R-:W5:Y:S04]  /*1ad0*/  LDS R29, [R35] ;  /* 0x00000000231d7984 */ /* 0x000f680000000800 */
[----:B------:R-:W5:Y:S04]  /*1ae0*/  LDS R23, [R37] ;  /* 0x0000000025177984 */ /* 0x000f680000000800 */
[----:B------:R-:W5:Y:S01]  /*1af0*/  LDS R25, [R35+0xc] ;  /* 0x00000c0023197984 */ /* 0x000f620000000800 */
[----:B0-----:R-:W-:-:S03]  /*1b00*/  FADD.FTZ R15, R15, R32 ;  /* 0x000000200f0f7221 */ /* 0x001fc60000010000 */
[----:B------:R-:W0:Y:S01]  /*1b10*/  LDS R20, [R39] ;  /* 0x0000000027147984 */ /* 0x000e220000000800 */
[----:B-1----:R-:W-:-:S03]  /*1b20*/  FADD.FTZ R31, R14, R31 ;  /* 0x0000001f0e1f7221 */ /* 0x002fc60000010000 */
[----:B------:R1:W0:Y:S01]  /*1b30*/  LDS R18, [R37+0xc] ;  /* 0x00000c0025127984 */ /* 0x0002220000000800 */
[----:B--2---:R-:W-:-:S03]  /*1b40*/  FADD.FTZ R15, R15, R28 ;  /* 0x0000001c0f0f7221 */ /* 0x004fc60000010000 */
[----:B------:R-:W2:Y:S01]  /*1b50*/  LDS R19, [R39+0x4] ;  /* 0x0000040027137984 */ /* 0x000ea20000000800 */
[----:B---3--:R-:W-:-:S03]  /*1b60*/  FADD.FTZ R26, R31, R26 ;  /* 0x0000001a1f1a7221 */ /* 0x008fc60000010000 */
[----:B------:R-:W3:Y:S01]  /*1b70*/  LDS R16, [R39+0x8] ;  /* 0x0000080027107984 */ /* 0x000ee20000000800 */
[----:B----4-:R-:W-:-:S03]  /*1b80*/  FADD.FTZ R34, R17, R34 ;  /* 0x0000002211227221 */ /* 0x010fc60000010000 */
[----:B------:R4:W3:Y:S01]  /*1b90*/  LDS R4, [R39+0xc] ;  /* 0x00000c0027047984 */ /* 0x0008e20000000800 */
[----:B------:R-:W-:-:S03]  /*1ba0*/  FADD.FTZ R30, R7, R30 ;  /* 0x0000001e071e7221 */ /* 0x000fc60000010000 */
[----:B------:R-:W3:Y:S01]  /*1bb0*/  LDS R6, [R5] ;  /* 0x0000000005067984 */ /* 0x000ee20000000800 */
[----:B------:R-:W-:Y:S01]  /*1bc0*/  FADD.FTZ R22, R15, R22 ;  /* 0x000000160f167221 */ /* 0x000fe20000010000 */
[----:B------:R-:W-:Y:S01]  /*1bd0*/  LEA R15, R24, R5, 0x4 ;  /* 0x00000005180f7211 */ /* 0x000fe200078e20ff */
[----:B------:R-:W-:Y:S01]  /*1be0*/  FADD.FTZ R7, R26, R21 ;  /* 0x000000151a077221 */ /* 0x000fe20000010000 */
[----:B------:R-:W3:Y:S02]  /*1bf0*/  LDS R12, [R5+0x4] ;  /* 0x00000400050c7984 */ /* 0x000ee40000000800 */
[----:B-1----:R-:W-:Y:S01]  /*1c00*/  LEA R37, R24, R15, 0x4 ;  /* 0x0000000f18257211 */ /* 0x002fe200078e20ff */
[----:B-----5:R-:W-:Y:S01]  /*1c10*/  FADD.FTZ R34, R34, R29 ;  /* 0x0000001d22227221 */ /* 0x020fe20000010000 */
[----:B------:R-:W1:Y:S02]  /*1c20*/  LDS R21, [R5+0xc] ;  /* 0x00000c0005157984 */ /* 0x000e640000000800 */
[----:B----4-:R-:W-:Y:S01]  /*1c30*/  LEA R39, R24, R37, 0x4 ;  /* 0x0000002518277211 */ /* 0x010fe200078e20ff */
[----:B------:R-:W-:Y:S01]  /*1c40*/  FADD.FTZ R23, R34, R23 ;  /* 0x0000001722177221 */ /* 0x000fe20000010000 */
[----:B------:R-:W4:Y:S02]  /*1c50*/  LDS R32, [R15+0xc] ;  /* 0x00000c000f207984 */ /* 0x000f240000000800 */
[----:B------:R-:W-:Y:S01]  /*1c60*/  LEA R41, R24, R39, 0x4 ;  /* 0x0000002718297211 */ /* 0x000fe200078e20ff */
[----:B------:R-:W-:Y:S01]  /*1c70*/  FADD.FTZ R25, R30, R25 ;  /* 0x000000191e197221 */ /* 0x000fe20000010000 */
[----:B------:R-:W5:Y:S01]  /*1c80*/  LDS R28, [R37+0xc] ;  /* 0x00000c00251c7984 */ /* 0x000f620000000800 */
[----:B0-----:R-:W-:-:S03]  /*1c90*/  FADD.FTZ R23, R23, R20 ;  /* 0x0000001417177221 */ /* 0x001fc60000010000 */
[----:B------:R-:W0:Y:S01]  /*1ca0*/  LDS R34, [R15+0x4] ;  /* 0x000004000f227984 */ /* 0x000e220000000800 */
[----:B------:R-:W-:-:S03]  /*1cb0*/  FADD.FTZ R25, R25, R18 ;  /* 0x0000001219197221 */ /* 0x000fc60000010000 */
[----:B------:R-:W0:Y:S01]  /*1cc0*/  LDS R20, [R15] ;  /* 0x000000000f147984 */ /* 0x000e220000000800 */
[----:B--2---:R-:W-:-:S03]  /*1cd0*/  FADD.FTZ R19, R22, R19 ;  /* 0x0000001316137221 */ /* 0x004fc60000010000 */
[----:B------:R-:W2:Y:S01]  /*1ce0*/  LDS R31, [R37] ;  /* 0x00000000251f7984 */ /* 0x000ea20000000800 */
[----:B---3--:R-:W-:-:S03]  /*1cf0*/  FADD.FTZ R7, R7, R16 ;  /* 0x0000001007077221 */ /* 0x008fc60000010000 */
[----:B------:R-:W3:Y:S01]  /*1d00*/  LDS R22, [R39+0xc] ;  /* 0x00000c0027167984 */ /* 0x000ee20000000800 */
[----:B------:R-:W-:-:S03]  /*1d10*/  FADD.FTZ R14, R25, R4 ;  /* 0x00000004190e7221 */ /* 0x000fc60000010000 */
[----:B------:R-:W3:Y:S01]  /*1d20*/  LDS R16, [R5+0x8] ;  /* 0x0000080005107984 */ /* 0x000ee20000000800 */
[----:B------:R-:W-:-:S03]  /*1d30*/  FADD.FTZ R35, R23, R6 ;  /* 0x0000000617237221 */ /* 0x000fc60000010000 */
[----:B------:R-:W3:Y:S04]  /*1d40*/  LDS R30, [R37+0x4] ;  /* 0x00000400251e7984 */ /* 0x000ee80000000800 */
[----:B------:R4:W3:Y:S01]  /*1d50*/  LDS R33, [R15+0x8] ;  /* 0x000008000f217984 */ /* 0x0008e20000000800 */
[----:B------:R-:W-:-:S03]  /*1d60*/  FADD.FTZ R19, R19, R12 ;  /* 0x0000000c13137221 */ /* 0x000fc60000010000 */
[----:B------:R-:W3:Y:S01]  /*1d70*/  LDS R26, [R39] ;  /* 0x00000000271a7984 */ /* 0x000ee20000000800 */
[----:B-1----:R-:W-:-:S03]  /*1d80*/  FADD.FTZ R21, R14, R21 ;  /* 0x000000150e157221 */ /* 0x002fc60000010000 */
[----:B------:R-:W1:Y:S01]  /*1d90*/  LDS R25, [R39+0x4] ;  /* 0x0000040027197984 */ /* 0x000e620000000800 */
[----:B----4-:R-:W-:Y:S01]  /*1da0*/  LEA R15, R24, R41, 0x4 ;  /* 0x00000029180f7211 */ /* 0x010fe200078e20ff */
[----:B------:R-:W-:Y:S02]  /*1db0*/  FADD.FTZ R21, R21, R32 ;  /* 0x0000002015157221 */ /* 0x000fe40000010000 */
[----:B------:R-:W4:Y:S02]  /*1dc0*/  LDS R4, [R41+0xc] ;  /* 0x00000c0029047984 */ /* 0x000f240000000800 */
[----:B-----5:R-:W-:Y:S02]  /*1dd0*/  FADD.FTZ R21, R21, R28 ;  /* 0x0000001c15157221 */ /* 0x020fe40000010000 */
[----:B------:R-:W5:Y:S01]  /*1de0*/  LDS R18, [R41] ;  /* 0x0000000029127984 */ /* 0x000f620000000800 */
[----:B0-----:R-:W-:-:S03]  /*1df0*/  FADD.FTZ R19, R19, R34 ;  /* 0x0000002213137221 */ /* 0x001fc60000010000 */
[----:B------:R-:W0:Y:S01]  /*1e00*/  LDS R17, [R41+0x4] ;  /* 0x0000040029117984 */ /* 0x000e220000000800 */
[----:B------:R-:W-:-:S03]  /*1e10*/  FADD.FTZ R20, R35, R20 ;  /* 0x0000001423147221 */ /* 0x000fc60000010000 */
[----:B------:R1:W0:Y:S01]  /*1e20*/  LDS R29, [R37+0x8] ;  /* 0x00000800251d7984 */ /* 0x0002220000000800 */
[----:B--2---:R-:W-:-:S03]  /*1e30*/  FADD.FTZ R31, R20, R31 ;  /* 0x0000001f141f7221 */ /* 0x004fc60000010000 */
[----:B------:R2:W0:Y:S01]  /*1e40*/  LDS R23, [R39+0x8] ;  /* 0x0000080027177984 */ /* 0x0004220000000800 */
[----:B---3--:R-:W-:-:S03]  /*1e50*/  FADD.FTZ R21, R21, R22 ;  /* 0x0000001615157221 */ /* 0x008fc60000010000 */
[----:B------:R-:W3:Y:S01]  /*1e60*/  LDS R5, [R41+0x8] ;  /* 0x0000080029057984 */ /* 0x000ee20000000800 */
[----:B------:R-:W-:-:S03]  /*1e70*/  FADD.FTZ R16, R7, R16 ;  /* 0x0000001007107221 */ /* 0x000fc60000010000 */
[----:B------:R-:W3:Y:S01]  /*1e80*/  LDS R6, [R15] ;  /* 0x000000000f067984 */ /* 0x000ee20000000800 */
[----:B------:R-:W-:Y:S01]  /*1e90*/  FADD.FTZ R30, R19, R30 ;  /* 0x0000001e131e7221 */ /* 0x000fe20000010000 */
[----:B------:R-:W-:Y:S01]  /*1ea0*/  FADD.FTZ R16, R16, R33 ;  /* 0x0000002110107221 */ /* 0x000fe20000010000 */
[C---:B------:R-:W-:Y:S01]  /*1eb0*/  LEA R33, R24.reuse, R15, 0x4 ;  /* 0x0000000f18217211 */ /* 0x040fe200078e20ff */
[----:B------:R-:W3:Y:S01]  /*1ec0*/  LDS R14, [R15+0x8] ;  /* 0x000008000f0e7984 */ /* 0x000ee20000000800 */
[----:B------:R-:W-:Y:S02]  /*1ed0*/  FADD.FTZ R19, R31, R26 ;  /* 0x0000001a1f137221 */ /* 0x000fe40000010000 */
[----:B-1----:R-:W-:Y:S01]  /*1ee0*/  LEA R37, R24, R33, 0x4 ;  /* 0x0000002118257211 */ /* 0x002fe200078e20ff */
[----:B------:R-:W1:Y:S01]  /*1ef0*/  LDS R20, [R33] ;  /* 0x0000000021147984 */ /* 0x000e620000000800 */
[----:B------:R-:W-:Y:S02]  /*1f00*/  FADD.FTZ R30, R30, R25 ;  /* 0x000000191e1e7221 */ /* 0x000fe40000010000 */
[----:B--2---:R-:W-:Y:S01]  /*1f10*/  LEA R39, R24, R37, 0x4 ;  /* 0x0000002518277211 */ /* 0x004fe200078e20ff */
[----:B------:R-:W-:Y:S01]  /*1f20*/  LDS R32, [R33+0xc] ;  /* 0x00000c0021207984 */ /* 0x000fe20000000800 */
[----:B----4-:R-:W-:-:S03]  /*1f30*/  FADD.FTZ R12, R21, R4 ;  /* 0x00000004150c7221 */ /* 0x010fc60000010000 */
[----:B------:R-:W2:Y:S01]  /*1f40*/  LDS R4, [R15+0x4] ;  /* 0x000004000f047984 */ /* 0x000ea20000000800 */
[----:B-----5:R-:W-:-:S03]  /*1f50*/  FADD.FTZ R19, R19, R18 ;  /* 0x0000001213137221 */ /* 0x020fc60000010000 */
[----:B------:R4:W5:Y:S01]  /*1f60*/  LDS R21, [R15+0xc] ;  /* 0x00000c000f157984 */ /* 0x0009620000000800 */
[----:B0-----:R-:W-:-:S03]  /*1f70*/  FADD.FTZ R7, R30, R17 ;  /* 0x000000111e077221 */ /* 0x001fc60000010000 */
[----:B------:R-:W0:Y:S01]  /*1f80*/  LDS R18, [R33+0x4] ;  /* 0x0000040021127984 */ /* 0x000e220000000800 */
[----:B------:R-:W-:-:S03]  /*1f90*/  FADD.FTZ R16, R16, R29 ;  /* 0x0000001d10107221 */ /* 0x000fc60000010000 */
[----:B------:R-:W0:Y:S01]  /*1fa0*/  LDS R17, [R33+0x8] ;  /* 0x0000080021117984 */ /* 0x000e220000000800 */
[----:B----4-:R-:W-:Y:S01]  /*1fb0*/  LEA R15, R24, R39, 0x4 ;  /* 0x00000027180f7211 */ /* 0x010fe200078e20ff */
[----:B------:R-:W-:Y:S02]  /*1fc0*/  FADD.FTZ R16, R16, R23 ;  /* 0x0000001710107221 */ /* 0x000fe40000010000 */
[----:B------:R-:W4:Y:S02]  /*1fd0*/  LDS R31, [R37] ;  /* 0x00000000251f7984 */ /* 0x000f240000000800 */
[----:B---3--:R-:W-:Y:S02]  /*1fe0*/  FADD.FTZ R5, R16, R5 ;  /* 0x0000000510057221 */ /* 0x008fe40000010000 */
[----:B------:R-:W3:Y:S01]  /*1ff0*/  LDS R30, [R37+0x4] ;  /* 0x00000400251e7984 */ /* 0x000ee20000000800 */
[----:B------:R-:W-:-:S03]  /*2000*/  FADD.FTZ R35, R19, R6 ;  /* 0x0000000613237221 */ /* 0x000fc60000010000 */
[----:B------:R-:W3:Y:S04]  /*2010*/  LDS R29, [R37+0x8] ;  /* 0x00000800251d7984 */ /* 0x000ee80000000800 */
[----:B------:R-:W3:Y:S01]  /*2020*/  LDS R28, [R37+0xc] ;  /* 0x00000c00251c7984 */ /* 0x000ee20000000800 */
[----:B------:R-:W-:-:S03]  /*2030*/  FADD.FTZ R14, R5, R14 ;  /* 0x0000000e050e7221 */ /* 0x000fc60000010000 */
[----:B------:R-:W3:Y:S01]  /*2040*/  LDS R26, [R39] ;  /* 0x00000000271a7984 */ /* 0x000ee20000000800 */
[----:B-1----:R-:W-:-:S03]  /*2050*/  FADD.FTZ R20, R35, R20 ;  /* 0x0000001423147221 */ /* 0x002fc60000010000 */
[----:B------:R-:W1:Y:S04]  /*2060*/  LDS R22, [R39+0x4] ;  /* 0x0000040027167984 */ /* 0x000e680000000800 */
[----:B------:R-:W1:Y:S01]  /*2070*/  LDS R25, [R39+0x8] ;  /* 0x0000080027197984 */ /* 0x000e620000000800 */
[----:B--2---:R-:W-:-:S03]  /*2080*/  FADD.FTZ R7, R7, R4 ;  /* 0x0000000407077221 */ /* 0x004fc60000010000 */
[----:B------:R-:W2:Y:S01]  /*2090*/  LDS R23, [R39+0xc] ;  /* 0x00000c0027177984 */ /* 0x000ea20000000800 */
[----:B-----5:R-:W-:-:S03]  /*20a0*/  FADD.FTZ R21, R12, R21 ;  /* 0x000000150c157221 */ /* 0x020fc60000010000 */
[----:B------:R-:W5:Y:S01]  /*20b0*/  LDS R33, [R15] ;  /* 0x000000000f217984 */ /* 0x000f620000000800 */
[----:B0-----:R-:W-:Y:S01]  /*20c0*/  FADD.FTZ R7, R7, R18 ;  /* 0x0000001207077221 */ /* 0x001fe20000010000 */
[----:B------:R-:W-:Y:S02]  /*20d0*/  FADD.FTZ R21, R21, R32 ;  /* 0x0000002015157221 */ /* 0x000fe40000010000 */
[----:B------:R-:W0:Y:S01]  /*20e0*/  LDS R19, [R15+0x4] ;  /* 0x000004000f137984 */ /* 0x000e220000000800 */
[----:B------:R-:W-:-:S03]  /*20f0*/  FADD.FTZ R14, R14, R17 ;  /* 0x000000110e0e7221 */ /* 0x000fc60000010000 */
[----:B------:R-:W0:Y:S01]  /*2100*/  LDS R6, [R15+0x8] ;  /* 0x000008000f067984 */ /* 0x000e220000000800 */
[----:B----4-:R-:W-:-:S03]  /*2110*/  FADD.FTZ R31, R20, R31 ;  /* 0x0000001f141f7221 */ /* 0x010fc60000010000 */
[----:B------:R-:W4:Y:S01]  /*2120*/  LDS R16, [R15+0xc] ;  /* 0x00000c000f107984 */ /* 0x000f220000000800 */
[----:B---3--:R-:W-:Y:S01]  /*2130*/  FADD.FTZ R7, R7, R30 ;  /* 0x0000001e07077221 */ /* 0x008fe20000010000 */
[----:B------:R-:W-:Y:S01]  /*2140*/  FADD.FTZ R14, R14, R29 ;  /* 0x0000001d0e0e7221 */ /* 0x000fe20000010000 */
[----:B------:R-:W-:Y:S01]  /*2150*/  LEA R29, R24, R15, 0x4 ;  /* 0x0000000f181d7211 */ /* 0x000fe200078e20ff */
[----:B------:R-:W-:Y:S01]  /*2160*/  FADD.FTZ R28, R21, R28 ;  /* 0x0000001c151c7221 */ /* 0x000fe20000010000 */
[----:B------:R-:W-:Y:S01]  /*2170*/  FADD.FTZ R26, R31, R26 ;  /* 0x0000001a1f1a7221 */ /* 0x000fe20000010000 */
[----:B-1----:R-:W-:Y:S01]  /*2180*/  FADD.FTZ R22, R7, R22 ;  /* 0x0000001607167221 */ /* 0x002fe20000010000 */
[----:B------:R-:W-:Y:S01]  /*2190*/  FADD.FTZ R25, R14, R25 ;  /* 0x000000190e197221 */ /* 0x000fe20000010000 */
[----:B--2---:R-:W-:Y:S01]  /*21a0*/  FADD.FTZ R23, R28, R23 ;  /* 0x000000171c177221 */ /* 0x004fe20000010000 */
[----:B-----5:R-:W-:Y:S01]  /*21b0*/  FADD.FTZ R4, R26, R33 ;  /* 0x000000211a047221 */ /* 0x020fe20000010000 */
[----:B0-----:R-:W-:Y:S01]  /*21c0*/  FADD.FTZ R5, R22, R19 ;  /* 0x0000001316057221 */ /* 0x001fe20000010000 */
[----:B------:R-:W-:Y:S01]  /*21d0*/  FADD.FTZ R6, R25, R6 ;  /* 0x0000000619067221 */ /* 0x000fe20000010000 */
[----:B----4-:R-:W-:Y:S01]  /*21e0*/  FADD.FTZ R7, R23, R16 ;  /* 0x0000001017077221 */ /* 0x010fe20000010000 */
[----:B------:R-:W-:Y:S06]  /*21f0*/  @P1 BRA `(.L_x_48) ;  /* 0xfffffff400b01947 */ /* 0x000fec000383ffff */
.L_x_47:
[----:B------:R-:W-:-:S13]  /*2200*/  ISETP.GT.AND P1, PT, R10, 0x4, PT ;  /* 0x000000040a00780c */ /* 0x000fda0003f24270 */
[----:B------:R-:W-:Y:S05]  /*2210*/  @!P1 BRA `(.L_x_49) ;  /* 0x00000004002c9947 */ /* 0x000fea0003800000 */
[C---:B------:R-:W-:Y:S01]  /*2220*/  LEA R23, R24.reuse, R29, 0x4 ;  /* 0x0000001d18177211 */ /* 0x040fe200078e20ff */
[----:B------:R-:W0:Y:S01]  /*2230*/  LDS R21, [R29+0x8] ;  /* 0x000008001d157984 */ /* 0x000e220000000800 */
[----:B------:R-:W-:Y:S01]  /*2240*/  PLOP3.LUT P0, PT, PT, PT, PT, 0x8, 0x0 ;  /* 0x000000000000781c */ /* 0x000fe20003f0e170 */
[----:B------:R-:W-:Y:S01]  /*2250*/  UIADD3 UR6, UR6, 0x8, URZ ;  /* 0x0000000806067890 */ /* 0x000fe2000fffe03f */
[----:B------:R-:W-:Y:S01]  /*2260*/  LEA R33, R24, R23, 0x4 ;  /* 0x0000001718217211 */ /* 0x000fe200078e20ff */
[----:B------:R-:W1:Y:S01]  /*2270*/  LDS R18, [R29+0x4] ;  /* 0x000004001d127984 */ /* 0x000e620000000800 */
[----:B------:R-:W-:Y:S02]  /*2280*/  IADD3 R10, R10, -0x8, RZ ;  /* 0xfffffff80a0a7810 */ /* 0x000fe40007ffe0ff */
[C---:B------:R-:W-:Y:S01]  /*2290*/  LEA R15, R24.reuse, R33, 0x4 ;  /* 0x00000021180f7211 */ /* 0x040fe200078e20ff */
[----:B------:R-:W2:Y:S03]  /*22a0*/  LDS R19, [R29] ;  /* 0x000000001d137984 */ /* 0x000ea60000000800 */
[C---:B------:R-:W-:Y:S01]  /*22b0*/  LEA R35, R24.reuse, R15, 0x4 ;  /* 0x0000000f18237211 */ /* 0x040fe200078e20ff */
[----:B------:R-:W3:Y:S03]  /*22c0*/  LDS R26, [R23+0x8] ;  /* 0x00000800171a7984 */ /* 0x000ee60000000800 */
[C---:B------:R-:W-:Y:S01]  /*22d0*/  LEA R37, R24.reuse, R35, 0x4 ;  /* 0x0000002318257211 */ /* 0x040fe200078e20ff */
[----:B------:R-:W4:Y:S03]  /*22e0*/  LDS R25, [R23+0x4] ;  /* 0x0000040017197984 */ /* 0x000f260000000800 */
[----:B------:R-:W-:Y:S01]  /*22f0*/  LEA R39, R24, R37, 0x4 ;  /* 0x0000002518277211 */ /* 0x000fe200078e20ff */
[----:B------:R-:W5:Y:S04]  /*2300*/  LDS R20, [R29+0xc] ;  /* 0x00000c001d147984 */ /* 0x000f680000000800 */
[----:B------:R-:W5:Y:S04]  /*2310*/  LDS R17, [R33+0x4] ;  /* 0x0000040021117984 */ /* 0x000f680000000800 */
[----:B------:R-:W5:Y:S04]  /*2320*/  LDS R16, [R33+0x8] ;  /* 0x0000080021107984 */ /* 0x000f680000000800 */
[----:B------:R-:W5:Y:S04]  /*2330*/  LDS R31, [R23+0xc] ;  /* 0x00000c00171f7984 */ /* 0x000f680000000800 */
[----:B------:R-:W5:Y:S04]  /*2340*/  LDS R22, [R23] ;  /* 0x0000000017167984 */ /* 0x000f680000000800 */
[----:B------:R-:W5:Y:S01]  /*2350*/  LDS R14, [R33+0xc] ;  /* 0x00000c00210e7984 */ /* 0x000f620000000800 */
[----:B0-----:R-:W-:-:S03]  /*2360*/  FADD.FTZ R21, R6, R21 ;  /* 0x0000001506157221 */ /* 0x001fc60000010000 */
[----:B------:R-:W0:Y:S01]  /*2370*/  LDS R28, [R33] ;  /* 0x00000000211c7984 */ /* 0x000e220000000800 */
[----:B-1----:R-:W-:-:S03]  /*2380*/  FADD.FTZ R18, R5, R18 ;  /* 0x0000001205127221 */ /* 0x002fc60000010000 */
[----:B------:R-:W1:Y:S01]  /*2390*/  LDS R12, [R15] ;  /* 0x000000000f0c7984 */ /* 0x000e620000000800 */
[----:B--2---:R-:W-:Y:S01]  /*23a0*/  FADD.FTZ R19, R4, R19 ;  /* 0x0000001304137221 */ /* 0x004fe20000010000 */
[----:B---3--:R-:W-:Y:S02]  /*23b0*/  FADD.FTZ R21, R21, R26 ;  /* 0x0000001a15157221 */ /* 0x008fe40000010000 */
[----:B------:R-:W-:Y:S01]  /*23c0*/  LDS R33, [R35+0xc] ;  /* 0x00000c0023217984 */ /* 0x000fe20000000800 */
[----:B----4-:R-:W-:-:S03]  /*23d0*/  FADD.FTZ R4, R18, R25 ;  /* 0x0000001912047221 */ /* 0x010fc60000010000 */
[----:B------:R-:W-:Y:S01]  /*23e0*/  LDS R32, [R37] ;  /* 0x0000000025207984 */ /* 0x000fe20000000800 */
[----:B-----5:R-:W-:-:S03]  /*23f0*/  FADD.FTZ R20, R7, R20 ;  /* 0x0000001407147221 */ /* 0x020fc60000010000 */
[----:B------:R-:W-:Y:S01]  /*2400*/  LDS R18, [R35+0x4] ;  /* 0x0000040023127984 */ /* 0x000fe20000000800 */
[----:B------:R-:W-:-:S03]  /*2410*/  FADD.FTZ R4, R4, R17 ;  /* 0x0000001104047221 */ /* 0x000fc60000010000 */
[----:B------:R-:W2:Y:S01]  /*2420*/  LDS R7, [R15+0x4] ;  /* 0x000004000f077984 */ /* 0x000ea20000000800 */
[----:B------:R-:W-:-:S03]  /*2430*/  FADD.FTZ R6, R21, R16 ;  /* 0x0000001015067221 */ /* 0x000fc60000010000 */
[----:B------:R-:W3:Y:S01]  /*2440*/  LDS R17, [R15+0x8] ;  /* 0x000008000f117984 */ /* 0x000ee20000000800 */
[----:B------:R-:W-:-:S03]  /*2450*/  FADD.FTZ R31, R20, R31 ;  /* 0x0000001f141f7221 */ /* 0x000fc60000010000 */
[----:B------:R4:W5:Y:S01]  /*2460*/  LDS R21, [R15+0xc] ;  /* 0x00000c000f157984 */ /* 0x0009620000000800 */
[----:B------:R-:W-:-:S03]  /*2470*/  FADD.FTZ R5, R19, R22 ;  /* 0x0000001613057221 */ /* 0x000fc60000010000 */
[----:B------:R-:W5:Y:S01]  /*2480*/  LDS R16, [R35+0x8] ;  /* 0x0000080023107984 */ /* 0x000f620000000800 */
[----:B------:R-:W-:-:S03]  /*2490*/  FADD.FTZ R14, R31, R14 ;  /* 0x0000000e1f0e7221 */ /* 0x000fc60000010000 */
[----:B------:R-:W5:Y:S01]  /*24a0*/  LDS R19, [R35] ;  /* 0x0000000023137984 */ /* 0x000f620000000800 */
[----:B----4-:R-:W-:Y:S01]  /*24b0*/  LEA R15, R24, R39, 0x4 ;  /* 0x00000027180f7211 */ /* 0x010fe200078e20ff */
[----:B0-----:R-:W-:Y:S02]  /*24c0*/  FADD.FTZ R5, R5, R28 ;  /* 0x0000001c05057221 */ /* 0x001fe40000010000 */
[----:B------:R-:W0:Y:S02]  /*24d0*/  LDS R31, [R37+0x4] ;  /* 0x00000400251f7984 */ /* 0x000e240000000800 */
[----:B-1----:R-:W-:Y:S02]  /*24e0*/  FADD.FTZ R34, R5, R12 ;  /* 0x0000000c05227221 */ /* 0x002fe40000010000 */
[----:B------:R-:W1:Y:S04]  /*24f0*/  LDS R30, [R37+0x8] ;  /* 0x00000800251e7984 */ /* 0x000e680000000800 */
[----:B------:R-:W4:Y:S04]  /*2500*/  LDS R29, [R37+0xc] ;  /* 0x00000c00251d7984 */ /* 0x000f280000000800 */
[----:B------:R-:W4:Y:S04]  /*2510*/  LDS R28, [R39] ;  /* 0x00000000271c7984 */ /* 0x000f280000000800 */
[----:B------:R-:W4:Y:S04]  /*2520*/  LDS R26, [R39+0x4] ;  /* 0x00000400271a7984 */ /* 0x000f280000000800 */
[----:B------:R-:W4:Y:S01]  /*2530*/  LDS R25, [R39+0x8] ;  /* 0x0000080027197984 */ /* 0x000f220000000800 */
[----:B--2---:R-:W-:-:S03]  /*2540*/  FADD.FTZ R7, R4, R7 ;  /* 0x0000000704077221 */ /* 0x004fc60000010000 */
[----:B------:R-:W2:Y:S01]  /*2550*/  LDS R23, [R39+0xc] ;  /* 0x00000c0027177984 */ /* 0x000ea20000000800 */
[----:B---3--:R-:W-:Y:S01]  /*2560*/  FADD.FTZ R17, R6, R17 ;  /* 0x0000001106117221 */ /* 0x008fe20000010000 */
[----:B------:R-:W-:Y:S02]  /*2570*/  FADD.FTZ R18, R7, R18 ;  /* 0x0000001207127221 */ /* 0x000fe40000010000 */
[----:B------:R-:W3:Y:S01]  /*2580*/  LDS R22, [R15] ;  /* 0x000000000f167984 */ /* 0x000ee20000000800 */
[----:B-----5:R-:W-:-:S03]  /*2590*/  FADD.FTZ R14, R14, R21 ;  /* 0x000000150e0e7221 */ /* 0x020fc60000010000 */
[----:B------:R-:W5:Y:S01]  /*25a0*/  LDS R5, [R15+0x4] ;  /* 0x000004000f057984 */ /* 0x000f620000000800 */
[----:B------:R-:W-:Y:S01]  /*25b0*/  FADD.FTZ R17, R17, R16 ;  /* 0x0000001011117221 */ /* 0x000fe20000010000 */
[----:B------:R-:W-:Y:S02]  /*25c0*/  FADD.FTZ R14, R14, R33 ;  /* 0x000000210e0e7221 */ /* 0x000fe40000010000 */
[----:B------:R-:W5:Y:S01]  /*25d0*/  LDS R20, [R15+0x8] ;  /* 0x000008000f147984 */ /* 0x000f620000000800 */
[----:B------:R-:W-:-:S03]  /*25e0*/  FADD.FTZ R19, R34, R19 ;  /* 0x0000001322137221 */ /* 0x000fc60000010000 */
[----:B------:R-:W5:Y:S01]  /*25f0*/  LDS R12, [R15+0xc] ;  /* 0x00000c000f0c7984 */ /* 0x000f620000000800 */
[----:B------:R-:W-:Y:S01]  /*2600*/  FADD.FTZ R19, R19, R32 ;  /* 0x0000002013137221 */ /* 0x000fe20000010000 */
[----:B0-----:R-:W-:Y:S01]  /*2610*/  FADD.FTZ R31, R18, R31 ;  /* 0x0000001f121f7221 */ /* 0x001fe20000010000 */
[----:B-1----:R-:W-:Y:S01]  /*2620*/  FADD.FTZ R30, R17, R30 ;  /* 0x0000001e111e7221 */ /* 0x002fe20000010000 */
[----:B----4-:R-:W-:Y:S01]  /*2630*/  FADD.FTZ R14, R14, R29 ;  /* 0x0000001d0e0e7221 */ /* 0x010fe20000010000 */
[----:B------:R-:W-:Y:S01]  /*2640*/  LEA R29, R24, R15, 0x4 ;  /* 0x0000000f181d7211 */ /* 0x000fe200078e20ff */
[----:B------:R-:W-:Y:S01]  /*2650*/  FADD.FTZ R19, R19, R28 ;  /* 0x0000001c13137221 */ /* 0x000fe20000010000 */
[----:B------:R-:W-:Y:S01]  /*2660*/  FADD.FTZ R26, R31, R26 ;  /* 0x0000001a1f1a7221 */ /* 0x000fe20000010000 */
[----:B------:R-:W-:Y:S01]  /*2670*/  FADD.FTZ R25, R30, R25 ;  /* 0x000000191e197221 */ /* 0x000fe20000010000 */
[----:B--2---:R-:W-:Y:S01]  /*2680*/  FADD.FTZ R23, R14, R23 ;  /* 0x000000170e177221 */ /* 0x004fe20000010000 */
[----:B---3--:R-:W-:Y:S01]  /*2690*/  FADD.FTZ R4, R19, R22 ;  /* 0x0000001613047221 */ /* 0x008fe20000010000 */
[----:B-----5:R-:W-:Y:S01]  /*26a0*/  FADD.FTZ R5, R26, R5 ;  /* 0x000000051a057221 */ /* 0x020fe20000010000 */
[----:B------:R-:W-:Y:S01]  /*26b0*/  FADD.FTZ R6, R25, R20 ;  /* 0x0000001419067221 */ /* 0x000fe20000010000 */
[----:B------:R-:W-:-:S07]  /*26c0*/  FADD.FTZ R7, R23, R12 ;  /* 0x0000000c17077221 */ /* 0x000fce0000010000 */
.L_x_49:
[----:B------:R-:W-:-:S13]  /*26d0*/  ISETP.NE.OR P0, PT, R10, RZ, P0 ;  /* 0x000000ff0a00720c */ /* 0x000fda0000705670 */
[----:B------:R-:W-:Y:S05]  /*26e0*/  @!P0 BRA `(.L_x_45) ;  /* 0x0000000000a08947 */ /* 0x000fea0003800000 */
.L_x_46:
[----:B------:R-:W-:Y:S01]  /*26f0*/  LEA R35, R24, R29, 0x4 ;  /* 0x0000001d18237211 */ /* 0x000fe200078e20ff */
[----:B------:R-:W0:Y:S01]  /*2700*/  LDS R31, [R29] ;  /* 0x000000001d1f7984 */ /* 0x000e220000000800 */
[----:B------:R-:W-:Y:S01]  /*2710*/  IADD3 R10, R10, -0x4, RZ ;  /* 0xfffffffc0a0a7810 */ /* 0x000fe20007ffe0ff */
[----:B------:R-:W-:Y:S01]  /*2720*/  UIADD3 UR6, UR6, 0x4, URZ ;  /* 0x0000000406067890 */ /* 0x000fe2000fffe03f */
[----:B------:R-:W-:Y:S01]  /*2730*/  LEA R37, R24, R35, 0x4 ;  /* 0x0000002318257211 */ /* 0x000fe200078e20ff */
[----:B------:R-:W1:Y:S01]  /*2740*/  LDS R26, [R29+0x4] ;  /* 0x000004001d1a7984 */ /* 0x000e620000000800 */
[----:B------:R-:W-:Y:S02]  /*2750*/  ISETP.NE.AND P0, PT, R10, RZ, PT ;  /* 0x000000ff0a00720c */ /* 0x000fe40003f05270 */
[C---:B------:R-:W-:Y:S01]  /*2760*/  LEA R15, R24.reuse, R37, 0x4 ;  /* 0x00000025180f7211 */ /* 0x040fe200078e20ff */
[----:B------:R-:W2:Y:S04]  /*2770*/  LDS R33, [R29+0x8] ;  /* 0x000008001d217984 */ /* 0x000ea80000000800 */
[----:B------:R3:W4:Y:S04]  /*2780*/  LDS R28, [R29+0xc] ;  /* 0x00000c001d1c7984 */ /* 0x0007280000000800 */
[----:B------:R-:W5:Y:S04]  /*2790*/  LDS R30, [R35] ;  /* 0x00000000231e7984 */ /* 0x000f680000000800 */
[----:B------:R-:W5:Y:S01]  /*27a0*/  LDS R25, [R35+0x4] ;  /* 0x0000040023197984 */ /* 0x000f620000000800 */
[----:B---3--:R-:W-:-:S03]  /*27b0*/  LEA R29, R24, R15, 0x4 ;  /* 0x0000000f181d7211 */ /* 0x008fc600078e20ff */
[----:B------:R-:W3:Y:S04]  /*27c0*/  LDS R23, [R35+0x8] ;  /* 0x0000080023177984 */ /* 0x000ee80000000800 */
[----:B------:R-:W3:Y:S04]  /*27d0*/  LDS R22, [R35+0xc] ;  /* 0x00000c0023167984 */ /* 0x000ee80000000800 */
[----:B------:R-:W3:Y:S04]  /*27e0*/  LDS R21, [R37] ;  /* 0x0000000025157984 */ /* 0x000ee80000000800 */
[----:B------:R-:W3:Y:S04]  /*27f0*/  LDS R17, [R37+0x4] ;  /* 0x0000040025117984 */ /* 0x000ee80000000800 */
[----:B------:R-:W3:Y:S01]  /*2800*/  LDS R20, [R37+0x8] ;  /* 0x0000080025147984 */ /* 0x000ee20000000800 */
[----:B0-----:R-:W-:-:S03]  /*2810*/  FADD.FTZ R31, R31, R4 ;  /* 0x000000041f1f7221 */ /* 0x001fc60000010000 */
[----:B------:R-:W0:Y:S01]  /*2820*/  LDS R19, [R37+0xc] ;  /* 0x00000c0025137984 */ /* 0x000e220000000800 */
[----:B-1----:R-:W-:-:S03]  /*2830*/  FADD.FTZ R26, R26, R5 ;  /* 0x000000051a1a7221 */ /* 0x002fc60000010000 */
[----:B------:R-:W1:Y:S01]  /*2840*/  LDS R18, [R15] ;  /* 0x000000000f127984 */ /* 0x000e620000000800 */
[----:B--2---:R-:W-:-:S03]  /*2850*/  FADD.FTZ R6, R33, R6 ;  /* 0x0000000621067221 */ /* 0x004fc60000010000 */
[----:B------:R-:W2:Y:S01]  /*2860*/  LDS R14, [R15+0x4] ;  /* 0x000004000f0e7984 */ /* 0x000ea20000000800 */
[----:B----4-:R-:W-:-:S03]  /*2870*/  FADD.FTZ R7, R28, R7 ;  /* 0x000000071c077221 */ /* 0x010fc60000010000 */
[----:B------:R-:W4:Y:S01]  /*2880*/  LDS R12, [R15+0x8] ;  /* 0x000008000f0c7984 */ /* 0x000f220000000800 */
[----:B-----5:R-:W-:-:S03]  /*2890*/  FADD.FTZ R30, R31, R30 ;  /* 0x0000001e1f1e7221 */ /* 0x020fc60000010000 */
[----:B------:R-:W5:Y:S01]  /*28a0*/  LDS R16, [R15+0xc] ;  /* 0x00000c000f107984 */ /* 0x000f620000000800 */
[----:B------:R-:W-:Y:S01]  /*28b0*/  FADD.FTZ R26, R26, R25 ;  /* 0x000000191a1a7221 */ /* 0x000fe20000010000 */
[----:B---3--:R-:W-:Y:S01]  /*28c0*/  FADD.FTZ R23, R6, R23 ;  /* 0x0000001706177221 */ /* 0x008fe20000010000 */
[----:B------:R-:W-:Y:S01]  /*28d0*/  FADD.FTZ R22, R7, R22 ;  /* 0x0000001607167221 */ /* 0x000fe20000010000 */
[----:B------:R-:W-:Y:S01]  /*28e0*/  FADD.FTZ R21, R30, R21 ;  /* 0x000000151e157221 */ /* 0x000fe20000010000 */
[----:B------:R-:W-:Y:S01]  /*28f0*/  FADD.FTZ R17, R26, R17 ;  /* 0x000000111a117221 */ /* 0x000fe20000010000 */
[----:B------:R-:W-:Y:S01]  /*2900*/  FADD.FTZ R23, R23, R20 ;  /* 0x0000001417177221 */ /* 0x000fe20000010000 */
[----:B0-----:R-:W-:Y:S01]  /*2910*/  FADD.FTZ R19, R22, R19 ;  /* 0x0000001316137221 */ /* 0x001fe20000010000 */
[----:B-1----:R-:W-:Y:S01]  /*2920*/  FADD.FTZ R4, R21, R18 ;  /* 0x0000001215047221 */ /* 0x002fe20000010000 */
[----:B--2---:R-:W-:Y:S01]  /*2930*/  FADD.FTZ R5, R17, R14 ;  /* 0x0000000e11057221 */ /* 0x004fe20000010000 */
[----:B----4-:R-:W-:Y:S01]  /*2940*/  FADD.FTZ R6, R23, R12 ;  /* 0x0000000c17067221 */ /* 0x010fe20000010000 */
[----:B-----5:R-:W-:Y:S01]  /*2950*/  FADD.FTZ R7, R19, R16 ;  /* 0x0000001013077221 */ /* 0x020fe20000010000 */
[----:B------:R-:W-:Y:S06]  /*2960*/  @P0 BRA `(.L_x_46) ;  /* 0xfffffffc00600947 */ /* 0x000fec000383ffff */
.L_x_45:
[----:B------:R-:W-:-:S13]  /*2970*/  ISETP.NE.AND P0, PT, R2, RZ, PT ;  /* 0x000000ff0200720c */ /* 0x000fda0003f05270 */
[----:B------:R-:W-:Y:S05]  /*2980*/  @!P0 BRA `(.L_x_44) ;  /* 0x00000000003c8947 */ /* 0x000fea0003800000 */
[----:B------:R-:W-:-:S05]  /*2990*/  IMAD R10, R24, UR6, R13 ;  /* 0x00000006180a7c24 */ /* 0x000fca000f8e020d */
[----:B------:R-:W-:-:S04]  /*29a0*/  LEA R10, R10, UR4, 0x4 ;  /* 0x000000040a0a7c11 */ /* 0x000fc8000f8e20ff */
[----:B------:R-:W-:-:S07]  /*29b0*/  IADD3 R15, R10, 0x8, RZ ;  /* 0x000000080a0f7810 */ /* 0x000fce0007ffe0ff */
.L_x_50:
[----:B------:R-:W0:Y:S01]  /*29c0*/  LDS R17, [R15+-0x8] ;  /* 0xfffff8000f117984 */ /* 0x000e220000000800 */
[----:B------:R-:W-:-:S03]  /*29d0*/  IADD3 R2, R2, -0x1, RZ ;  /* 0xffffffff02027810 */ /* 0x000fc60007ffe0ff */
[----:B------:R-:W1:Y:S01]  /*29e0*/  LDS R10, [R15+-0x4] ;  /* 0xfffffc000f0a7984 */ /* 0x000e620000000800 */
[----:B------:R-:W-:-:S03]  /*29f0*/  ISETP.NE.AND P0, PT, R2, RZ, PT ;  /* 0x000000ff0200720c */ /* 0x000fc60003f05270 */
[----:B------:R-:W2:Y:S04]  /*2a00*/  LDS R19, [R15] ;  /* 0x000000000f137984 */ /* 0x000ea80000000800 */
[----:B------:R3:W4:Y:S02]  /*2a10*/  LDS R12, [R15+0x4] ;  /* 0x000004000f0c7984 */ /* 0x0007240000000800 */
[----:B---3--:R-:W-:Y:S01]  /*2a20*/  LEA R15, R24, R15, 0x4 ;  /* 0x0000000f180f7211 */ /* 0x008fe200078e20ff */
[----:B0-----:R-:W-:Y:S01]  /*2a30*/  FADD.FTZ R4, R17, R4 ;  /* 0x0000000411047221 */ /* 0x001fe20000010000 */
[----:B-1----:R-:W-:Y:S01]  /*2a40*/  FADD.FTZ R5, R10, R5 ;  /* 0x000000050a057221 */ /* 0x002fe20000010000 */
[----:B--2---:R-:W-:Y:S01]  /*2a50*/  FADD.FTZ R6, R19, R6 ;  /* 0x0000000613067221 */ /* 0x004fe20000010000 */
[----:B----4-:R-:W-:Y:S01]  /*2a60*/  FADD.FTZ R7, R12, R7 ;  /* 0x000000070c077221 */ /* 0x010fe20000010000 */
[----:B------:R-:W-:Y:S06]  /*2a70*/  @P0 BRA `(.L_x_50) ;  /* 0xfffffffc00d00947 */ /* 0x000fec000383ffff */
.L_x_44:
[----:B------:R-:W-:-:S13]  /*2a80*/  ISETP.NE.AND P0, PT, R0, 0x1, PT ;  /* 0x000000010000780c */ /* 0x000fda0003f05270 */
[----:B------:R-:W-:Y:S05]  /*2a90*/  @!P0 BRA `(.L_x_51) ;  /* 0x0000000800148947 */ /* 0x000fea0003800000 */
[----:B------:R-:W0:Y:S08]  /*2aa0*/  LDC R17, c[0x0][0x220] ;  /* 0x00008800ff117b82 */ /* 0x000e300000000800 */
[----:B------:R-:W1:Y:S01]  /*2ab0*/  LDC.64 R14, c[0x0][0x230] ;  /* 0x00008c00ff0e7b82 */ /* 0x000e620000000a00 */
[----:B0-----:R-:W-:-:S04]  /*2ac0*/  IMAD R17, R17, UR10, RZ ;  /* 0x0000000a11117c24 */ /* 0x001fc8000f8e02ff */
[----:B-1----:R-:W-:-:S04]  /*2ad0*/  IMAD.WIDE.U32 R14, R17, 0x4, R14 ;  /* 0x00000004110e7825 */ /* 0x002fc800078e000e */
[----:B------:R-:W-:-:S05]  /*2ae0*/  IMAD.WIDE R14, R27, 0x10, R14 ;  /* 0x000000101b0e7825 */ /* 0x000fca00078e020e */
[----:B------:R0:W-:Y:S02]  /*2af0*/  STG.E.128 desc[UR8][R14.64], R4 ;  /* 0x000000040e007986 */ /* 0x0001e4000c101d08 */
.L_x_43:
[----:B------:R-:W-:Y:S05]  /*2b00*/  BSYNC B0 ;  /* 0x0000000000007941 */ /* 0x000fea0003800000 */
.L_x_42:
[----:B------:R-:W-:Y:S01]  /*2b10*/  LOP3.LUT P0, RZ, R13, R11, RZ, 0xfc, !PT ;  /* 0x0000000b0dff7212 */ /* 0x000fe2000780fcff */
[----:B------:R-:W-:Y:S06]  /*2b20*/  MEMBAR.SC.GPU ;  /* 0x0000000000007992 */ /* 0x000fec0000002000 */
[----:B------:R-:W-:-:S00]  /*2b30*/  ERRBAR ;  /* 0x00000000000079ab */ /* 0x000fc00000000000 */
[----:B------:R-:W-:Y:S06]  /*2b40*/  CGAERRBAR ;  /* 0x00000000000075ab */ /* 0x000fec0000000000 */
[----:B------:R-:W-:Y:S01]  /*2b50*/  CCTL.IVALL ;  /* 0x00000000ff00798f */ /* 0x000fe20002000000 */
[----:B------:R-:W-:Y:S05]  /*2b60*/  WARPSYNC.ALL ;  /* 0x0000000000007948 */ /* 0x000fea0003800000 */
[----:B------:R-:W-:Y:S06]  /*2b70*/  BAR.SYNC.DEFER_BLOCKING 0x0 ;  /* 0x0000000000007b1d */ /* 0x000fec0000010000 */
[----:B------:R-:W-:Y:S04]  /*2b80*/  BSSY B0, `(.L_x_52) ;  /* 0x0000014000007945 */ /* 0x000fe80003800000 */
[----:B------:R-:W-:Y:S05]  /*2b90*/  @P0 BRA `(.L_x_53) ;  /* 0x0000000000480947 */ /* 0x000fea0003800000 */
[----:B------:R-:W1:Y:S01]  /*2ba0*/  S2R R13, SR_LANEID ;  /* 0x00000000000d7919 */ /* 0x000e620000000000 */
[----:B------:R-:W-:Y:S01]  /*2bb0*/  VOTEU.ANY UR6, UPT, PT ;  /* 0x0000000000067886 */ /* 0x000fe200038e0100 */
[----:B0-----:R-:W0:Y:S01]  /*2bc0*/  LDC.64 R4, c[0x0][0x238] ;  /* 0x00008e00ff047b82 */ /* 0x001e220000000a00 */
[----:B------:R-:W1:Y:S08]  /*2bd0*/  FLO.U32 R6, UR6 ;  /* 0x0000000600067d00 */ /* 0x000e7000080e0000 */
[----:B------:R-:W2:Y:S01]  /*2be0*/  POPC R7, UR6 ;  /* 0x0000000600077d09 */ /* 0x000ea20008000000 */
[----:B0-----:R-:W-:Y:S01]  /*2bf0*/  IMAD.WIDE.U32 R2, R3, 0x4, R4 ;  /* 0x0000000403027825 */ /* 0x001fe200078e0004 */
[----:B-1----:R-:W-:-:S13]  /*2c00*/  ISETP.EQ.U32.AND P0, PT, R6, R13, PT ;  /* 0x0000000d0600720c */ /* 0x002fda0003f02070 */
[----:B--2---:R-:W2:Y:S01]  /*2c10*/  @P0 ATOMG.E.ADD.STRONG.GPU PT, R3, desc[UR8][R2.64], R7 ;  /* 0x00000007020309a8 */ /* 0x004ea200081ee1c8 */
[----:B------:R-:W0:Y:S02]  /*2c20*/  S2R R5, SR_LTMASK ;  /* 0x0000000000057919 */ /* 0x000e240000003900 */
[----:B0-----:R-:W-:Y:S01]  /*2c30*/  LOP3.LUT R10, R5, UR6, RZ, 0xc0, !PT ;  /* 0x00000006050a7c12 */ /* 0x001fe2000f8ec0ff */
[----:B------:R-:W-:Y:S01]  /*2c40*/  ULEA UR6, UR7, UR5, 0x18 ;  /* 0x0000000507067291 */ /* 0x000fe2000f8ec03f */
[----:B------:R-:W-:Y:S02]  /*2c50*/  IADD3 R5, R0, -0x1, RZ ;  /* 0xffffffff00057810 */ /* 0x000fe40007ffe0ff */
[----:B------:R-:W0:Y:S01]  /*2c60*/  POPC R13, R10 ;  /* 0x0000000a000d7309 */ /* 0x000e220000000000 */
[----:B--2---:R-:W0:Y:S02]  /*2c70*/  SHFL.IDX PT, R4, R3, R6, 0x1f ;  /* 0x00001f0603047589 */ /* 0x004e2400000e0000 */
[----:B0-----:R-:W-:-:S04]  /*2c80*/  IADD3 R4, R4, R13, RZ ;  /* 0x0000000d04047210 */ /* 0x001fc80007ffe0ff */
[----:B------:R-:W-:-:S04]  /*2c90*/  ISETP.NE.AND P0, PT, R4, R5, PT ;  /* 0x000000050400720c */ /* 0x000fc80003f05270 */
[----:B------:R-:W-:-:S05]  /*2ca0*/  SEL R4, RZ, 0x1, P0 ;  /* 0x00000001ff047807 */ /* 0x000fca0000000000 */
[----:B------:R1:W-:Y:S04]  /*2cb0*/  STS.U8 [UR6], R4 ;  /* 0x00000004ff007988 */ /* 0x0003e80008000006 */
.L_x_53:
[----:B------:R-:W-:Y:S05]  /*2cc0*/  BSYNC B0 ;  /* 0x0000000000007941 */ /* 0x000fea0003800000 */
.L_x_52:
[----:B------:R-:W-:Y:S01]  /*2cd0*/  BAR.SYNC.DEFER_BLOCKING 0x0 ;  /* 0x0000000000007b1d */ /* 0x000fe20000010000 */
[----:B------:R-:W-:-:S09]  /*2ce0*/  ULEA UR6, UR7, UR5, 0x18 ;  /* 0x0000000507067291 */ /* 0x000fd2000f8ec03f */
[----:B------:R-:W2:Y:S02]  /*2cf0*/  LDS.U8 R2, [UR6] ;  /* 0x00000006ff027984 */ /* 0x000ea40008000000 */
[----:B--2---:R-:W-:-:S04]  /*2d00*/  ISETP.NE.AND P0, PT, R2, RZ, PT ;  /* 0x000000ff0200720c */ /* 0x004fc80003f05270 */
[----:B------:R-:W-:-:S13]  /*2d10*/  ISETP.NE.OR P0, PT, R11, RZ, !P0 ;  /* 0x000000ff0b00720c */ /* 0x000fda0004705670 */
[----:B------:R-:W-:Y:S05]  /*2d20*/  @P0 EXIT ;  /* 0x000000000000094d */ /* 0x000fea0003800000 */
[----:B------:R-:W-:Y:S01]  /*2d30*/  ISETP.NE.AND P0, PT, R0, RZ, PT ;  /* 0x000000ff0000720c */ /* 0x000fe20003f05270 */
[----:B------:R-:W-:Y:S01]  /*2d40*/  HFMA2.MMA R31, -RZ, RZ, 0, 0 ;  /* 0x00000000ff1f7435 */ /* 0x000fe200000001ff */
[----:B------:R-:W-:Y:S02]  /*2d50*/  MOV R25, RZ ;  /* 0x000000ff00197202 */ /* 0x000fe40000000f00 */
[----:B------:R-:W-:-:S09]  /*2d60*/  CS2R R10, SRZ ;  /* 0x00000000000a7805 */ /* 0x000fd2000001ff00 */
[----:B------:R-:W-:Y:S05]  /*2d70*/  @!P0 BRA `(.L_x_54) ;  /* 0x0000000400308947 */ /* 0x000fea0003800000 */
[C---:B------:R-:W-:Y:S01]  /*2d80*/  IADD3 R2, R0.reuse, -0x1, RZ ;  /* 0xffffffff00027810 */ /* 0x040fe20007ffe0ff */
[----:B------:R-:W-:Y:S01]  /*2d90*/  UMOV UR4, URZ ;  /* 0x0000003f00047c82 */ /* 0x000fe20008000000 */
[----:B------:R-:W-:Y:S02]  /*2da0*/  LOP3.LUT R29, R0, 0x3, RZ, 0xc0, !PT ;  /* 0x00000003001d7812 */ /* 0x000fe400078ec0ff */
[----:B------:R-:W-:Y:S02]  /*2db0*/  ISETP.GE.U32.AND P0, PT, R2, 0x3, PT ;  /* 0x000000030200780c */ /* 0x000fe40003f06070 */
[----:B------:R-:W-:Y:S02]  /*2dc0*/  ISETP.NE.AND P1, PT, R29, RZ, PT ;  /* 0x000000ff1d00720c */ /* 0x000fe40003f25270 */
[----:B------:R-:W-:-:S09]  /*2dd0*/  MOV R31, RZ ;  /* 0x000000ff001f7202 */ /* 0x000fd20000000f00 */
[----:B------:R-:W-:Y:S05]  /*2de0*/  @!P0 BRA `(.L_x_55) ;  /* 0x0000000000cc8947 */ /* 0x000fea0003800000 */
[----:B------:R-:W2:Y:S01]  /*2df0*/  LDC R24, c[0x0][0x220] ;  /* 0x00008800ff187b82 */ /* 0x000ea20000000800 */
[----:B------:R-:W-:Y:S01]  /*2e00*/  HFMA2.MMA R31, -RZ, RZ, 0, 0 ;  /* 0x00000000ff1f7435 */ /* 0x000fe200000001ff */
[----:B------:R-:W-:Y:S02]  /*2e10*/  IADD3 R0, -R29, R0, RZ ;  /* 0x000000001d007210 */ /* 0x000fe40007ffe1ff */
[----:B------:R-:W-:Y:S02]  /*2e20*/  CS2R R10, SRZ ;  /* 0x00000000000a7805 */ /* 0x000fe4000001ff00 */
[----:B------:R-:W-:Y:S01]  /*2e30*/  MOV R25, RZ ;  /* 0x000000ff00197202 */ /* 0x000fe20000000f00 */
[----:B------:R-:W-:Y:S01]  /*2e40*/  UMOV UR4, URZ ;  /* 0x0000003f00047c82 */ /* 0x000fe20008000000 */
[----:B------:R-:W3:Y:S05]  /*2e50*/  LDC.64 R2, c[0x0][0x230] ;  /* 0x00008c00ff027b82 */ /* 0x000eea0000000a00 */
.L_x_56:
[----:B0-2---:R-:W-:-:S05]  /*2e60*/  IMAD R5, R24, UR4, RZ ;  /* 0x0000000418057c24 */ /* 0x005fca000f8e02ff */
[-C--:B------:R-:W-:Y:S02]  /*2e70*/  IADD3 R7, R5, R24.reuse, RZ ;  /* 0x0000001805077210 */ /* 0x080fe40007ffe0ff */
[----:B-1----:R-:W-:Y:S02]  /*2e80*/  SHF.R.S32.HI R4, RZ, 0x1f, R5 ;  /* 0x0000001fff047819 */ /* 0x002fe40000011405 */
[----:B------:R-:W-:Y:S02]  /*2e90*/  IADD3 R13, R7, R24, RZ ;  /* 0x00000018070d7210 */ /* 0x000fe40007ffe0ff */
[----:B------:R-:W-:Y:S02]  /*2ea0*/  SHF.R.S32.HI R6, RZ, 0x1f, R7 ;  /* 0x0000001fff067819 */ /* 0x000fe40000011407 */
[----:B------:R-:W-:Y:S02]  /*2eb0*/  LEA.HI R4, R4, R5, RZ, 0x2 ;  /* 0x0000000504047211 */ /* 0x000fe400078f10ff */
[----:B------:R-:W-:-:S02]  /*2ec0*/  SHF.R.S32.HI R12, RZ, 0x1f, R13 ;  /* 0x0000001fff0c7819 */ /* 0x000fc4000001140d */
[----:B------:R-:W-:Y:S02]  /*2ed0*/  LEA.HI R6, R6, R7, RZ, 0x2 ;  /* 0x0000000706067211 */ /* 0x000fe400078f10ff */
[----:B------:R-:W-:Y:S02]  /*2ee0*/  LEA.HI.SX32 R5, R4, R27, 0x1e ;  /* 0x0000001b04057211 */ /* 0x000fe400078ff2ff */
[----:B------:R-:W-:Y:S02]  /*2ef0*/  IADD3 R14, R13, R24, RZ ;  /* 0x000000180d0e7210 */ /* 0x000fe40007ffe0ff */
[----:B------:R-:W-:Y:S01]  /*2f00*/  LEA.HI R12, R12, R13, RZ, 0x2 ;  /* 0x0000000d0c0c7211 */ /* 0x000fe200078f10ff */
[----:B---3--:R-:W-:Y:S01]  /*2f10*/  IMAD.WIDE R4, R5, 0x10, R2 ;  /* 0x0000001005047825 */ /* 0x008fe200078e0202 */
[----:B------:R-:W-:Y:S02]  /*2f20*/  LEA.HI.SX32 R13, R6, R27, 0x1e ;  /* 0x0000001b060d7211 */ /* 0x000fe400078ff2ff */
[----:B------:R-:W-:-:S02]  /*2f30*/  SHF.R.S32.HI R15, RZ, 0x1f, R14 ;  /* 0x0000001fff0f7819 */ /* 0x000fc4000001140e */
[-C--:B------:R-:W-:Y:S01]  /*2f40*/  LEA.HI.SX32 R17, R12, R27.reuse, 0x1e ;  /* 0x0000001b0c117211 */ /* 0x080fe200078ff2ff */
[--C-:B------:R-:W-:Y:S01]  /*2f50*/  IMAD.WIDE R12, R13, 0x10, R2.reuse ;  /* 0x000000100d0c7825 */ /* 0x100fe200078e0202 */
[----:B------:R-:W-:Y:S01]  /*2f60*/  LEA.HI R18, R15, R14, RZ, 0x2 ;  /* 0x0000000e0f127211 */ /* 0x000fe200078f10ff */
[----:B------:R-:W2:Y:S02]  /*2f70*/  LDG.E.128 R4, desc[UR8][R4.64] ;  /* 0x0000000804047981 */ /* 0x000ea4000c1e1d00 */
[--C-:B------:R-:W-:Y:S01]  /*2f80*/  IMAD.WIDE R16, R17, 0x10, R2.reuse ;  /* 0x0000001011107825 */ /* 0x100fe200078e0202 */
[----:B------:R-:W-:Y:S01]  /*2f90*/  LEA.HI.SX32 R21, R18, R27, 0x1e ;  /* 0x0000001b12157211 */ /* 0x000fe200078ff2ff */
[----:B------:R-:W3:Y:S04]  /*2fa0*/  LDG.E.128 R12, desc[UR8][R12.64] ;  /* 0x000000080c0c7981 */ /* 0x000ee8000c1e1d00 */
[----:B------:R-:W-:Y:S01]  /*2fb0*/  IMAD.WIDE R20, R21, 0x10, R2 ;  /* 0x0000001015147825 */ /* 0x000fe200078e0202 */
[----:B------:R-:W4:Y:S05]  /*2fc0*/  LDG.E.128 R16, desc[UR8][R16.64] ;  /* 0x0000000810107981 */ /* 0x000f2a000c1e1d00 */
[----:B------:R-:W5:Y:S01]  /*2fd0*/  LDG.E.128 R20, desc[UR8][R20.64] ;  /* 0x0000000814147981 */ /* 0x000f62000c1e1d00 */
[----:B------:R-:W-:Y:S01]  /*2fe0*/  IADD3 R0, R0, -0x4, RZ ;  /* 0xfffffffc00007810 */ /* 0x000fe20007ffe0ff */
[----:B------:R-:W-:-:S03]  /*2ff0*/  UIADD3 UR4, UR4, 0x4, URZ ;  /* 0x0000000404047890 */ /* 0x000fc6000fffe03f */
[----:B------:R-:W-:Y:S01]  /*3000*/  ISETP.NE.AND P0, PT, R0, RZ, PT ;  /* 0x000000ff0000720c */ /* 0x000fe20003f05270 */
[----:B--2---:R-:W-:Y:S01]  /*3010*/  FADD.FTZ R25, R4, R25 ;  /* 0x0000001904197221 */ /* 0x004fe20000010000 */
[----:B------:R-:W-:Y:S01]  /*3020*/  FADD.FTZ R31, R5, R31 ;  /* 0x0000001f051f7221 */ /* 0x000fe20000010000 */
[----:B------:R-:W-:Y:S01]  /*3030*/  FADD.FTZ R33, R6, R10 ;  /* 0x0000000a06217221 */ /* 0x000fe20000010000 */
[----:B------:R-:W-:Y:S01]  /*3040*/  FADD.FTZ R7, R7, R11 ;  /* 0x0000000b07077221 */ /* 0x000fe20000010000 */
[----:B---3--:R-:W-:Y:S01]  /*3050*/  FADD.FTZ R25, R25, R12 ;  /* 0x0000000c19197221 */ /* 0x008fe20000010000 */
[----:B------:R-:W-:Y:S01]  /*3060*/  FADD.FTZ R31, R31, R13 ;  /* 0x0000000d1f1f7221 */ /* 0x000fe20000010000 */
[----:B------:R-:W-:Y:S01]  /*3070*/  FADD.FTZ R33, R33, R14 ;  /* 0x0000000e21217221 */ /* 0x000fe20000010000 */
[----:B------:R-:W-:Y:S01]  /*3080*/  FADD.FTZ R7, R7, R15 ;  /* 0x0000000f07077221 */ /* 0x000fe20000010000 */
[----:B----4-:R-:W-:Y:S01]  /*3090*/  FADD.FTZ R25, R25, R16 ;  /* 0x0000001019197221 */ /* 0x010fe20000010000 */
[----:B------:R-:W-:Y:S01]  /*30a0*/  FADD.FTZ R31, R31, R17 ;  /* 0x000000111f1f7221 */ /* 0x000fe20000010000 */
[----:B------:R-:W-:Y:S01]  /*30b0*/  FADD.FTZ R33, R33, R18 ;  /* 0x0000001221217221 */ /* 0x000fe20000010000 */
[----:B------:R-:W-:Y:S01]  /*30c0*/  FADD.FTZ R7, R7, R19 ;  /* 0x0000001307077221 */ /* 0x000fe20000010000 */
[----:B-----5:R-:W-:Y:S01]  /*30d0*/  FADD.FTZ R25, R25, R20 ;  /* 0x0000001419197221 */ /* 0x020fe20000010000 */
[----:B------:R-:W-:Y:S01]  /*30e0*/  FADD.FTZ R31, R31, R21 ;  /* 0x000000151f1f7221 */ /* 0x000fe20000010000 */
[----:B------:R-:W-:Y:S01]  /*30f0*/  FADD.FTZ R10, R33, R22 ;  /* 0x00000016210a7221 */ /* 0x000fe20000010000 */
[----:B------:R-:W-:Y:S01]  /*3100*/  FADD.FTZ R11, R7, R23 ;  /* 0x00000017070b7221 */ /* 0x000fe20000010000 */
[----:B------:R-:W-:Y:S06]  /*3110*/  @P0 BRA `(.L_x_56) ;  /* 0xfffffffc00500947 */ /* 0x000fec000383ffff */
.L_x_55:
[----:B------:R-:W-:Y:S05]  /*3120*/  @!P1 BRA `(.L_x_54) ;  /* 0x0000000000449947 */ /* 0x000fea0003800000 */
[----:B------:R-:W2:Y:S01]  /*3130*/  LDC.64 R2, c[0x0][0x230] ;  /* 0x00008c00ff027b82 */ /* 0x000ea20000000a00 */
[----:B------:R-:W-:Y:S02]  /*3140*/  ULDC UR5, c[0x0][0x220] ;  /* 0x0000880000057ab9 */ /* 0x000fe40000000800 */
[----:B------:R-:W-:-:S06]  /*3150*/  UIMAD UR4, UR4, UR5, URZ ;  /* 0x00000005040472a4 */ /* 0x000fcc000f8e023f */
[----:B------:R-:W-:-:S07]  /*3160*/  MOV R0, UR4 ;  /* 0x0000000400007c02 */ /* 0x000fce0008000f00 */
.L_x_57:
[----:B0-----:R-:W-:-:S04]  /*3170*/  SHF.R.S32.HI R5, RZ, 0x1f, R0 ;  /* 0x0000001fff057819 */ /* 0x001fc80000011400 */
[----:B-1----:R-:W-:-:S04]  /*3180*/  LEA.HI R4, R5, R0, RZ, 0x2 ;  /* 0x0000000005047211 */ /* 0x002fc800078f10ff */
[----:B------:R-:W-:-:S05]  /*3190*/  LEA.HI.SX32 R5, R4, R27, 0x1e ;  /* 0x0000001b04057211 */ /* 0x000fca00078ff2ff */
[----:B--2---:R-:W-:-:S06]  /*31a0*/  IMAD.WIDE R4, R5, 0x10, R2 ;  /* 0x0000001005047825 */ /* 0x004fcc00078e0202 */
[----:B------:R-:W2:Y:S01]  /*31b0*/  LDG.E.128 R4, desc[UR8][R4.64] ;  /* 0x0000000804047981 */ /* 0x000ea2000c1e1d00 */
[----:B------:R-:W-:Y:S02]  /*31c0*/  IADD3 R29, R29, -0x1, RZ ;  /* 0xffffffff1d1d7810 */ /* 0x000fe40007ffe0ff */
[----:B------:R-:W-:Y:S02]  /*31d0*/  IADD3 R0, R0, UR5, RZ ;  /* 0x0000000500007c10 */ /* 0x000fe4000fffe0ff */
[----:B------:R-:W-:Y:S01]  /*31e0*/  ISETP.NE.AND P0, PT, R29, RZ, PT ;  /* 0x000000ff1d00720c */ /* 0x000fe20003f05270 */
[----:B--2---:R-:W-:Y:S01]  /*31f0*/  FADD.FTZ R25, R4, R25 ;  /* 0x0000001904197221 */ /* 0x004fe20000010000 */
[----:B------:R-:W-:Y:S01]  /*3200*/  FADD.FTZ R31, R5, R31 ;  /* 0x0000001f051f7221 */ /* 0x000fe20000010000 */
[----:B------:R-:W-:Y:S01]  /*3210*/  FADD.FTZ R10, R6, R10 ;  /* 0x0000000a060a7221 */ /* 0x000fe20000010000 */
[----:B------:R-:W-:-:S09]  /*3220*/  FADD.FTZ R11, R7, R11 ;  /* 0x0000000b070b7221 */ /* 0x000fd20000010000 */
[----:B------:R-:W-:Y:S05]  /*3230*/  @P0 BRA `(.L_x_57) ;  /* 0xfffffffc00cc0947 */ /* 0x000fea000383ffff */
.L_x_54:
[----:B0-----:R-:W-:Y:S01]  /*3240*/  FMUL.FTZ R6, R31, 1 ;  /* 0x3f8000001f067820 */ /* 0x001fe20000410000 */
[----:B-1----:R-:W-:Y:S01]  /*3250*/  FMUL.FTZ R4, R25, 1 ;  /* 0x3f80000019047820 */ /* 0x002fe20000410000 */
[----:B------:R-:W-:Y:S01]  /*3260*/  FMUL.FTZ R14, R11, 1 ;  /* 0x3f8000000b0e7820 */ /* 0x000fe20000410000 */
[----:B------:R-:W-:-:S03]  /*3270*/  FMUL.FTZ R12, R10, 1 ;  /* 0x3f8000000a0c7820 */ /* 0x000fc60000410000 */
[----:B------:R-:W-:Y:S08]  /*3280*/  F2F.F64.F32 R6, R6 ;  /* 0x0000000600067310 */ /* 0x000ff00000201800 */
[----:B------:R-:W0:Y:S08]  /*3290*/  F2F.F64.F32 R4, R4 ;  /* 0x0000000400047310 */ /* 0x000e300000201800 */
[----:B------:R-:W-:Y:S01]  /*32a0*/  F2F.F64.F32 R14, R14 ;  /* 0x0000000e000e7310 */ /* 0x000fe20000201800 */
[----:B0-----:R-:W-:Y:S07]  /*32b0*/  STG.E.128 desc[UR8][R8.64], R4 ;  /* 0x0000000408007986 */ /* 0x001fee000c101d08 */
[----:B------:R-:W0:Y:S02]  /*32c0*/  F2F.F64.F32 R12, R12 ;  /* 0x0000000c000c7310 */ /* 0x000e240000201800 */
[----:B0-----:R-:W-:Y:S01]  /*32d0*/  STG.E.128 desc[UR8][R8.64+0x10], R12 ;  /* 0x0000100c08007986 */ /* 0x001fe2000c101d08 */
[----:B------:R-:W-:Y:S05]  /*32e0*/  EXIT ;  /* 0x000000000000794d */ /* 0x000fea0003800000 */
.L_x_51:
[----:B------:R-:W-:Y:S01]  /*32f0*/  FMUL.FTZ R14, R5, 1 ;  /* 0x3f800000050e7820 */ /* 0x000fe20000410000 */
[----:B------:R-:W-:Y:S01]  /*3300*/  FMUL.FTZ R12, R4, 1 ;  /* 0x3f800000040c7820 */ /* 0x000fe20000410000 */
        /* <DEDUP_REMOVED lines=9> */
.L_x_58:
        /* <DEDUP_REMOVED lines=14> */
.L_x_320:


//--------------------- .text._Z13biasAdd_bpropIdLi4EEvPT_iiPVfPiS1_ --------------------------
	.section	.text._Z13biasAdd_bpropIdLi4EEvPT_iiPVfPiS1_,"ax",@progbits
	.align	128
        .global         _Z13biasAdd_bpropIdLi4EEvPT_iiPVfPiS1_
        .type           _Z13biasAdd_bpropIdLi4EEvPT_iiPVfPiS1_,@function
        .size           _Z13biasAdd_bpropIdLi4EEvPT_iiPVfPiS1_,(.L_x_321 - _Z13biasAdd_bpropIdLi4EEvPT_iiPVfPiS1_)
        .other          _Z13biasAdd_bpropIdLi4EEvPT_iiPVfPiS1_,@"STO_CUDA_ENTRY STV_DEFAULT"
_Z13biasAdd_bpropIdLi4EEvPT_iiPVfPiS1_:
.text._Z13biasAdd_bpropIdLi4EEvPT_iiPVfPiS1_:
[----:B------:R-:W-:Y:S08]  /*0000*/  LDC R1, c[0x0][0x28] ;  /* 0x00000a00ff017b82 */ /* 0x000ff00000000800 */
[----:B------:R-:W0:Y:S01]  /*0010*/  LDC R0, c[0x0][RZ] ;  /* 0x00000000ff007b82 */ /* 0x000e220000000800 */
[----:B------:R-:W-:Y:S01]  /*0020*/  ULDC.64 UR6, c[0x0][0x208] ;  /* 0x0000820000067ab9 */ /* 0x000fe20000000a00 */
[----:B------:R-:W-:Y:S01]  /*0030*/  ULDC.64 UR10, c[0x0][0x210] ;  /* 0x00008400000a7ab9 */ /* 0x000fe20000000a00 */
[----:B------:R-:W-:Y:S01]  /*0040*/  ULDC.64 UR12, c[0x0][0x210] ;  /* 0x00008400000c7ab9 */ /* 0x000fe20000000a00 */
[----:B------:R-:W-:Y:S01]  /*0050*/  BSSY B1, `(.L_x_59) ;  /* 0x00000f5000017945 */ /* 0x000fe20003800000 */
[----:B------:R-:W-:-:S03]  /*0060*/  IMAD.MOV.U32 R25, RZ, RZ, RZ ;  /* 0x000000ffff197224 */ /* 0x000fc600078e00ff */
        /* <DEDUP_REMOVED lines=15> */
[----:B---3--:R-:W-:-:S03]  /*0160*/  IADD3 R5, R2, -0x1, R13 ;  /* 0xffffffff02057810 */ /* 0x008fc60007ffe00d */
[----:B------:R-:W-:Y:S02]  /*0170*/  VIADD R4, R9, 0xffffffe ;  /* 0x0ffffffe09047836 */ /* 0x000fe40000000000 */
[----:B------:R-:W-:-:S05]  /*0180*/  IMAD.HI.U32 R8, R8, R5, RZ ;  /* 0x0000000508087227 */ /* 0x000fca00078e00ff */
[----:B------:R-:W-:-:S05]  /*0190*/  IADD3 R7, -R8, RZ, RZ ;  /* 0x000000ff08077210 */ /* 0x000fca0007ffe1ff */
[----:B------:R-:W-:Y:S02]  /*01a0*/  IMAD R7, R2, R7, R5 ;  /* 0x0000000702077224 */ /* 0x000fe400078e0205 */
[----:B------:R1:W2:Y:S03]  /*01b0*/  F2I.FTZ.U32.TRUNC.NTZ R5, R4 ;  /* 0x0000000400057305 */ /* 0x0002a6000021f000 */
[----:B------:R-:W-:Y:S01]  /*01c0*/  ISETP.GE.U32.AND P0, PT, R7, R2, PT ;  /* 0x000000020700720c */ /* 0x000fe20003f06070 */
[----:B-1----:R-:W-:Y:S01]  /*01d0*/  IMAD.MOV.U32 R4, RZ, RZ, RZ ;  /* 0x000000ffff047224 */ /* 0x002fe200078e00ff */
[----:B--2---:R-:W-:-:S11]  /*01e0*/  IADD3 R6, RZ, -R5, RZ ;  /* 0x80000005ff067210 */ /* 0x004fd60007ffe0ff */
        /* <DEDUP_REMOVED lines=25> */
[----:B------:R-:W-:-:S04]  /*0380*/  VIADDMNMX R11, R11, R8, R13, PT ;  /* 0x000000080b0b7246 */ /* 0x000fc8000380010d */
[----:B------:R-:W-:Y:S01]  /*0390*/  VIADDMNMX R11, R6, R10, R11, PT ;  /* 0x0000000a060b7246 */ /* 0x000fe2000380010b */
[----:B------:R-:W-:Y:S06]  /*03a0*/  @P1 BRA `(.L_x_60) ;  /* 0x0000000800fc1947 */ /* 0x000fec0003800000 */
[----:B------:R-:W-:Y:S01]  /*03b0*/  IADD3 R13, -R6, R11, RZ ;  /* 0x0000000b060d7210 */ /* 0x000fe20007ffe1ff */
[----:B------:R-:W-:Y:S01]  /*03c0*/  BSSY B0, `(.L_x_61) ;  /* 0x0000088000007945 */ /* 0x000fe20003800000 */
[----:B------:R-:W-:Y:S02]  /*03d0*/  MOV R27, RZ ;  /* 0x000000ff001b7202 */ /* 0x000fe40000000f00 */
[----:B------:R-:W-:Y:S02]  /*03e0*/  SHF.R.S32.HI R8, RZ, 0x1f, R13 ;  /* 0x0000001fff087819 */ /* 0x000fe4000001140d */
[----:B------:R-:W-:Y:S02]  /*03f0*/  MOV R25, RZ ;  /* 0x000000ff00197202 */ /* 0x000fe40000000f00 */
[----:B------:R-:W-:-:S04]  /*0400*/  LEA.HI R8, R8, R13, RZ, 0x2 ;  /* 0x0000000d08087211 */ /* 0x000fc800078f10ff */
[----:B------:R-:W-:-:S04]  /*0410*/  LOP3.LUT R8, R8, 0xfffffffc, RZ, 0xc0, !PT ;  /* 0xfffffffc08087812 */ /* 0x000fc800078ec0ff */
[----:B------:R-:W-:-:S04]  /*0420*/  IADD3 R24, R13, -R8, RZ ;  /* 0x800000080d187210 */ /* 0x000fc80007ffe0ff */
[----:B------:R-:W-:-:S13]  /*0430*/  ISETP.GE.AND P0, PT, R24, 0x1, PT ;  /* 0x000000011800780c */ /* 0x000fda0003f06270 */
[----:B------:R-:W-:Y:S05]  /*0440*/  @!P0 BRA `(.L_x_62) ;  /* 0x0000000400fc8947 */ /* 0x000fea0003800000 */
[----:B------:R-:W-:Y:S01]  /*0450*/  ISETP.GT.AND P2, PT, R24, 0x3, PT ;  /* 0x000000031800780c */ /* 0x000fe20003f44270 */
[----:B------:R-:W-:Y:S01]  /*0460*/  BSSY B2, `(.L_x_63) ;  /* 0x0000043000027945 */ /* 0x000fe20003800000 */
[----:B------:R-:W-:Y:S01]  /*0470*/  HFMA2.MMA R27, -RZ, RZ, 0, 0 ;  /* 0x00000000ff1b7435 */ /* 0x000fe200000001ff */
[----:B------:R-:W-:Y:S01]  /*0480*/  PLOP3.LUT P0, PT, PT, PT, PT, 0x80, 0x0 ;  /* 0x000000000000781c */ /* 0x000fe20003f0f070 */
[----:B------:R-:W-:Y:S01]  /*0490*/  IMAD.MOV.U32 R25, RZ, RZ, RZ ;  /* 0x000000ffff197224 */ /* 0x000fe200078e00ff */
[----:B------:R-:W-:Y:S02]  /*04a0*/  SHF.R.S32.HI R11, RZ, 0x1f, R9 ;  /* 0x0000001fff0b7819 */ /* 0x000fe40000011409 */
[----:B------:R-:W-:-:S06]  /*04b0*/  SHF.R.S32.HI R26, RZ, 0x1f, R12 ;  /* 0x0000001fff1a7819 */ /* 0x000fcc000001140c */
[----:B------:R-:W-:Y:S05]  /*04c0*/  @!P2 BRA `(.L_x_64) ;  /* 0x0000000000f0a947 */ /* 0x000fea0003800000 */
[----:B------:R-:W-:Y:S02]  /*04d0*/  PLOP3.LUT P0, PT, PT, PT, PT, 0x8, 0x0 ;  /* 0x000000000000781c */ /* 0x000fe40003f0e170 */
[----:B------:R-:W-:-:S11]  /*04e0*/  IADD3 R8, R24, -0x3, RZ ;  /* 0xfffffffd18087810 */ /* 0x000fd60007ffe0ff */
.L_x_65:
[C---:B------:R-:W-:Y:S02]  /*04f0*/  IADD3 R17, R6.reuse, R27, RZ ;  /* 0x0000001b06117210 */ /* 0x040fe40007ffe0ff */
[----:B------:R-:W-:Y:S02]  /*0500*/  MOV R10, R9 ;  /* 0x00000009000a7202 */ /* 0x000fe40000000f00 */
[----:B------:R-:W-:Y:S02]  /*0510*/  SHF.R.S32.HI R15, RZ, 0x1f, R17 ;  /* 0x0000001fff0f7819 */ /* 0x000fe40000011411 */
[C-C-:B------:R-:W-:Y:S02]  /*0520*/  IADD3 R19, R6.reuse, 0x1, R27.reuse ;  /* 0x0000000106137810 */ /* 0x140fe40007ffe01b */
[----:B------:R-:W-:Y:S01]  /*0530*/  IADD3 R23, R6, 0x3, R27 ;  /* 0x0000000306177810 */ /* 0x000fe20007ffe01b */
[-C--:B------:R-:W-:Y:S02]  /*0540*/  IMAD R16, R15, R12.reuse, RZ ;  /* 0x0000000c0f107224 */ /* 0x080fe400078e02ff */
[----:B------:R-:W-:-:S04]  /*0550*/  IMAD.WIDE.U32 R14, R17, R12, R10 ;  /* 0x0000000c110e7225 */ /* 0x000fc800078e000a */
[----:B------:R-:W-:Y:S01]  /*0560*/  IMAD R21, R17, R26, R16 ;  /* 0x0000001a11157224 */ /* 0x000fe200078e0210 */
[----:B------:R-:W-:Y:S02]  /*0570*/  SHF.R.S32.HI R17, RZ, 0x1f, R19 ;  /* 0x0000001fff117819 */ /* 0x000fe40000011413 */
[C---:B------:R-:W-:Y:S01]  /*0580*/  LEA R20, P2, R14.reuse, UR10, 0x3 ;  /* 0x0000000a0e147c11 */ /* 0x040fe2000f8418ff */
[----:B------:R-:W-:Y:S02]  /*0590*/  IMAD.IADD R15, R15, 0x1, R21 ;  /* 0x000000010f0f7824 */ /* 0x000fe400078e0215 */
[-C--:B------:R-:W-:Y:S02]  /*05a0*/  IMAD R18, R17, R12.reuse, RZ ;  /* 0x0000000c11127224 */ /* 0x080fe400078e02ff */
[----:B------:R-:W-:Y:S01]  /*05b0*/  IMAD.WIDE.U32 R16, R19, R12, R10 ;  /* 0x0000000c13107225 */ /* 0x000fe200078e000a */
[----:B------:R-:W-:-:S03]  /*05c0*/  LEA.HI.X R21, R14, UR11, R15, 0x3, P2 ;  /* 0x0000000b0e157c11 */ /* 0x000fc600090f1c0f */
[----:B------:R-:W-:Y:S01]  /*05d0*/  IMAD R15, R19, R26, R18 ;  /* 0x0000001a130f7224 */ /* 0x000fe200078e0212 */
[----:B------:R-:W-:Y:S02]  /*05e0*/  IADD3 R19, R6, 0x2, R27 ;  /* 0x0000000206137810 */ /* 0x000fe40007ffe01b */
[C---:B------:R-:W-:Y:S01]  /*05f0*/  LEA R14, P2, R16.reuse, UR10, 0x3 ;  /* 0x0000000a100e7c11 */ /* 0x040fe2000f8418ff */
[----:B------:R-:W2:Y:S01]  /*0600*/  LDG.E.64 R20, desc[UR6][R20.64] ;  /* 0x0000000614147981 */ /* 0x000ea2000c1e1b00 */
[----:B------:R-:W-:Y:S02]  /*0610*/  IADD3 R15, R17, R15, RZ ;  /* 0x0000000f110f7210 */ /* 0x000fe40007ffe0ff */
[----:B------:R-:W-:Y:S02]  /*0620*/  SHF.R.S32.HI R17, RZ, 0x1f, R19 ;  /* 0x0000001fff117819 */ /* 0x000fe40000011413 */
[----:B------:R-:W-:-:S03]  /*0630*/  LEA.HI.X R15, R16, UR11, R15, 0x3, P2 ;  /* 0x0000000b100f7c11 */ /* 0x000fc600090f1c0f */
[----:B------:R-:W-:-:S03]  /*0640*/  IMAD R17, R17, R12, RZ ;  /* 0x0000000c11117224 */ /* 0x000fc600078e02ff */
[----:B------:R-:W3:Y:S01]  /*0650*/  LDG.E.64 R14, desc[UR6][R14.64] ;  /* 0x000000060e0e7981 */ /* 0x000ee2000c1e1b00 */
[C---:B------:R-:W-:Y:S02]  /*0660*/  IMAD R17, R19.reuse, R26, R17 ;  /* 0x0000001a13117224 */ /* 0x040fe400078e0211 */
[----:B------:R-:W-:-:S05]  /*0670*/  IMAD.WIDE.U32 R18, R19, R12, R10 ;  /* 0x0000000c13127225 */ /* 0x000fca00078e000a */
[----:B------:R-:W-:Y:S02]  /*0680*/  IADD3 R17, R19, R17, RZ ;  /* 0x0000001113117210 */ /* 0x000fe40007ffe0ff */
[----:B------:R-:W-:Y:S02]  /*0690*/  SHF.R.S32.HI R19, RZ, 0x1f, R23 ;  /* 0x0000001fff137819 */ /* 0x000fe40000011417 */
[----:B------:R-:W-:-:S03]  /*06a0*/  LEA R16, P2, R18, UR10, 0x3 ;  /* 0x0000000a12107c11 */ /* 0x000fc6000f8418ff */
[-C--:B------:R-:W-:Y:S01]  /*06b0*/  IMAD R22, R19, R12.reuse, RZ ;  /* 0x0000000c13167224 */ /* 0x080fe200078e02ff */
[----:B------:R-:W-:Y:S01]  /*06c0*/  LEA.HI.X R17, R18, UR11, R17, 0x3, P2 ;  /* 0x0000000b12117c11 */ /* 0x000fe200090f1c11 */
[----:B------:R-:W-:-:S04]  /*06d0*/  IMAD.WIDE.U32 R18, R23, R12, R10 ;  /* 0x0000000c17127225 */ /* 0x000fc800078e000a */
[----:B------:R-:W-:Y:S01]  /*06e0*/  IMAD R23, R23, R26, R22 ;  /* 0x0000001a17177224 */ /* 0x000fe200078e0216 */
[----:B------:R-:W-:Y:S01]  /*06f0*/  LEA R22, P2, R18, UR10, 0x3 ;  /* 0x0000000a12167c11 */ /* 0x000fe2000f8418ff */
[----:B------:R-:W4:Y:S03]  /*0700*/  LDG.E.64 R16, desc[UR6][R16.64] ;  /* 0x0000000610107981 */ /* 0x000f26000c1e1b00 */
[----:B------:R-:W-:-:S04]  /*0710*/  IADD3 R19, R19, R23, RZ ;  /* 0x0000001713137210 */ /* 0x000fc80007ffe0ff */
[----:B------:R-:W-:-:S06]  /*0720*/  LEA.HI.X R23, R18, UR11, R19, 0x3, P2 ;  /* 0x0000000b12177c11 */ /* 0x000fcc00090f1c13 */
[----:B------:R-:W5:Y:S01]  /*0730*/  LDG.E.64 R22, desc[UR6][R22.64] ;  /* 0x0000000616167981 */ /* 0x000f62000c1e1b00 */
[----:B------:R-:W-:Y:S01]  /*0740*/  UMOV UR4, 0xf0000000 ;  /* 0xf000000000047882 */ /* 0x000fe20000000000 */
[----:B------:R-:W-:Y:S01]  /*0750*/  UMOV UR5, 0x380fffff ;  /* 0x380fffff00057882 */ /* 0x000fe20000000000 */
[----:B------:R-:W-:Y:S01]  /*0760*/  IADD3 R27, R27, 0x4, RZ ;  /* 0x000000041b1b7810 */ /* 0x000fe20007ffe0ff */
[----:B--2---:R-:W0:Y:S01]  /*0770*/  F2F.F32.F64 R18, R20 ;  /* 0x0000001400127310 */ /* 0x004e220000301000 */
[----:B------:R-:W-:-:S07]  /*0780*/  DSETP.GEU.AND P3, PT, |R20|, UR4, PT ;  /* 0x0000000414007e2a */ /* 0x000fce000bf6e200 */
[----:B---3--:R-:W1:Y:S01]  /*0790*/  F2F.F32.F64 R19, R14 ;  /* 0x0000000e00137310 */ /* 0x008e620000301000 */
[----:B------:R-:W-:-:S06]  /*07a0*/  DSETP.GEU.AND P4, PT, |R14|, UR4, PT ;  /* 0x000000040e007e2a */ /* 0x000fcc000bf8e200 */
[----:B0-----:R-:W-:Y:S01]  /*07b0*/  @!P3 FMUL R18, R18, 1.175494350822287508e-38 ;  /* 0x008000001212b820 */ /* 0x001fe20000400000 */
[----:B------:R-:W-:-:S03]  /*07c0*/  ISETP.GE.AND P3, PT, R27, R8, PT ;  /* 0x000000081b00720c */ /* 0x000fc60003f66270 */
[----:B------:R-:W-:Y:S01]  /*07d0*/  FADD.FTZ R18, R18, R25 ;  /* 0x0000001912127221 */ /* 0x000fe20000010000 */
[----:B----4-:R-:W0:Y:S01]  /*07e0*/  F2F.F32.F64 R29, R16 ;  /* 0x00000010001d7310 */ /* 0x010e220000301000 */
[----:B------:R-:W-:Y:S02]  /*07f0*/  DSETP.GEU.AND P5, PT, |R16|, UR4, PT ;  /* 0x0000000410007e2a */ /* 0x000fe4000bfae200 */
[----:B-1----:R-:W-:-:S05]  /*0800*/  @!P4 FMUL R19, R19, 1.175494350822287508e-38 ;  /* 0x008000001313c820 */ /* 0x002fca0000400000 */
[----:B-----5:R-:W1:Y:S01]  /*0810*/  F2F.F32.F64 R28, R22 ;  /* 0x00000016001c7310 */ /* 0x020e620000301000 */
[----:B------:R-:W-:Y:S01]  /*0820*/  DSETP.GEU.AND P2, PT, |R22|, UR4, PT ;  /* 0x0000000416007e2a */ /* 0x000fe2000bf4e200 */
[----:B------:R-:W-:-:S05]  /*0830*/  FADD.FTZ R18, R18, R19 ;  /* 0x0000001312127221 */ /* 0x000fca0000010000 */
[----:B0-----:R-:W-:-:S04]  /*0840*/  @!P5 FMUL R29, R29, 1.175494350822287508e-38 ;  /* 0x008000001d1dd820 */ /* 0x001fc80000400000 */
[----:B------:R-:W-:-:S04]  /*0850*/  FADD.FTZ R18, R18, R29 ;  /* 0x0000001d12127221 */ /* 0x000fc80000010000 */
[----:B-1----:R-:W-:-:S04]  /*0860*/  @!P2 FMUL R28, R28, 1.175494350822287508e-38 ;  /* 0x008000001c1ca820 */ /* 0x002fc80000400000 */
[----:B------:R-:W-:Y:S01]  /*0870*/  FADD.FTZ R25, R18, R28 ;  /* 0x0000001c12197221 */ /* 0x000fe20000010000 */
[----:B------:R-:W-:Y:S06]  /*0880*/  @!P3 BRA `(.L_x_65) ;  /* 0xfffffffc0018b947 */ /* 0x000fec000383ffff */
.L_x_64:
[----:B------:R-:W-:Y:S05]  /*0890*/  BSYNC B2 ;  /* 0x0000000000027941 */ /* 0x000fea0003800000 */
.L_x_63:
[----:B------:R-:W-:Y:S01]  /*08a0*/  IMAD.IADD R8, R24, 0x1, -R27 ;  /* 0x0000000118087824 */ /* 0x000fe200078e0a1b */
[----:B------:R-:W-:Y:S04]  /*08b0*/  BSSY B2, `(.L_x_66) ;  /* 0x0000024000027945 */ /* 0x000fe80003800000 */
[----:B------:R-:W-:-:S13]  /*08c0*/  ISETP.GT.AND P2, PT, R8, 0x1, PT ;  /* 0x000000010800780c */ /* 0x000fda0003f44270 */
[----:B------:R-:W-:Y:S05]  /*08d0*/  @!P2 BRA `(.L_x_67) ;  /* 0x000000000084a947 */ /* 0x000fea0003800000 */
[C---:B------:R-:W-:Y:S01]  /*08e0*/  IADD3 R17, R6.reuse, R27, RZ ;  /* 0x0000001b06117210 */ /* 0x040fe20007ffe0ff */
[----:B------:R-:W-:Y:S01]  /*08f0*/  ULDC.64 UR4, c[0x0][0x210] ;  /* 0x0000840000047ab9 */ /* 0x000fe20000000a00 */
[----:B------:R-:W-:Y:S02]  /*0900*/  IADD3 R19, R6, 0x1, R27 ;  /* 0x0000000106137810 */ /* 0x000fe40007ffe01b */
[----:B------:R-:W-:Y:S02]  /*0910*/  SHF.R.S32.HI R15, RZ, 0x1f, R17 ;  /* 0x0000001fff0f7819 */ /* 0x000fe40000011411 */
[----:B------:R-:W-:Y:S02]  /*0920*/  SHF.R.S32.HI R23, RZ, 0x1f, R19 ;  /* 0x0000001fff177819 */ /* 0x000fe40000011413 */
[----:B------:R-:W-:Y:S01]  /*0930*/  MOV R14, R9 ;  /* 0x00000009000e7202 */ /* 0x000fe20000000f00 */
[-C--:B------:R-:W-:Y:S01]  /*0940*/  IMAD R8, R15, R12.reuse, RZ ;  /* 0x0000000c0f087224 */ /* 0x080fe200078e02ff */
[----:B------:R-:W-:Y:S01]  /*0950*/  MOV R15, R11 ;  /* 0x0000000b000f7202 */ /* 0x000fe20000000f00 */
[----:B------:R-:W-:-:S02]  /*0960*/  IMAD R18, R23, R12, RZ ;  /* 0x0000000c17127224 */ /* 0x000fc400078e02ff */
[C---:B------:R-:W-:Y:S02]  /*0970*/  IMAD R23, R17.reuse, R26, R8 ;  /* 0x0000001a11177224 */ /* 0x040fe400078e0208 */
[----:B------:R-:W-:-:S04]  /*0980*/  IMAD.WIDE.U32 R20, R17, R12, R14 ;  /* 0x0000000c11147225 */ /* 0x000fc800078e000e */
[----:B------:R-:W-:-:S04]  /*0990*/  IMAD.WIDE.U32 R16, R19, R12, R14 ;  /* 0x0000000c13107225 */ /* 0x000fc800078e000e */
[----:B------:R-:W-:Y:S01]  /*09a0*/  IMAD R15, R19, R26, R18 ;  /* 0x0000001a130f7224 */ /* 0x000fe200078e0212 */
[----:B------:R-:W-:Y:S02]  /*09b0*/  LEA R18, P0, R20, UR4, 0x3 ;  /* 0x0000000414127c11 */ /* 0x000fe4000f8018ff */
[----:B------:R-:W-:Y:S01]  /*09c0*/  IADD3 R19, R21, R23, RZ ;  /* 0x0000001715137210 */ /* 0x000fe20007ffe0ff */
[----:B------:R-:W-:Y:S01]  /*09d0*/  IMAD.IADD R15, R17, 0x1, R15 ;  /* 0x00000001110f7824 */ /* 0x000fe200078e020f */
[----:B------:R-:W-:Y:S02]  /*09e0*/  LEA R14, P2, R16, UR4, 0x3 ;  /* 0x00000004100e7c11 */ /* 0x000fe4000f8418ff */
[----:B------:R-:W-:Y:S02]  /*09f0*/  LEA.HI.X R19, R20, UR5, R19, 0x3, P0 ;  /* 0x0000000514137c11 */ /* 0x000fe400080f1c13 */
[----:B------:R-:W-:-:S04]  /*0a00*/  LEA.HI.X R15, R16, UR5, R15, 0x3, P2 ;  /* 0x00000005100f7c11 */ /* 0x000fc800090f1c0f */
[----:B------:R-:W2:Y:S04]  /*0a10*/  LDG.E.64 R18, desc[UR6][R18.64] ;  /* 0x0000000612127981 */ /* 0x000ea8000c1e1b00 */
[----:B------:R-:W3:Y:S01]  /*0a20*/  LDG.E.64 R14, desc[UR6][R14.64] ;  /* 0x000000060e0e7981 */ /* 0x000ee2000c1e1b00 */
[----:B------:R-:W-:Y:S01]  /*0a30*/  UMOV UR4, 0xf0000000 ;  /* 0xf000000000047882 */ /* 0x000fe20000000000 */
[----:B------:R-:W-:Y:S01]  /*0a40*/  UMOV UR5, 0x380fffff ;  /* 0x380fffff00057882 */ /* 0x000fe20000000000 */
[----:B------:R-:W-:Y:S01]  /*0a50*/  IADD3 R27, R27, 0x2, RZ ;  /* 0x000000021b1b7810 */ /* 0x000fe20007ffe0ff */
[----:B--2---:R-:W0:Y:S01]  /*0a60*/  F2F.F32.F64 R8, R18 ;  /* 0x0000001200087310 */ /* 0x004e220000301000 */
[----:B------:R-:W-:Y:S02]  /*0a70*/  DSETP.GEU.AND P0, PT, |R18|, UR4, PT ;  /* 0x0000000412007e2a */ /* 0x000fe4000bf0e200 */
[----:B---3--:R-:W-:-:S05]  /*0a80*/  DSETP.GEU.AND P2, PT, |R14|, UR4, PT ;  /* 0x000000040e007e2a */ /* 0x008fca000bf4e200 */
[----:B------:R-:W1:Y:S07]  /*0a90*/  F2F.F32.F64 R16, R14 ;  /* 0x0000000e00107310 */ /* 0x000e6e0000301000 */
[----:B0-----:R-:W-:Y:S01]  /*0aa0*/  @!P0 FMUL R8, R8, 1.175494350822287508e-38 ;  /* 0x0080000008088820 */ /* 0x001fe20000400000 */
[----:B------:R-:W-:-:S03]  /*0ab0*/  PLOP3.LUT P0, PT, PT, PT, PT, 0x8, 0x0 ;  /* 0x000000000000781c */ /* 0x000fc60003f0e170 */
[----:B------:R-:W-:Y:S01]  /*0ac0*/  FADD.FTZ R25, R25, R8 ;  /* 0x0000000819197221 */ /* 0x000fe20000010000 */
[----:B-1----:R-:W-:-:S04]  /*0ad0*/  @!P2 FMUL R16, R16, 1.175494350822287508e-38 ;  /* 0x008000001010a820 */ /* 0x002fc80000400000 */
[----:B------:R-:W-:-:S07]  /*0ae0*/  FADD.FTZ R25, R25, R16 ;  /* 0x0000001019197221 */ /* 0x000fce0000010000 */
.L_x_67:
[----:B------:R-:W-:Y:S05]  /*0af0*/  BSYNC B2 ;  /* 0x0000000000027941 */ /* 0x000fea0003800000 */
.L_x_66:
[----:B------:R-:W-:-:S13]  /*0b00*/  ISETP.LT.OR P0, PT, R27, R24, P0 ;  /* 0x000000181b00720c */ /* 0x000fda0000701670 */
[----:B------:R-:W-:Y:S05]  /*0b10*/  @!P0 BRA `(.L_x_62) ;  /* 0x0000000000488947 */ /* 0x000fea0003800000 */
[----:B------:R-:W-:Y:S01]  /*0b20*/  IADD3 R15, R6, R27, RZ ;  /* 0x0000001b060f7210 */ /* 0x000fe20007ffe0ff */
[----:B------:R-:W-:Y:S01]  /*0b30*/  ULDC.64 UR4, c[0x0][0x210] ;  /* 0x0000840000047ab9 */ /* 0x000fe20000000a00 */
[----:B------:R-:W-:Y:S02]  /*0b40*/  MOV R10, R9 ;  /* 0x00000009000a7202 */ /* 0x000fe40000000f00 */
[----:B------:R-:W-:-:S03]  /*0b50*/  SHF.R.S32.HI R17, RZ, 0x1f, R15 ;  /* 0x0000001fff117819 */ /* 0x000fc6000001140f */
[----:B------:R-:W-:-:S04]  /*0b60*/  IMAD.WIDE.U32 R10, R15, R12, R10 ;  /* 0x0000000c0f0a7225 */ /* 0x000fc800078e000a */
[----:B------:R-:W-:Y:S01]  /*0b70*/  IMAD R17, R17, R12, RZ ;  /* 0x0000000c11117224 */ /* 0x000fe200078e02ff */
[----:B------:R-:W-:-:S03]  /*0b80*/  LEA R14, P0, R10, UR4, 0x3 ;  /* 0x000000040a0e7c11 */ /* 0x000fc6000f8018ff */
[----:B------:R-:W-:-:S05]  /*0b90*/  IMAD R17, R15, R26, R17 ;  /* 0x0000001a0f117224 */ /* 0x000fca00078e0211 */
[----:B------:R-:W-:-:S04]  /*0ba0*/  IADD3 R17, R11, R17, RZ ;  /* 0x000000110b117210 */ /* 0x000fc80007ffe0ff */
[----:B------:R-:W-:-:S06]  /*0bb0*/  LEA.HI.X R15, R10, UR5, R17, 0x3, P0 ;  /* 0x000000050a0f7c11 */ /* 0x000fcc00080f1c11 */
[----:B------:R-:W2:Y:S01]  /*0bc0*/  LDG.E.64 R14, desc[UR6][R14.64] ;  /* 0x000000060e0e7981 */ /* 0x000ea2000c1e1b00 */
[----:B------:R-:W-:Y:S01]  /*0bd0*/  UMOV UR4, 0xf0000000 ;  /* 0xf000000000047882 */ /* 0x000fe20000000000 */
[----:B------:R-:W-:Y:S01]  /*0be0*/  UMOV UR5, 0x380fffff ;  /* 0x380fffff00057882 */ /* 0x000fe20000000000 */
[----:B------:R-:W-:Y:S01]  /*0bf0*/  VIADD R27, R27, 0x1 ;  /* 0x000000011b1b7836 */ /* 0x000fe20000000000 */
[----:B--2---:R-:W0:Y:S01]  /*0c00*/  F2F.F32.F64 R8, R14 ;  /* 0x0000000e00087310 */ /* 0x004e220000301000 */
[----:B------:R-:W-:-:S14]  /*0c10*/  DSETP.GEU.AND P0, PT, |R14|, UR4, PT ;  /* 0x000000040e007e2a */ /* 0x000fdc000bf0e200 */
[----:B0-----:R-:W-:-:S04]  /*0c20*/  @!P0 FMUL R8, R8, 1.175494350822287508e-38 ;  /* 0x0080000008088820 */ /* 0x001fc80000400000 */
[----:B------:R-:W-:-:S07]  /*0c30*/  FADD.FTZ R25, R25, R8 ;  /* 0x0000000819197221 */ /* 0x000fce0000010000 */
.L_x_62:
[----:B------:R-:W-:Y:S05]  /*0c40*/  BSYNC B0 ;  /* 0x0000000000007941 */ /* 0x000fea0003800000 */
.L_x_61:
[----:B------:R-:W-:Y:S01]  /*0c50*/  IADD3 R8, R27, 0x3, RZ ;  /* 0x000000031b087810 */ /* 0x000fe20007ffe0ff */
[----:B------:R-:W-:Y:S03]  /*0c60*/  BSSY B0, `(.L_x_68) ;  /* 0x000002c000007945 */ /* 0x000fe60003800000 */
[----:B------:R-:W-:-:S13]  /*0c70*/  ISETP.GE.AND P0, PT, R8, R13, PT ;  /* 0x0000000d0800720c */ /* 0x000fda0003f06270 */
[----:B------:R-:W-:Y:S05]  /*0c80*/  @P0 BRA `(.L_x_69) ;  /* 0x0000000000a40947 */ /* 0x000fea0003800000 */
[----:B------:R-:W-:Y:S02]  /*0c90*/  SHF.R.S32.HI R24, RZ, 0x1f, R9 ;  /* 0x0000001fff187819 */ /* 0x000fe40000011409 */
[----:B------:R-:W-:-:S07]  /*0ca0*/  SHF.R.S32.HI R8, RZ, 0x1f, R12 ;  /* 0x0000001fff087819 */ /* 0x000fce000001140c */
.L_x_70:
[----:B------:R-:W-:Y:S02]  /*0cb0*/  IADD3 R15, R6, R27, RZ ;  /* 0x0000001b060f7210 */ /* 0x000fe40007ffe0ff */
[----:B------:R-:W-:Y:S02]  /*0cc0*/  MOV R10, R9 ;  /* 0x00000009000a7202 */ /* 0x000fe40000000f00 */
[----:B------:R-:W-:-:S05]  /*0cd0*/  SHF.R.S32.HI R11, RZ, 0x1f, R15 ;  /* 0x0000001fff0b7819 */ /* 0x000fca000001140f */
[----:B------:R-:W-:Y:S01]  /*0ce0*/  IMAD R14, R11, R12, RZ ;  /* 0x0000000c0b0e7224 */ /* 0x000fe200078e02ff */
[----:B------:R-:W-:-:S03]  /*0cf0*/  MOV R11, R24 ;  /* 0x00000018000b7202 */ /* 0x000fc60000000f00 */
[----:B------:R-:W-:-:S04]  /*0d00*/  IMAD.WIDE.U32 R10, R15, R12, R10 ;  /* 0x0000000c0f0a7225 */ /* 0x000fc800078e000a */
[----:B------:R-:W-:Y:S01]  /*0d10*/  IMAD R15, R15, R8, R14 ;  /* 0x000000080f0f7224 */ /* 0x000fe200078e020e */
[----:B------:R-:W-:-:S03]  /*0d20*/  LEA R28, P0, R10, UR12, 0x3 ;  /* 0x0000000c0a1c7c11 */ /* 0x000fc6000f8018ff */
[----:B------:R-:W-:-:S05]  /*0d30*/  IMAD.IADD R15, R11, 0x1, R15 ;  /* 0x000000010b0f7824 */ /* 0x000fca00078e020f */
[----:B------:R-:W-:-:S03]  /*0d40*/  LEA.HI.X R29, R10, UR13, R15, 0x3, P0 ;  /* 0x0000000d0a1d7c11 */ /* 0x000fc600080f1c0f */
[C---:B------:R-:W-:Y:S02]  /*0d50*/  IMAD.WIDE R22, R12.reuse, 0x8, R28 ;  /* 0x000000080c167825 */ /* 0x040fe400078e021c */
[----:B------:R-:W2:Y:S04]  /*0d60*/  LDG.E.64 R18, desc[UR6][R28.64] ;  /* 0x000000061c127981 */ /* 0x000ea8000c1e1b00 */
[----:B------:R-:W3:Y:S01]  /*0d70*/  LDG.E.64 R16, desc[UR6][R22.64] ;  /* 0x0000000616107981 */ /* 0x000ee2000c1e1b00 */
[----:B------:R-:W-:-:S05]  /*0d80*/  IMAD.WIDE R20, R12, 0x8, R22 ;  /* 0x000000080c147825 */ /* 0x000fca00078e0216 */
[----:B------:R-:W4:Y:S01]  /*0d90*/  LDG.E.64 R10, desc[UR6][R20.64] ;  /* 0x00000006140a7981 */ /* 0x000f22000c1e1b00 */
[----:B------:R-:W-:-:S06]  /*0da0*/  IMAD.WIDE R14, R12, 0x8, R20 ;  /* 0x000000080c0e7825 */ /* 0x000fcc00078e0214 */
[----:B------:R-:W5:Y:S01]  /*0db0*/  LDG.E.64 R14, desc[UR6][R14.64] ;  /* 0x000000060e0e7981 */ /* 0x000f62000c1e1b00 */
[----:B------:R-:W-:Y:S01]  /*0dc0*/  UMOV UR4, 0xf0000000 ;  /* 0xf000000000047882 */ /* 0x000fe20000000000 */
[----:B------:R-:W-:Y:S01]  /*0dd0*/  UMOV UR5, 0x380fffff ;  /* 0x380fffff00057882 */ /* 0x000fe20000000000 */
[----:B--2---:R-:W0:Y:S01]  /*0de0*/  F2F.F32.F64 R26, R18 ;  /* 0x00000012001a7310 */ /* 0x004e220000301000 */
[----:B------:R-:W-:Y:S02]  /*0df0*/  DSETP.GEU.AND P0, PT, |R18|, UR4, PT ;  /* 0x0000000412007e2a */ /* 0x000fe4000bf0e200 */
[----:B---3--:R-:W-:-:S05]  /*0e00*/  DSETP.GEU.AND P2, PT, |R16|, UR4, PT ;  /* 0x0000000410007e2a */ /* 0x008fca000bf4e200 */
[----:B------:R-:W1:Y:S01]  /*0e10*/  F2F.F32.F64 R18, R16 ;  /* 0x0000001000127310 */ /* 0x000e620000301000 */
[----:B----4-:R-:W-:-:S06]  /*0e20*/  DSETP.GEU.AND P3, PT, |R10|, UR4, PT ;  /* 0x000000040a007e2a */ /* 0x010fcc000bf6e200 */
[----:B0-----:R-:W-:Y:S01]  /*0e30*/  @!P0 FMUL R26, R26, 1.175494350822287508e-38 ;  /* 0x008000001a1a8820 */ /* 0x001fe20000400000 */
[----:B------:R-:W0:Y:S01]  /*0e40*/  F2F.F32.F64 R28, R10 ;  /* 0x0000000a001c7310 */ /* 0x000e220000301000 */
[----:B-----5:R-:W-:Y:S02]  /*0e50*/  DSETP.GEU.AND P0, PT, |R14|, UR4, PT ;  /* 0x000000040e007e2a */ /* 0x020fe4000bf0e200 */
[----:B------:R-:W-:Y:S01]  /*0e60*/  FADD.FTZ R25, R26, R25 ;  /* 0x000000191a197221 */ /* 0x000fe20000010000 */
[----:B-1----:R-:W-:-:S04]  /*0e70*/  @!P2 FMUL R18, R18, 1.175494350822287508e-38 ;  /* 0x008000001212a820 */ /* 0x002fc80000400000 */
[----:B------:R-:W1:Y:S01]  /*0e80*/  F2F.F32.F64 R20, R14 ;  /* 0x0000000e00147310 */ /* 0x000e620000301000 */
[----:B------:R-:W-:Y:S01]  /*0e90*/  FADD.FTZ R25, R25, R18 ;  /* 0x0000001219197221 */ /* 0x000fe20000010000 */
[C---:B------:R-:W-:Y:S02]  /*0ea0*/  IADD3 R18, R27.reuse, 0x7, RZ ;  /* 0x000000071b127810 */ /* 0x040fe40007ffe0ff */
[----:B------:R-:W-:Y:S01]  /*0eb0*/  IADD3 R27, R27, 0x4, RZ ;  /* 0x000000041b1b7810 */ /* 0x000fe20007ffe0ff */
[----:B0-----:R-:W-:Y:S01]  /*0ec0*/  @!P3 FMUL R28, R28, 1.175494350822287508e-38 ;  /* 0x008000001c1cb820 */ /* 0x001fe20000400000 */
[----:B------:R-:W-:-:S03]  /*0ed0*/  ISETP.GE.AND P2, PT, R18, R13, PT ;  /* 0x0000000d1200720c */ /* 0x000fc60003f46270 */
[----:B------:R-:W-:Y:S01]  /*0ee0*/  FADD.FTZ R25, R25, R28 ;  /* 0x0000001c19197221 */ /* 0x000fe20000010000 */
[----:B-1----:R-:W-:-:S04]  /*0ef0*/  @!P0 FMUL R20, R20, 1.175494350822287508e-38 ;  /* 0x0080000014148820 */ /* 0x002fc80000400000 */
[----:B------:R-:W-:-:S05]  /*0f00*/  FADD.FTZ R25, R25, R20 ;  /* 0x0000001419197221 */ /* 0x000fca0000010000 */
[----:B------:R-:W-:Y:S05]  /*0f10*/  @!P2 BRA `(.L_x_70) ;  /* 0xfffffffc0064a947 */ /* 0x000fea000383ffff */
.L_x_69:
[----:B------:R-:W-:Y:S05]  /*0f20*/  BSYNC B0 ;  /* 0x0000000000007941 */ /* 0x000fea0003800000 */
.L_x_68:
[----:B------:R-:W0:Y:S01]  /*0f30*/  S2UR UR5, SR_CgaCtaId ;  /* 0x00000000000579c3 */ /* 0x000e220000008800 */
[----:B------:R-:W-:Y:S01]  /*0f40*/  UMOV UR4, 0x400 ;  /* 0x0000040000047882 */ /* 0x000fe20000000000 */
[----:B------:R-:W-:Y:S01]  /*0f50*/  IMAD R6, R0, R4, R7 ;  /* 0x0000000400067224 */ /* 0x000fe200078e0207 */
[----:B------:R-:W-:-:S04]  /*0f60*/  UIADD3 UR4, UR4, 0x4, URZ ;  /* 0x0000000404047890 */ /* 0x000fc8000fffe03f */
[----:B0-----:R-:W-:-:S06]  /*0f70*/  ULEA UR4, UR5, UR4, 0x18 ;  /* 0x0000000405047291 */ /* 0x001fcc000f8ec03f */
[----:B------:R-:W-:-:S05]  /*0f80*/  LEA R6, R6, UR4, 0x2 ;  /* 0x0000000406067c11 */ /* 0x000fca000f8e10ff */
[----:B------:R0:W-:Y:S02]  /*0f90*/  STS [R6], R25 ;  /* 0x0000001906007388 */ /* 0x0001e40000000800 */
.L_x_60:
[----:B------:R-:W-:Y:S05]  /*0fa0*/  BSYNC B1 ;  /* 0x0000000000017941 */ /* 0x000fea0003800000 */
.L_x_59:
[----:B------:R-:W-:Y:S01]  /*0fb0*/  BAR.SYNC.DEFER_BLOCKING 0x0 ;  /* 0x0000000000007b1d */ /* 0x000fe20000010000 */
[----:B------:R-:W-:-:S05]  /*0fc0*/  ISETP.NE.OR P0, PT, R4, RZ, P1 ;  /* 0x000000ff0400720c */ /* 0x000fca0000f05670 */
[----:B------:R-:W-:Y:S08]  /*0fd0*/  BSSY B0, `(.L_x_71) ;  /* 0x0000090000007945 */ /* 0x000ff00003800000 */
[----:B------:R-:W-:Y:S05]  /*0fe0*/  @P0 BRA `(.L_x_72) ;  /* 0x0000000800380947 */ /* 0x000fea0003800000 */
[----:B------:R-:W-:-:S13]  /*0ff0*/  ISETP.GE.U32.AND P0, PT, R3, 0x2, PT ;  /* 0x000000020300780c */ /* 0x000fda0003f06070 */
[----:B------:R-:W-:Y:S05]  /*1000*/  @!P0 BRA `(.L_x_73) ;  /* 0x0000000800148947 */ /* 0x000fea0003800000 */
[----:B0-----:R-:W-:Y:S01]  /*1010*/  IADD3 R6, R3, -0x2, RZ ;  /* 0xfffffffe03067810 */ /* 0x001fe20007ffe0ff */
[----:B------:R-:W-:-:S03]  /*1020*/  UMOV UR8, 0x1 ;  /* 0x0000000100087882 */ /* 0x000fc60000000000 */
[----:B------:R-:W-:Y:S02]  /*1030*/  ISETP.GE.U32.AND P0, PT, R6, 0x3, PT ;  /* 0x000000030600780c */ /* 0x000fe40003f06070 */
[----:B------:R-:W-:-:S04]  /*1040*/  IADD3 R6, R3, -0x1, RZ ;  /* 0xffffffff03067810 */ /* 0x000fc80007ffe0ff */
[----:B------:R-:W-:-:S07]  /*1050*/  LOP3.LUT R3, R6, 0x3, RZ, 0xc0, !PT ;  /* 0x0000000306037812 */ /* 0x000fce00078ec0ff */
[----:B------:R-:W-:Y:S05]  /*1060*/  @!P0 BRA `(.L_x_74) ;  /* 0x0000000400c48947 */ /* 0x000fea0003800000 */
[----:B------:R-:W0:Y:S01]  /*1070*/  S2UR UR5, SR_CgaCtaId ;  /* 0x00000000000579c3 */ /* 0x000e220000008800 */
[----:B------:R-:W-:Y:S01]  /*1080*/  IMAD.IADD R6, R6, 0x1, -R3 ;  /* 0x0000000106067824 */ /* 0x000fe200078e0a03 */
[----:B------:R-:W-:Y:S01]  /*1090*/  UMOV UR4, 0x400 ;  /* 0x0000040000047882 */ /* 0x000fe20000000000 */
[----:B------:R-:W-:Y:S01]  /*10a0*/  IADD3 R8, R0, R7, RZ ;  /* 0x0000000700087210 */ /* 0x000fe20007ffe0ff */
[----:B------:R-:W-:Y:S02]  /*10b0*/  UIADD3 UR4, UR4, 0x4, URZ ;  /* 0x0000000404047890 */ /* 0x000fe4000fffe03f */
[----:B------:R-:W-:Y:S01]  /*10c0*/  ISETP.GT.AND P0, PT, R6, RZ, PT ;  /* 0x000000ff0600720c */ /* 0x000fe20003f04270 */
[----:B------:R-:W-:Y:S01]  /*10d0*/  UMOV UR8, 0x1 ;  /* 0x0000000100087882 */ /* 0x000fe20000000000 */
[----:B0-----:R-:W-:-:S06]  /*10e0*/  ULEA UR4, UR5, UR4, 0x18 ;  /* 0x0000000405047291 */ /* 0x001fcc000f8ec03f */
[----:B------:R-:W-:-:S05]  /*10f0*/  LEA R21, R8, UR4, 0x2 ;  /* 0x0000000408157c11 */ /* 0x000fca000f8e10ff */
[----:B------:R-:W-:Y:S05]  /*1100*/  @!P0 BRA `(.L_x_75) ;  /* 0x00000004005c8947 */ /* 0x000fea0003800000 */
[----:B------:R-:W-:Y:S02]  /*1110*/  ISETP.GT.AND P2, PT, R6, 0xc, PT ;  /* 0x0000000c0600780c */ /* 0x000fe40003f44270 */
[----:B------:R-:W-:-:S11]  /*1120*/  PLOP3.LUT P0, PT, PT, PT, PT, 0x80, 0x0 ;  /* 0x000000000000781c */ /* 0x000fd60003f0f070 */
[----:B------:R-:W-:Y:S05]  /*1130*/  @!P2 BRA `(.L_x_76) ;  /* 0x0000000000d4a947 */ /* 0x000fea0003800000 */
[----:B------:R-:W-:-:S13]  /*1140*/  PLOP3.LUT P0, PT, PT, PT, PT, 0x8, 0x0 ;  /* 0x000000000000781c */ /* 0x000fda0003f0e170 */
.L_x_77:
[----:B------:R-:W-:Y:S01]  /*1150*/  LEA R17, R0, R21, 0x2 ;  /* 0x0000001500117211 */ /* 0x000fe200078e10ff */
[----:B------:R-:W0:Y:S01]  /*1160*/  LDS R20, [R21] ;  /* 0x0000000015147984 */ /* 0x000e220000000800 */
[----:B------:R-:W-:Y:S01]  /*1170*/  IADD3 R6, R6, -0x10, RZ ;  /* 0xfffffff006067810 */ /* 0x000fe20007ffe0ff */
[----:B------:R-:W-:Y:S01]  /*1180*/  UIADD3 UR8, UR8, 0x10, URZ ;  /* 0x0000001008087890 */ /* 0x000fe2000fffe03f */
[----:B------:R-:W-:Y:S02]  /*1190*/  LEA R19, R0, R17, 0x2 ;  /* 0x0000001100137211 */ /* 0x000fe400078e10ff */
[----:B------:R-:W1:Y:S01]  /*11a0*/  LDS R17, [R17] ;  /* 0x0000000011117984 */ /* 0x000e620000000800 */
[----:B------:R-:W-:Y:S02]  /*11b0*/  ISETP.GT.AND P2, PT, R6, 0xc, PT ;  /* 0x0000000c0600780c */ /* 0x000fe40003f44270 */
[C---:B------:R-:W-:Y:S02]  /*11c0*/  LEA R15, R0.reuse, R19, 0x2 ;  /* 0x00000013000f7211 */ /* 0x040fe400078e10ff */
[----:B------:R-:W2:Y:S03]  /*11d0*/  LDS R19, [R19] ;  /* 0x0000000013137984 */ /* 0x000ea60000000800 */
[C---:B------:R-:W-:Y:S01]  /*11e0*/  IMAD R23, R0.reuse, 0x4, R15 ;  /* 0x0000000400177824 */ /* 0x040fe200078e020f */
[----:B------:R3:W4:Y:S04]  /*11f0*/  LDS R18, [R15] ;  /* 0x000000000f127984 */ /* 0x0007280000000800 */
[C---:B------:R-:W-:Y:S01]  /*1200*/  LEA R27, R0.reuse, R23, 0x2 ;  /* 0x00000017001b7211 */ /* 0x040fe200078e10ff */
[----:B------:R-:W5:Y:S03]  /*1210*/  LDS R16, [R23] ;  /* 0x0000000017107984 */ /* 0x000f660000000800 */
[C---:B------:R-:W-:Y:S01]  /*1220*/  LEA R29, R0.reuse, R27, 0x2 ;  /* 0x0000001b001d7211 */ /* 0x040fe200078e10ff */
[----:B------:R1:W5:Y:S03]  /*1230*/  LDS R14, [R27] ;  /* 0x000000001b0e7984 */ /* 0x0003660000000800 */
[C---:B------:R-:W-:Y:S01]  /*1240*/  LEA R13, R0.reuse, R29, 0x2 ;  /* 0x0000001d000d7211 */ /* 0x040fe200078e10ff */
[----:B------:R2:W5:Y:S03]  /*1250*/  LDS R8, [R29] ;  /* 0x000000001d087984 */ /* 0x0005660000000800 */
[----:B------:R-:W-:-:S02]  /*1260*/  LEA R11, R0, R13, 0x2 ;  /* 0x0000000d000b7211 */ /* 0x000fc400078e10ff */
[----:B------:R-:W5:Y:S03]  /*1270*/  LDS R13, [R13] ;  /* 0x000000000d0d7984 */ /* 0x000f660000000800 */
[C---:B------:R-:W-:Y:S02]  /*1280*/  IMAD R10, R0.reuse, 0x4, R11 ;  /* 0x00000004000a7824 */ /* 0x040fe400078e020b */
[----:B------:R-:W5:Y:S03]  /*1290*/  LDS R11, [R11] ;  /* 0x000000000b0b7984 */ /* 0x000f660000000800 */
[----:B---3--:R-:W-:Y:S01]  /*12a0*/  LEA R15, R0, R10, 0x2 ;  /* 0x0000000a000f7211 */ /* 0x008fe200078e10ff */
[----:B0-----:R-:W-:Y:S01]  /*12b0*/  FADD.FTZ R20, R20, R25 ;  /* 0x0000001914147221 */ /* 0x001fe20000010000 */
[----:B------:R-:W0:Y:S02]  /*12c0*/  LDS R10, [R10] ;  /* 0x000000000a0a7984 */ /* 0x000e240000000800 */
[----:B------:R-:W-:Y:S01]  /*12d0*/  LEA R25, R0, R15, 0x2 ;  /* 0x0000000f00197211 */ /* 0x000fe200078e10ff */
[----:B-1----:R-:W-:Y:S01]  /*12e0*/  FADD.FTZ R20, R20, R17 ;  /* 0x0000001114147221 */ /* 0x002fe20000010000 */
[----:B------:R-:W1:Y:S02]  /*12f0*/  LDS R15, [R15] ;  /* 0x000000000f0f7984 */ /* 0x000e640000000800 */
[----:B------:R-:W-:-:S02]  /*1300*/  LEA R27, R0, R25, 0x2 ;  /* 0x00000019001b7211 */ /* 0x000fc400078e10ff */
[----:B------:R-:W3:Y:S01]  /*1310*/  LDS R17, [R25] ;  /* 0x0000000019117984 */ /* 0x000ee20000000800 */
[----:B--2---:R-:W-:Y:S01]  /*1320*/  FADD.FTZ R21, R20, R19 ;  /* 0x0000001314157221 */ /* 0x004fe20000010000 */
[C---:B------:R-:W-:Y:S02]  /*1330*/  LEA R29, R0.reuse, R27, 0x2 ;  /* 0x0000001b001d7211 */ /* 0x040fe400078e10ff */
[----:B------:R-:W2:Y:S01]  /*1340*/  LDS R19, [R27] ;  /* 0x000000001b137984 */ /* 0x000ea20000000800 */
[----:B----4-:R-:W-:Y:S02]  /*1350*/  FADD.FTZ R21, R21, R18 ;  /* 0x0000001215157221 */ /* 0x010fe40000010000 */
[----:B------:R-:W-:Y:S01]  /*1360*/  IMAD R20, R0, 0x4, R29 ;  /* 0x0000000400147824 */ /* 0x000fe200078e021d */
[----:B------:R-:W4:Y:S01]  /*1370*/  LDS R18, [R29] ;  /* 0x000000001d127984 */ /* 0x000f220000000800 */
[----:B-----5:R-:W-:-:S03]  /*1380*/  FADD.FTZ R23, R21, R16 ;  /* 0x0000001015177221 */ /* 0x020fc60000010000 */
[----:B------:R-:W-:Y:S01]  /*1390*/  LEA R21, R0, R20, 0x2 ;  /* 0x0000001400157211 */ /* 0x000fe200078e10ff */
[----:B------:R-:W5:Y:S01]  /*13a0*/  LDS R16, [R20] ;  /* 0x0000000014107984 */ /* 0x000f620000000800 */
[----:B------:R-:W-:-:S03]  /*13b0*/  FADD.FTZ R23, R23, R14 ;  /* 0x0000000e17177221 */ /* 0x000fc60000010000 */
[----:B------:R0:W5:Y:S01]  /*13c0*/  LDS R25, [R21] ;  /* 0x0000000015197984 */ /* 0x0001620000000800 */
[----:B------:R-:W-:-:S04]  /*13d0*/  FADD.FTZ R8, R23, R8 ;  /* 0x0000000817087221 */ /* 0x000fc80000010000 */
[----:B------:R-:W-:Y:S01]  /*13e0*/  FADD.FTZ R8, R8, R13 ;  /* 0x0000000d08087221 */ /* 0x000fe20000010000 */
[----:B0-----:R-:W-:-:S03]  /*13f0*/  LEA R21, R0, R21, 0x2 ;  /* 0x0000001500157211 */ /* 0x001fc600078e10ff */
[----:B------:R-:W-:-:S04]  /*1400*/  FADD.FTZ R11, R8, R11 ;  /* 0x0000000b080b7221 */ /* 0x000fc80000010000 */
[----:B------:R-:W-:-:S04]  /*1410*/  FADD.FTZ R10, R11, R10 ;  /* 0x0000000a0b0a7221 */ /* 0x000fc80000010000 */
[----:B-1----:R-:W-:-:S04]  /*1420*/  FADD.FTZ R10, R10, R15 ;  /* 0x0000000f0a0a7221 */ /* 0x002fc80000010000 */
[----:B---3--:R-:W-:-:S04]  /*1430*/  FADD.FTZ R10, R10, R17 ;  /* 0x000000110a0a7221 */ /* 0x008fc80000010000 */
[----:B--2---:R-:W-:-:S04]  /*1440*/  FADD.FTZ R19, R10, R19 ;  /* 0x000000130a137221 */ /* 0x004fc80000010000 */
[----:B----4-:R-:W-:-:S04]  /*1450*/  FADD.FTZ R19, R19, R18 ;  /* 0x0000001213137221 */ /* 0x010fc80000010000 */
[----:B-----5:R-:W-:-:S04]  /*1460*/  FADD.FTZ R16, R19, R16 ;  /* 0x0000001013107221 */ /* 0x020fc80000010000 */
[----:B------:R-:W-:Y:S01]  /*1470*/  FADD.FTZ R25, R16, R25 ;  /* 0x0000001910197221 */ /* 0x000fe20000010000 */
[----:B------:R-:W-:Y:S06]  /*1480*/  @P2 BRA `(.L_x_77) ;  /* 0xfffffffc00302947 */ /* 0x000fec000383ffff */
.L_x_76:
        /* <DEDUP_REMOVED lines=9> */
[C---:B------:R-:W-:Y:S02]  /*1520*/  IMAD R15, R0.reuse, 0x4, R13 ;  /* 0x00000004000f7824 */ /* 0x040fe400078e020d */
[----:B------:R-:W3:Y:S03]  /*1530*/  LDS R13, [R13] ;  /* 0x000000000d0d7984 */ /* 0x000ee60000000800 */
        /* <DEDUP_REMOVED lines=9> */
[----:B-1----:R-:W-:Y:S02]  /*15d0*/  IMAD R21, R0, 0x4, R21 ;  /* 0x0000000400157824 */ /* 0x002fe400078e0215 */
        /* <DEDUP_REMOVED lines=8> */
.L_x_78:
[----:B------:R-:W-:-:S13]  /*1660*/  ISETP.NE.OR P0, PT, R6, RZ, P0 ;  /* 0x000000ff0600720c */ /* 0x000fda0000705670 */
[----:B------:R-:W-:Y:S05]  /*1670*/  @!P0 BRA `(.L_x_74) ;  /* 0x0000000000408947 */ /* 0x000fea0003800000 */
.L_x_75:
[----:B------:R-:W-:Y:S01]  /*1680*/  LEA R11, R0, R21, 0x2 ;  /* 0x00000015000b7211 */ /* 0x000fe200078e10ff */
[----:B------:R0:W1:Y:S01]  /*1690*/  LDS R8, [R21] ;  /* 0x0000000015087984 */ /* 0x0000620000000800 */
[----:B------:R-:W-:Y:S01]  /*16a0*/  IADD3 R6, R6, -0x4, RZ ;  /* 0xfffffffc06067810 */ /* 0x000fe20007ffe0ff */
[----:B------:R-:W-:Y:S01]  /*16b0*/  UIADD3 UR8, UR8, 0x4, URZ ;  /* 0x0000000408087890 */ /* 0x000fe2000fffe03f */
[----:B------:R-:W-:Y:S02]  /*16c0*/  LEA R17, R0, R11, 0x2 ;  /* 0x0000000b00117211 */ /* 0x000fe400078e10ff */
[----:B------:R-:W2:Y:S01]  /*16d0*/  LDS R11, [R11] ;  /* 0x000000000b0b7984 */ /* 0x000ea20000000800 */
[----:B------:R-:W-:Y:S02]  /*16e0*/  ISETP.NE.AND P0, PT, R6, RZ, PT ;  /* 0x000000ff0600720c */ /* 0x000fe40003f05270 */
[C---:B------:R-:W-:Y:S01]  /*16f0*/  LEA R19, R0.reuse, R17, 0x2 ;  /* 0x0000001100137211 */ /* 0x040fe200078e10ff */
[----:B------:R-:W3:Y:S03]  /*1700*/  LDS R13, [R17] ;  /* 0x00000000110d7984 */ /* 0x000ee60000000800 */
[----:B0-----:R-:W-:Y:S01]  /*1710*/  LEA R21, R0, R19, 0x2 ;  /* 0x0000001300157211 */ /* 0x001fe200078e10ff */
[----:B------:R-:W0:Y:S01]  /*1720*/  LDS R15, [R19] ;  /* 0x00000000130f7984 */ /* 0x000e220000000800 */
[----:B-1----:R-:W-:-:S04]  /*1730*/  FADD.FTZ R8, R8, R25 ;  /* 0x0000001908087221 */ /* 0x002fc80000010000 */
[----:B--2---:R-:W-:-:S04]  /*1740*/  FADD.FTZ R8, R8, R11 ;  /* 0x0000000b08087221 */ /* 0x004fc80000010000 */
[----:B---3--:R-:W-:-:S04]  /*1750*/  FADD.FTZ R8, R8, R13 ;  /* 0x0000000d08087221 */ /* 0x008fc80000010000 */
[----:B0-----:R-:W-:Y:S01]  /*1760*/  FADD.FTZ R25, R8, R15 ;  /* 0x0000000f08197221 */ /* 0x001fe20000010000 */
[----:B------:R-:W-:Y:S06]  /*1770*/  @P0 BRA `(.L_x_75) ;  /* 0xfffffffc00c00947 */ /* 0x000fec000383ffff */
.L_x_74:
[----:B------:R-:W-:-:S13]  /*1780*/  ISETP.NE.AND P0, PT, R3, RZ, PT ;  /* 0x000000ff0300720c */ /* 0x000fda0003f05270 */
[----:B------:R-:W-:Y:S05]  /*1790*/  @!P0 BRA `(.L_x_73) ;  /* 0x0000000000308947 */ /* 0x000fea0003800000 */
[----:B------:R-:W0:Y:S01]  /*17a0*/  S2UR UR5, SR_CgaCtaId ;  /* 0x00000000000579c3 */ /* 0x000e220000008800 */
[----:B------:R-:W-:Y:S01]  /*17b0*/  UMOV UR4, 0x400 ;  /* 0x0000040000047882 */ /* 0x000fe20000000000 */
[----:B------:R-:W-:Y:S01]  /*17c0*/  IMAD R6, R0, UR8, R7 ;  /* 0x0000000800067c24 */ /* 0x000fe2000f8e0207 */
[----:B------:R-:W-:-:S04]  /*17d0*/  UIADD3 UR4, UR4, 0x4, URZ ;  /* 0x0000000404047890 */ /* 0x000fc8000fffe03f */
[----:B0-----:R-:W-:-:S06]  /*17e0*/  ULEA UR4, UR5, UR4, 0x18 ;  /* 0x0000000405047291 */ /* 0x001fcc000f8ec03f */
[----:B------:R-:W-:-:S07]  /*17f0*/  LEA R11, R6, UR4, 0x2 ;  /* 0x00000004060b7c11 */ /* 0x000fce000f8e10ff */
.L_x_79:
[----:B------:R0:W1:Y:S01]  /*1800*/  LDS R6, [R11] ;  /* 0x000000000b067984 */ /* 0x0000620000000800 */
[----:B------:R-:W-:-:S05]  /*1810*/  VIADD R3, R3, 0xffffffff ;  /* 0xffffffff03037836 */ /* 0x000fca0000000000 */
[----:B------:R-:W-:Y:S02]  /*1820*/  ISETP.NE.AND P0, PT, R3, RZ, PT ;  /* 0x000000ff0300720c */ /* 0x000fe40003f05270 */
[----:B0-----:R-:W-:Y:S01]  /*1830*/  LEA R11, R0, R11, 0x2 ;  /* 0x0000000b000b7211 */ /* 0x001fe200078e10ff */
[----:B-1----:R-:W-:-:S10]  /*1840*/  FADD.FTZ R25, R6, R25 ;  /* 0x0000001906197221 */ /* 0x002fd40000010000 */
[----:B------:R-:W-:Y:S05]  /*1850*/  @P0 BRA `(.L_x_79) ;  /* 0xfffffffc00e80947 */ /* 0x000fea000383ffff */
.L_x_73:
[----:B------:R-:W-:Y:S01]  /*1860*/  IMAD R0, R12, UR9, RZ ;  /* 0x000000090c007c24 */ /* 0x000fe2000f8e02ff */
[----:B------:R-:W-:-:S04]  /*1870*/  ULDC.64 UR4, c[0x0][0x220] ;  /* 0x0000880000047ab9 */ /* 0x000fc80000000a00 */
[----:B------:R-:W-:-:S04]  /*1880*/  IADD3 R0, P0, R0, R9, RZ ;  /* 0x0000000900007210 */ /* 0x000fc80007f1e0ff */
[----:B------:R-:W-:Y:S02]  /*1890*/  LEA.HI.X.SX32 R3, R9, RZ, 0x1, P0 ;  /* 0x000000ff09037211 */ /* 0x000fe400000f0eff */
[----:B------:R-:W-:-:S04]  /*18a0*/  LEA R10, P0, R0, UR4, 0x2 ;  /* 0x00000004000a7c11 */ /* 0x000fc8000f8010ff */
[----:B------:R-:W-:-:S05]  /*18b0*/  LEA.HI.X R11, R0, UR5, R3, 0x2, P0 ;  /* 0x00000005000b7c11 */ /* 0x000fca00080f1403 */
[----:B------:R1:W-:Y:S04]  /*18c0*/  STG.E.STRONG.SYS desc[UR6][R10.64], R25 ;  /* 0x000000190a007986 */ /* 0x0003e8000c115906 */
.L_x_72:
[----:B------:R-:W-:Y:S05]  /*18d0*/  BSYNC B0 ;  /* 0x0000000000007941 */ /* 0x000fea0003800000 */
.L_x_71:
        /* <DEDUP_REMOVED lines=9> */
[----:B------:R-:W2:Y:S01]  /*1970*/  S2R R3, SR_LANEID ;  /* 0x0000000000037919 */ /* 0x000ea20000000000 */
[----:B------:R-:W-:Y:S01]  /*1980*/  VOTEU.ANY UR4, UPT, PT ;  /* 0x0000000000047886 */ /* 0x000fe200038e0100 */
[----:B0-----:R-:W0:Y:S01]  /*1990*/  LDC.64 R6, c[0x0][0x228] ;  /* 0x00008a00ff067b82 */ /* 0x001e220000000a00 */
[----:B------:R-:W2:Y:S08]  /*19a0*/  FLO.U32 R8, UR4 ;  /* 0x0000000400087d00 */ /* 0x000eb000080e0000 */
[----:B-1----:R-:W1:Y:S01]  /*19b0*/  POPC R11, UR4 ;  /* 0x00000004000b7d09 */ /* 0x002e620008000000 */
[----:B0-----:R-:W-:Y:S01]  /*19c0*/  IMAD.WIDE.U32 R6, R5, 0x4, R6 ;  /* 0x0000000405067825 */ /* 0x001fe200078e0006 */
[----:B--2---:R-:W-:-:S13]  /*19d0*/  ISETP.EQ.U32.AND P0, PT, R8, R3, PT ;  /* 0x000000030800720c */ /* 0x004fda0003f02070 */
[----:B-1----:R-:W2:Y:S01]  /*19e0*/  @P0 ATOMG.E.ADD.STRONG.GPU PT, R7, desc[UR6][R6.64], R11 ;  /* 0x0000000b060709a8 */ /* 0x002ea200081ee1c6 */
        /* <DEDUP_REMOVED lines=12> */
.L_x_81:
[----:B------:R-:W-:Y:S05]  /*1ab0*/  BSYNC B0 ;  /* 0x0000000000007941 */ /* 0x000fea0003800000 */
.L_x_80:
[----:B------:R-:W3:Y:S08]  /*1ac0*/  S2UR UR5, SR_CgaCtaId ;  /* 0x00000000000579c3 */ /* 0x000ef00000008800 */
[----:B------:R-:W-:Y:S06]  /*1ad0*/  BAR.SYNC.DEFER_BLOCKING 0x0 ;  /* 0x0000000000007b1d */ /* 0x000fec0000010000 */
[----:B------:R-:W-:-:S02]  /*1ae0*/  UMOV UR4, 0x400 ;  /* 0x0000040000047882 */ /* 0x000fc40000000000 */
[----:B---3--:R-:W-:-:S09]  /*1af0*/  ULEA UR4, UR5, UR4, 0x18 ;  /* 0x0000000405047291 */ /* 0x008fd2000f8ec03f */
[----:B--2---:R-:W2:Y:S02]  /*1b00*/  LDS.U8 R0, [UR4] ;  /* 0x00000004ff007984 */ /* 0x004ea40008000000 */
[----:B--2---:R-:W-:-:S04]  /*1b10*/  ISETP.EQ.OR P1, PT, R0, RZ, P1 ;  /* 0x000000ff0000720c */ /* 0x004fc80000f22670 */
        /* <DEDUP_REMOVED lines=11> */
[----:B------:R-:W2:Y:S01]  /*1bd0*/  LDC.64 R4, c[0x0][0x220] ;  /* 0x00008800ff047b82 */ /* 0x000ea20000000a00 */
[----:B------:R-:W-:Y:S01]  /*1be0*/  IMAD.IADD R2, R2, 0x1, -R3 ;  /* 0x0000000102027824 */ /* 0x000fe200078e0a03 */
[----:B------:R-:W-:Y:S01]  /*1bf0*/  UMOV UR4, URZ ;  /* 0x0000003f00047c82 */ /* 0x000fe20008000000 */
[----:B------:R-:W-:-:S03]  /*1c00*/  MOV R0, RZ ;  /* 0x000000ff00007202 */ /* 0x000fc60000000f00 */
[----:B------:R-:W-:-:S13]  /*1c10*/  ISETP.GT.AND P0, PT, R2, RZ, PT ;  /* 0x000000ff0200720c */ /* 0x000fda0003f04270 */
[----:B------:R-:W-:Y:S05]  /*1c20*/  @!P0 BRA `(.L_x_84) ;  /* 0x00000004008c8947 */ /* 0x000fea0003800000 */
[----:B------:R-:W-:Y:S02]  /*1c30*/  ISETP.GT.AND P1, PT, R2, 0xc, PT ;  /* 0x0000000c0200780c */ /* 0x000fe40003f24270 */
[----:B------:R-:W-:-:S11]  /*1c40*/  PLOP3.LUT P0, PT, PT, PT, PT, 0x80, 0x0 ;  /* 0x000000000000781c */ /* 0x000fd60003f0f070 */
[----:B------:R-:W-:Y:S05]  /*1c50*/  @!P1 BRA `(.L_x_85) ;  /* 0x0000000000f49947 */ /* 0x000fea0003800000 */
[----:B------:R-:W-:-:S13]  /*1c60*/  PLOP3.LUT P0, PT, PT, PT, PT, 0x8, 0x0 ;  /* 0x000000000000781c */ /* 0x000fda0003f0e170 */
.L_x_86:
[----:B------:R-:W0:Y:S01]  /*1c70*/  LDC.64 R16, c[0x0][0x220] ;  /* 0x00008800ff107b82 */ /* 0x000e220000000a00 */
[----:B------:R-:W-:Y:S01]  /*1c80*/  IMAD R7, R12, UR4, R9 ;  /* 0x000000040c077c24 */ /* 0x000fe2000f8e0209 */
[----:B------:R-:W-:-:S06]  /*1c90*/  UIADD3 UR5, UR4, 0x4, URZ ;  /* 0x0000000404057890 */ /* 0x000fcc000fffe03f */
[----:B------:R-:W-:Y:S02]  /*1ca0*/  IMAD R15, R12, UR5, R9 ;  /* 0x000000050c0f7c24 */ /* 0x000fe4000f8e0209 */
[----:B0-----:R-:W-:-:S04]  /*1cb0*/  IMAD.WIDE R6, R7, 0x4, R16 ;  /* 0x0000000407067825 */ /* 0x001fc800078e0210 */
[C---:B------:R-:W-:Y:S02]  /*1cc0*/  IMAD.WIDE R26, R12.reuse, 0x4, R6 ;  /* 0x000000040c1a7825 */ /* 0x040fe400078e0206 */
[----:B------:R-:W3:Y:S02]  /*1cd0*/  LDG.E.STRONG.SYS R7, desc[UR6][R6.64] ;  /* 0x0000000606077981 */ /* 0x000ee4000c1f5900 */
[C---:B------:R-:W-:Y:S02]  /*1ce0*/  IMAD.WIDE R20, R12.reuse, 0x4, R26 ;  /* 0x000000040c147825 */ /* 0x040fe400078e021a */
[----:B------:R-:W4:Y:S02]  /*1cf0*/  LDG.E.STRONG.SYS R26, desc[UR6][R26.64] ;  /* 0x000000061a1a7981 */ /* 0x000f24000c1f5900 */
[----:B------:R-:W-:Y:S02]  /*1d00*/  IMAD.WIDE R14, R15, 0x4, R16 ;  /* 0x000000040f0e7825 */ /* 0x000fe400078e0210 */
[----:B-1----:R-:W5:Y:S02]  /*1d10*/  LDG.E.STRONG.SYS R25, desc[UR6][R20.64] ;  /* 0x0000000614197981 */ /* 0x002f64000c1f5900 */
[----:B------:R-:W-:Y:S01]  /*1d20*/  IMAD.WIDE R22, R12, 0x4, R20 ;  /* 0x000000040c167825 */ /* 0x000fe200078e0214 */
[----:B------:R-:W-:-:S03]  /*1d30*/  UIADD3 UR5, UR4, 0x8, URZ ;  /* 0x0000000804057890 */ /* 0x000fc6000fffe03f */
[C---:B------:R-:W-:Y:S01]  /*1d40*/  IMAD.WIDE R18, R12.reuse, 0x4, R14 ;  /* 0x000000040c127825 */ /* 0x040fe200078e020e */
[----:B------:R0:W2:Y:S03]  /*1d50*/  LDG.E.STRONG.SYS R24, desc[UR6][R22.64] ;  /* 0x0000000616187981 */ /* 0x0000a6000c1f5900 */
[C---:B------:R-:W-:Y:S01]  /*1d60*/  IMAD R29, R12.reuse, UR5, R9 ;  /* 0x000000050c1d7c24 */ /* 0x040fe2000f8e0209 */
[----:B------:R1:W2:Y:S04]  /*1d70*/  LDG.E.STRONG.SYS R13, desc[UR6][R14.64] ;  /* 0x000000060e0d7981 */ /* 0x0002a8000c1f5900 */
[----:B------:R-:W2:Y:S01]  /*1d80*/  LDG.E.STRONG.SYS R11, desc[UR6][R18.64] ;  /* 0x00000006120b7981 */ /* 0x000ea2000c1f5900 */
[----:B0-----:R-:W-:-:S04]  /*1d90*/  IMAD.WIDE R22, R12, 0x4, R18 ;  /* 0x000000040c167825 */ /* 0x001fc800078e0212 */
[----:B-1----:R-:W-:Y:S01]  /*1da0*/  IMAD.WIDE R14, R29, 0x4, R16 ;  /* 0x000000041d0e7825 */ /* 0x002fe200078e0210 */
[----:B------:R-:W2:Y:S03]  /*1db0*/  LDG.E.STRONG.SYS R10, desc[UR6][R22.64] ;  /* 0x00000006160a7981 */ /* 0x000ea6000c1f5900 */
        /* <DEDUP_REMOVED lines=22> */
[----:B---3--:R-:W-:-:S04]  /*1f20*/  FADD.FTZ R7, R7, R0 ;  /* 0x0000000007077221 */ /* 0x008fc80000010000 */
[----:B----4-:R-:W-:-:S04]  /*1f30*/  FADD.FTZ R26, R7, R26 ;  /* 0x0000001a071a7221 */ /* 0x010fc80000010000 */
[----:B-----5:R-:W-:-:S04]  /*1f40*/  FADD.FTZ R25, R26, R25 ;  /* 0x000000191a197221 */ /* 0x020fc80000010000 */
        /* <DEDUP_REMOVED lines=14> */
.L_x_85:
[----:B------:R-:W-:-:S13]  /*2030*/  ISETP.GT.AND P1, PT, R2, 0x4, PT ;  /* 0x000000040200780c */ /* 0x000fda0003f24270 */
[----:B------:R-:W-:Y:S05]  /*2040*/  @!P1 BRA `(.L_x_87) ;  /* 0x00000000007c9947 */ /* 0x000fea0003800000 */
[----:B01----:R-:W0:Y:S01]  /*2050*/  LDC.64 R24, c[0x0][0x220] ;  /* 0x00008800ff187b82 */ /* 0x003e220000000a00 */
[----:B------:R-:W-:Y:S01]  /*2060*/  IMAD R11, R12, UR4, R9 ;  /* 0x000000040c0b7c24 */ /* 0x000fe2000f8e0209 */
[----:B------:R-:W-:-:S06]  /*2070*/  UIADD3 UR5, UR4, 0x4, URZ ;  /* 0x0000000404057890 */ /* 0x000fcc000fffe03f */
[----:B------:R-:W-:Y:S02]  /*2080*/  IMAD R7, R12, UR5, R9 ;  /* 0x000000050c077c24 */ /* 0x000fe4000f8e0209 */
[----:B0-----:R-:W-:-:S04]  /*2090*/  IMAD.WIDE R10, R11, 0x4, R24 ;  /* 0x000000040b0a7825 */ /* 0x001fc800078e0218 */
[C---:B------:R-:W-:Y:S02]  /*20a0*/  IMAD.WIDE R18, R12.reuse, 0x4, R10 ;  /* 0x000000040c127825 */ /* 0x040fe400078e020a */
[----:B------:R-:W3:Y:S02]  /*20b0*/  LDG.E.STRONG.SYS R11, desc[UR6][R10.64] ;  /* 0x000000060a0b7981 */ /* 0x000ee4000c1f5900 */
[----:B------:R-:W-:Y:S02]  /*20c0*/  IMAD.WIDE R20, R12, 0x4, R18 ;  /* 0x000000040c147825 */ /* 0x000fe400078e0212 */
[----:B------:R-:W4:Y:S02]  /*20d0*/  LDG.E.STRONG.SYS R8, desc[UR6][R18.64] ;  /* 0x0000000612087981 */ /* 0x000f24000c1f5900 */
[----:B------:R-:W-:-:S04]  /*20e0*/  IMAD.WIDE R24, R7, 0x4, R24 ;  /* 0x0000000407187825 */ /* 0x000fc800078e0218 */
[C---:B------:R-:W-:Y:S02]  /*20f0*/  IMAD.WIDE R22, R12.reuse, 0x4, R20 ;  /* 0x000000040c167825 */ /* 0x040fe400078e0214 */
[----:B------:R-:W5:Y:S02]  /*2100*/  LDG.E.STRONG.SYS R21, desc[UR6][R20.64] ;  /* 0x0000000614157981 */ /* 0x000f64000c1f5900 */
[C---:B------:R-:W-:Y:S02]  /*2110*/  IMAD.WIDE R6, R12.reuse, 0x4, R24 ;  /* 0x000000040c067825 */ /* 0x040fe400078e0218 */
[----:B------:R-:W2:Y:S04]  /*2120*/  LDG.E.STRONG.SYS R23, desc[UR6][R22.64] ;  /* 0x0000000616177981 */ /* 0x000ea8000c1f5900 */
[----:B------:R-:W2:Y:S01]  /*2130*/  LDG.E.STRONG.SYS R25, desc[UR6][R24.64] ;  /* 0x0000000618197981 */ /* 0x000ea2000c1f5900 */
[----:B------:R-:W-:-:S03]  /*2140*/  IMAD.WIDE R14, R12, 0x4, R6 ;  /* 0x000000040c0e7825 */ /* 0x000fc600078e0206 */
[----:B------:R-:W2:Y:S01]  /*2150*/  LDG.E.STRONG.SYS R7, desc[UR6][R6.64] ;  /* 0x0000000606077981 */ /* 0x000ea2000c1f5900 */
[----:B------:R-:W-:-:S03]  /*2160*/  IMAD.WIDE R16, R12, 0x4, R14 ;  /* 0x000000040c107825 */ /* 0x000fc600078e020e */
[----:B------:R-:W2:Y:S04]  /*2170*/  LDG.E.STRONG.SYS R15, desc[UR6][R14.64] ;  /* 0x000000060e0f7981 */ /* 0x000ea8000c1f5900 */
[----:B------:R-:W2:Y:S01]  /*2180*/  LDG.E.STRONG.SYS R17, desc[UR6][R16.64] ;  /* 0x0000000610117981 */ /* 0x000ea2000c1f5900 */
[----:B------:R-:W-:Y:S01]  /*2190*/  PLOP3.LUT P0, PT, PT, PT, PT, 0x8, 0x0 ;  /* 0x000000000000781c */ /* 0x000fe20003f0e170 */
[----:B------:R-:W-:Y:S01]  /*21a0*/  UIADD3 UR4, UR4, 0x8, URZ ;  /* 0x0000000804047890 */ /* 0x000fe2000fffe03f */
[----:B------:R-:W-:Y:S01]  /*21b0*/  IADD3 R2, R2, -0x8, RZ ;  /* 0xfffffff802027810 */ /* 0x000fe20007ffe0ff */
[----:B---3--:R-:W-:-:S04]  /*21c0*/  FADD.FTZ R11, R0, R11 ;  /* 0x0000000b000b7221 */ /* 0x008fc80000010000 */
[----:B----4-:R-:W-:-:S04]  /*21d0*/  FADD.FTZ R8, R11, R8 ;  /* 0x000000080b087221 */ /* 0x010fc80000010000 */
[----:B-----5:R-:W-:-:S04]  /*21e0*/  FADD.FTZ R8, R8, R21 ;  /* 0x0000001508087221 */ /* 0x020fc80000010000 */
[----:B--2---:R-:W-:-:S04]  /*21f0*/  FADD.FTZ R8, R8, R23 ;  /* 0x0000001708087221 */ /* 0x004fc80000010000 */
[----:B------:R-:W-:-:S04]  /*2200*/  FADD.FTZ R8, R8, R25 ;  /* 0x0000001908087221 */ /* 0x000fc80000010000 */
[----:B------:R-:W-:-:S04]  /*2210*/  FADD.FTZ R8, R8, R7 ;  /* 0x0000000708087221 */ /* 0x000fc80000010000 */
[----:B------:R-:W-:-:S04]  /*2220*/  FADD.FTZ R8, R8, R15 ;  /* 0x0000000f08087221 */ /* 0x000fc80000010000 */
[----:B------:R-:W-:-:S07]  /*2230*/  FADD.FTZ R0, R8, R17 ;  /* 0x0000001108007221 */ /* 0x000fce0000010000 */
.L_x_87:
[----:B------:R-:W-:-:S13]  /*2240*/  ISETP.NE.OR P0, PT, R2, RZ, P0 ;  /* 0x000000ff0200720c */ /* 0x000fda0000705670 */
[----:B------:R-:W-:Y:S05]  /*2250*/  @!P0 BRA `(.L_x_83) ;  /* 0x0000000000448947 */ /* 0x000fea0003800000 */
.L_x_84:
[----:B------:R-:W-:-:S04]  /*2260*/  IMAD R7, R12, UR4, R9 ;  /* 0x000000040c077c24 */ /* 0x000fc8000f8e0209 */
[----:B0-2---:R-:W-:-:S04]  /*2270*/  IMAD.WIDE R6, R7, 0x4, R4 ;  /* 0x0000000407067825 */ /* 0x005fc800078e0204 */
[C---:B-1----:R-:W-:Y:S02]  /*2280*/  IMAD.WIDE R10, R12.reuse, 0x4, R6 ;  /* 0x000000040c0a7825 */ /* 0x042fe400078e0206 */
        /* <DEDUP_REMOVED lines=14> */
.L_x_83:
[----:B------:R-:W-:-:S13]  /*2370*/  ISETP.NE.AND P0, PT, R3, RZ, PT ;  /* 0x000000ff0300720c */ /* 0x000fda0003f05270 */
[----:B------:R-:W-:Y:S05]  /*2380*/  @!P0 BRA `(.L_x_88) ;  /* 0x0000000000248947 */ /* 0x000fea0003800000 */
[----:B--2---:R-:W2:Y:S01]  /*2390*/  LDC.64 R4, c[0x0][0x220] ;  /* 0x00008800ff047b82 */ /* 0x004ea20000000a00 */
[----:B------:R-:W-:-:S04]  /*23a0*/  IMAD R7, R12, UR4, R9 ;  /* 0x000000040c077c24 */ /* 0x000fc8000f8e0209 */
[----:B--2---:R-:W-:-:S07]  /*23b0*/  IMAD.WIDE R4, R7, 0x4, R4 ;  /* 0x0000000407047825 */ /* 0x004fce00078e0204 */
.L_x_89:
[----:B------:R2:W3:Y:S01]  /*23c0*/  LDG.E.STRONG.SYS R7, desc[UR6][R4.64] ;  /* 0x0000000604077981 */ /* 0x0004e2000c1f5900 */
[----:B------:R-:W-:-:S04]  /*23d0*/  IADD3 R3, R3, -0x1, RZ ;  /* 0xffffffff03037810 */ /* 0x000fc80007ffe0ff */
[----:B------:R-:W-:Y:S01]  /*23e0*/  ISETP.NE.AND P0, PT, R3, RZ, PT ;  /* 0x000000ff0300720c */ /* 0x000fe20003f05270 */
[----:B--2---:R-:W-:-:S04]  /*23f0*/  IMAD.WIDE R4, R12, 0x4, R4 ;  /* 0x000000040c047825 */ /* 0x004fc800078e0204 */
[----:B---3--:R-:W-:-:S08]  /*2400*/  FADD.FTZ R0, R7, R0 ;  /* 0x0000000007007221 */ /* 0x008fd00000010000 */
[----:B------:R-:W-:Y:S05]  /*2410*/  @P0 BRA `(.L_x_89) ;  /* 0xfffffffc00e80947 */ /* 0x000fea000383ffff */
.L_x_88:
[----:B------:R-:W-:-:S04]  /*2420*/  FMUL.FTZ R0, R0, 1 ;  /* 0x3f80000000007820 */ /* 0x000fc80000410000 */
[----:B--2---:R2:W3:Y:S03]  /*2430*/  F2F.F64.F32 R4, R0 ;  /* 0x0000000000047310 */ /* 0x0044e60000201800 */
.L_x_82:
[----:B------:R-:W4:Y:S02]  /*2440*/  LDC.64 R2, c[0x0][0x230] ;  /* 0x00008c00ff027b82 */ /* 0x000f240000000a00 */
[----:B----4-:R-:W-:-:S05]  /*2450*/  IMAD.WIDE R2, R9, 0x8, R2 ;  /* 0x0000000809027825 */ /* 0x010fca00078e0202 */
[----:B---3--:R-:W-:Y:S01]  /*2460*/  STG.E.64 desc[UR6][R2.64], R4 ;  /* 0x0000000402007986 */ /* 0x008fe2000c101b06 */
[----:B------:R-:W-:Y:S05]  /*2470*/  EXIT ;  /* 0x000000000000794d */ /* 0x000fea0003800000 */
.L_x_90:
        /* <DEDUP_REMOVED lines=16> */
.L_x_321:


//--------------------- .text._Z10Relu_fpropIdEvPT_jj --------------------------
	.section	.text._Z10Relu_fpropIdEvPT_jj,"ax",@progbits
	.align	128
        .global         _Z10Relu_fpropIdEvPT_jj
        .type           _Z10Relu_fpropIdEvPT_jj,@function
        .size           _Z10Relu_fpropIdEvPT_jj,(.L_x_322 - _Z10Relu_fpropIdEvPT_jj)
        .other          _Z10Relu_fpropIdEvPT_jj,@"STO_CUDA_ENTRY STV_DEFAULT"
_Z10Relu_fpropIdEvPT_jj:
.text._Z10Relu_fpropIdEvPT_jj:
[----:B------:R-:W-:Y:S08]  /*0000*/  LDC R1, c[0x0][0x28] ;  /* 0x00000a00ff017b82 */ /* 0x000ff00000000800 */
[----:B------:R-:W0:Y:S01]  /*0010*/  LDC R14, c[0x0][0x21c] ;  /* 0x00008700ff0e7b82 */ /* 0x000e220000000800 */
[----:B------:R-:W1:Y:S01]  /*0020*/  S2R R0, SR_CTAID.X ;  /* 0x0000000000007919 */ /* 0x000e620000002500 */
[----:B------:R-:W-:Y:S01]  /*0030*/  ULDC UR4, c[0x0][0x0] ;  /* 0x0000000000047ab9 */ /* 0x000fe20000000800 */
[----:B------:R-:W-:Y:S01]  /*0040*/  ULDC.64 UR6, c[0x0][0x208] ;  /* 0x0000820000067ab9 */ /* 0x000fe20000000a00 */
[----:B------:R-:W1:Y:S04]  /*0050*/  S2R R3, SR_TID.X ;  /* 0x0000000000037919 */ /* 0x000e680000002100 */
[----:B------:R-:W2:Y:S01]  /*0060*/  LDC R2, c[0x0][0x210] ;  /* 0x00008400ff027b82 */ /* 0x000ea20000000800 */
[----:B0-----:R-:W-:-:S04]  /*0070*/  LOP3.LUT R4, R14, 0x3, RZ, 0xc0, !PT ;  /* 0x000000030e047812 */ /* 0x001fc800078ec0ff */
[----:B------:R-:W-:Y:S02]  /*0080*/  ISETP.NE.AND P1, PT, R4, RZ, PT ;  /* 0x000000ff0400720c */ /* 0x000fe40003f25270 */
[----:B--2---:R-:W-:Y:S01]  /*0090*/  LOP3.LUT P0, RZ, R2, 0x1f, RZ, 0xc0, !PT ;  /* 0x0000001f02ff7812 */ /* 0x004fe2000780c0ff */
[----:B-1----:R-:W-:-:S12]  /*00a0*/  IMAD R0, R0, UR4, R3 ;  /* 0x0000000400007c24 */ /* 0x002fd8000f8e0203 */
[----:B------:R-:W-:Y:S05]  /*00b0*/  @!P0 BRA !P1, `(.L_x_91) ;  /* 0x0000000000e08947 */ /* 0x000fea0004800000 */
[----:B------:R-:W-:Y:S02]  /*00c0*/  ULDC UR5, c[0x0][0x218] ;  /* 0x0000860000057ab9 */ /* 0x000fe40000000800 */
[----:B------:R-:W-:-:S05]  /*00d0*/  IMAD R21, R14, UR5, RZ ;  /* 0x000000050e157c24 */ /* 0x000fca000f8e02ff */
[----:B------:R-:W-:-:S13]  /*00e0*/  ISETP.GE.U32.AND P0, PT, R0, R21, PT ;  /* 0x000000150000720c */ /* 0x000fda0003f06070 */
[----:B------:R-:W-:Y:S05]  /*00f0*/  @P0 EXIT ;  /* 0x000000000000094d */ /* 0x000fea0003800000 */
[----:B------:R-:W0:Y:S08]  /*0100*/  LDC R23, c[0x0][0xc] ;  /* 0x00000300ff177b82 */ /* 0x000e300000000800 */
[----:B------:R-:W1:Y:S01]  /*0110*/  LDC.64 R4, c[0x0][0x210] ;  /* 0x00008400ff047b82 */ /* 0x000e620000000a00 */
[----:B0-----:R-:W-:-:S07]  /*0120*/  IMAD R23, R23, UR4, RZ ;  /* 0x0000000417177c24 */ /* 0x001fce000f8e02ff */
.L_x_92:
[C---:B------:R-:W-:Y:S01]  /*0130*/  ISETP.GE.U32.AND P3, PT, R0.reuse, R21, PT ;  /* 0x000000150000720c */ /* 0x040fe20003f66070 */
[----:B-1----:R-:W-:Y:S01]  /*0140*/  IMAD.WIDE R2, R0, 0x8, R4 ;  /* 0x0000000800027825 */ /* 0x002fe200078e0204 */
[----:B------:R-:W-:-:S04]  /*0150*/  IADD3 R8, R23, R0, RZ ;  /* 0x0000000017087210 */ /* 0x000fc80007ffe0ff */
[C---:B------:R-:W-:Y:S02]  /*0160*/  IADD3 R6, R23.reuse, R8, RZ ;  /* 0x0000000817067210 */ /* 0x040fe40007ffe0ff */
[-C--:B------:R-:W-:Y:S02]  /*0170*/  ISETP.GE.U32.AND P2, PT, R8, R21.reuse, PT ;  /* 0x000000150800720c */ /* 0x080fe40003f46070 */
[----:B------:R-:W-:Y:S02]  /*0180*/  IADD3 R10, R23, R6, RZ ;  /* 0x00000006170a7210 */ /* 0x000fe40007ffe0ff */
[-C--:B------:R-:W-:Y:S01]  /*0190*/  ISETP.GE.U32.AND P1, PT, R6, R21.reuse, PT ;  /* 0x000000150600720c */ /* 0x080fe20003f26070 */
[----:B------:R-:W2:Y:S01]  /*01a0*/  @!P3 LDG.E.64 R18, desc[UR6][R2.64] ;  /* 0x000000060212b981 */ /* 0x000ea2000c1e1b00 */
[----:B------:R-:W-:Y:S01]  /*01b0*/  ISETP.GE.U32.AND P0, PT, R10, R21, PT ;  /* 0x000000150a00720c */ /* 0x000fe20003f06070 */
[----:B------:R-:W-:-:S04]  /*01c0*/  IMAD.WIDE R8, R8, 0x8, R4 ;  /* 0x0000000808087825 */ /* 0x000fc800078e0204 */
[--C-:B------:R-:W-:Y:S02]  /*01d0*/  IMAD.WIDE R6, R6, 0x8, R4.reuse ;  /* 0x0000000806067825 */ /* 0x100fe400078e0204 */
[----:B------:R-:W3:Y:S02]  /*01e0*/  @!P2 LDG.E.64 R16, desc[UR6][R8.64] ;  /* 0x000000060810a981 */ /* 0x000ee4000c1e1b00 */
[----:B------:R-:W-:Y:S02]  /*01f0*/  IMAD.WIDE R10, R10, 0x8, R4 ;  /* 0x000000080a0a7825 */ /* 0x000fe400078e0204 */
[----:B------:R-:W4:Y:S04]  /*0200*/  @!P1 LDG.E.64 R12, desc[UR6][R6.64] ;  /* 0x00000006060c9981 */ /* 0x000f28000c1e1b00 */
[----:B------:R-:W5:Y:S01]  /*0210*/  @!P0 LDG.E.64 R14, desc[UR6][R10.64] ;  /* 0x000000060a0e8981 */ /* 0x000f62000c1e1b00 */
[----:B------:R-:W-:Y:S01]  /*0220*/  UMOV UR4, 0xf0000000 ;  /* 0xf000000000047882 */ /* 0x000fe20000000000 */
[----:B------:R-:W-:Y:S01]  /*0230*/  UMOV UR5, 0x380fffff ;  /* 0x380fffff00057882 */ /* 0x000fe20000000000 */
[----:B------:R-:W-:Y:S01]  /*0240*/  LEA R0, R23, R0, 0x2 ;  /* 0x0000000017007211 */ /* 0x000fe200078e10ff */
[----:B--2---:R-:W0:Y:S01]  /*0250*/  F2F.F32.F64 R20, R18 ;  /* 0x0000001200147310 */ /* 0x004e220000301000 */
[----:B------:R-:W-:-:S07]  /*0260*/  DSETP.GEU.AND P6, PT, |R18|, UR4, PT ;  /* 0x0000000412007e2a */ /* 0x000fce000bfce200 */
[----:B---3--:R-:W1:Y:S01]  /*0270*/  F2F.F32.F64 R22, R16 ;  /* 0x0000001000167310 */ /* 0x008e620000301000 */
[----:B------:R-:W-:Y:S02]  /*0280*/  DSETP.GEU.AND P5, PT, |R16|, UR4, PT ;  /* 0x0000000410007e2a */ /* 0x000fe4000bfae200 */
[----:B----4-:R-:W-:-:S04]  /*0290*/  DSETP.GEU.AND P4, PT, |R12|, UR4, PT ;  /* 0x000000040c007e2a */ /* 0x010fc8000bf8e200 */
[----:B0-----:R-:W-:Y:S01]  /*02a0*/  @!P6 FMUL R20, R20, 1.175494350822287508e-38 ;  /* 0x008000001414e820 */ /* 0x001fe20000400000 */
[----:B------:R-:W0:Y:S01]  /*02b0*/  F2F.F32.F64 R24, R12 ;  /* 0x0000000c00187310 */ /* 0x000e220000301000 */
[----:B-----5:R-:W-:-:S03]  /*02c0*/  DSETP.GEU.AND P6, PT, |R14|, UR4, PT ;  /* 0x000000040e007e2a */ /* 0x020fc6000bfce200 */
[----:B------:R-:W-:-:S03]  /*02d0*/  FMNMX.FTZ R20, RZ, R20, !PT ;  /* 0x00000014ff147209 */ /* 0x000fc60007810000 */
[----:B-1----:R-:W-:Y:S01]  /*02e0*/  @!P5 FMUL R22, R22, 1.175494350822287508e-38 ;  /* 0x008000001616d820 */ /* 0x002fe20000400000 */
[----:B------:R-:W1:Y:S01]  /*02f0*/  F2F.F32.F64 R25, R14 ;  /* 0x0000000e00197310 */ /* 0x000e620000301000 */
[----:B------:R-:W-:-:S03]  /*0300*/  FMUL.FTZ R20, R20, 1 ;  /* 0x3f80000014147820 */ /* 0x000fc60000410000 */
[----:B------:R-:W-:Y:S01]  /*0310*/  FMNMX.FTZ R22, RZ, R22, !PT ;  /* 0x00000016ff167209 */ /* 0x000fe20007810000 */
[----:B0-----:R-:W-:-:S03]  /*0320*/  @!P4 FMUL R24, R24, 1.175494350822287508e-38 ;  /* 0x008000001818c820 */ /* 0x001fc60000400000 */
[----:B------:R-:W0:Y:S01]  /*0330*/  F2F.F64.F32 R18, R20 ;  /* 0x0000001400127310 */ /* 0x000e220000201800 */
[----:B------:R-:W-:Y:S01]  /*0340*/  FMUL.FTZ R22, R22, 1 ;  /* 0x3f80000016167820 */ /* 0x000fe20000410000 */
[----:B------:R-:W-:Y:S01]  /*0350*/  FMNMX.FTZ R24, RZ, R24, !PT ;  /* 0x00000018ff187209 */ /* 0x000fe20007810000 */
[----:B-1----:R-:W-:-:S05]  /*0360*/  @!P6 FMUL R25, R25, 1.175494350822287508e-38 ;  /* 0x008000001919e820 */ /* 0x002fca0000400000 */
[----:B------:R-:W1:Y:S01]  /*0370*/  F2F.F64.F32 R16, R22 ;  /* 0x0000001600107310 */ /* 0x000e620000201800 */
[----:B------:R-:W-:Y:S01]  /*0380*/  FMUL.FTZ R24, R24, 1 ;  /* 0x3f80000018187820 */ /* 0x000fe20000410000 */
[----:B------:R-:W-:Y:S01]  /*0390*/  FMNMX.FTZ R25, RZ, R25, !PT ;  /* 0x00000019ff197209 */ /* 0x000fe20007810000 */
[----:B0-----:R0:W-:Y:S05]  /*03a0*/  @!P3 STG.E.64 desc[UR6][R2.64], R18 ;  /* 0x000000120200b986 */ /* 0x0011ea000c101b06 */
[----:B------:R-:W2:Y:S01]  /*03b0*/  F2F.F64.F32 R12, R24 ;  /* 0x00000018000c7310 */ /* 0x000ea20000201800 */
[----:B------:R-:W-:Y:S01]  /*03c0*/  FMUL.FTZ R25, R25, 1 ;  /* 0x3f80000019197820 */ /* 0x000fe20000410000 */
[----:B-1----:R0:W-:Y:S06]  /*03d0*/  @!P2 STG.E.64 desc[UR6][R8.64], R16 ;  /* 0x000000100800a986 */ /* 0x0021ec000c101b06 */
[----:B------:R-:W1:Y:S01]  /*03e0*/  F2F.F64.F32 R14, R25 ;  /* 0x00000019000e7310 */ /* 0x000e620000201800 */
[----:B--2---:R0:W-:Y:S04]  /*03f0*/  @!P1 STG.E.64 desc[UR6][R6.64], R12 ;  /* 0x0000000c06009986 */ /* 0x0041e8000c101b06 */
[----:B-1----:R0:W-:Y:S01]  /*0400*/  @!P0 STG.E.64 desc[UR6][R10.64], R14 ;  /* 0x0000000e0a008986 */ /* 0x0021e2000c101b06 */
[----:B------:R-:W-:-:S13]  /*0410*/  ISETP.GE.U32.AND P0, PT, R0, R21, PT ;  /* 0x000000150000720c */ /* 0x000fda0003f06070 */
[----:B0-----:R-:W-:Y:S05]  /*0420*/  @!P0 BRA `(.L_x_92) ;  /* 0xfffffffc00408947 */ /* 0x001fea000383ffff */
[----:B------:R-:W-:Y:S05]  /*0430*/  EXIT ;  /* 0x000000000000794d */ /* 0x000fea0003800000 */
.L_x_91:
[----:B------:R-:W-:Y:S01]  /*0440*/  ULDC UR5, c[0x0][0x218] ;  /* 0x0000860000057ab9 */ /* 0x000fe20000000800 */
[----:B------:R-:W-:Y:S01]  /*0450*/  SHF.L.U32 R3, R0, 0x2, RZ ;  /* 0x0000000200037819 */ /* 0x000fe200000006ff */
[----:B------:R-:W-:-:S05]  /*0460*/  IMAD R14, R14, UR5, RZ ;  /* 0x000000050e0e7c24 */ /* 0x000fca000f8e02ff */
[----:B------:R-:W-:-:S13]  /*0470*/  ISETP.GE.U32.AND P0, PT, R3, R14, PT ;  /* 0x0000000e0300720c */ /* 0x000fda0003f06070 */
[----:B------:R-:W-:Y:S05]  /*0480*/  @P0 EXIT ;  /* 0x000000000000094d */ /* 0x000fea0003800000 */
[----:B------:R-:W0:Y:S01]  /*0490*/  LDC.64 R2, c[0x0][0x210] ;  /* 0x00008400ff027b82 */ /* 0x000e220000000a00 */
[----:B------:R-:W-:Y:S02]  /*04a0*/  ULDC UR5, c[0x0][0xc] ;  /* 0x0000030000057ab9 */ /* 0x000fe40000000800 */
[----:B------:R-:W-:-:S12]  /*04b0*/  UIMAD UR4, UR4, UR5, URZ ;  /* 0x00000005040472a4 */ /* 0x000fd8000f8e023f */
.L_x_93:
[----:B01----:R-:W-:-:S05]  /*04c0*/  IMAD.WIDE R12, R0, 0x20, R2 ;  /* 0x00000020000c7825 */ /* 0x003fca00078e0202 */
[----:B------:R-:W2:Y:S04]  /*04d0*/  LDG.E.128 R4, desc[UR6][R12.64] ;  /* 0x000000060c047981 */ /* 0x000ea8000c1e1d00 */
[----:B------:R-:W3:Y:S01]  /*04e0*/  LDG.E.128 R8, desc[UR6][R12.64+0x10] ;  /* 0x000010060c087981 */ /* 0x000ee2000c1e1d00 */
[----:B------:R-:W-:Y:S01]  /*04f0*/  UMOV UR8, 0xf0000000 ;  /* 0xf000000000087882 */ /* 0x000fe20000000000 */
[----:B------:R-:W-:Y:S01]  /*0500*/  UMOV UR9, 0x380fffff ;  /* 0x380fffff00097882 */ /* 0x000fe20000000000 */
[----:B------:R-:W-:Y:S01]  /*0510*/  IADD3 R0, R0, UR4, RZ ;  /* 0x0000000400007c10 */ /* 0x000fe2000fffe0ff */
[----:B--2---:R-:W0:Y:S01]  /*0520*/  F2F.F32.F64 R15, R4 ;  /* 0x00000004000f7310 */ /* 0x004e220000301000 */
[----:B------:R-:W-:Y:S02]  /*0530*/  DSETP.GEU.AND P0, PT, |R4|, UR8, PT ;  /* 0x0000000804007e2a */ /* 0x000fe4000bf0e200 */
[----:B------:R-:W-:-:S02]  /*0540*/  DSETP.GEU.AND P1, PT, |R6|, UR8, PT ;  /* 0x0000000806007e2a */ /* 0x000fc4000bf2e200 */
[----:B---3--:R-:W-:-:S03]  /*0550*/  DSETP.GEU.AND P2, PT, |R8|, UR8, PT ;  /* 0x0000000808007e2a */ /* 0x008fc6000bf4e200 */
[----:B------:R-:W1:Y:S07]  /*0560*/  F2F.F32.F64 R16, R6 ;  /* 0x0000000600107310 */ /* 0x000e6e0000301000 */
[----:B0-----:R-:W-:Y:S01]  /*0570*/  @!P0 FMUL R15, R15, 1.175494350822287508e-38 ;  /* 0x008000000f0f8820 */ /* 0x001fe20000400000 */
[----:B------:R-:W0:Y:S01]  /*0580*/  F2F.F32.F64 R17, R8 ;  /* 0x0000000800117310 */ /* 0x000e220000301000 */
[----:B------:R-:W-:-:S03]  /*0590*/  DSETP.GEU.AND P0, PT, |R10|, UR8, PT ;  /* 0x000000080a007e2a */ /* 0x000fc6000bf0e200 */
[----:B------:R-:W-:Y:S01]  /*05a0*/  FMNMX.FTZ R15, RZ, R15, !PT ;  /* 0x0000000fff0f7209 */ /* 0x000fe20007810000 */
[----:B-1----:R-:W-:-:S03]  /*05b0*/  @!P1 FMUL R16, R16, 1.175494350822287508e-38 ;  /* 0x0080000010109820 */ /* 0x002fc60000400000 */
[----:B------:R-:W1:Y:S01]  /*05c0*/  F2F.F32.F64 R18, R10 ;  /* 0x0000000a00127310 */ /* 0x000e620000301000 */
[----:B------:R-:W-:Y:S01]  /*05d0*/  FMUL.FTZ R4, R15, 1 ;  /* 0x3f8000000f047820 */ /* 0x000fe20000410000 */
[----:B------:R-:W-:Y:S02]  /*05e0*/  SHF.L.U32 R15, R0, 0x2, RZ ;  /* 0x00000002000f7819 */ /* 0x000fe400000006ff */
[----:B------:R-:W-:Y:S01]  /*05f0*/  FMNMX.FTZ R16, RZ, R16, !PT ;  /* 0x00000010ff107209 */ /* 0x000fe20007810000 */
[----:B0-----:R-:W-:-:S03]  /*0600*/  @!P2 FMUL R17, R17, 1.175494350822287508e-38 ;  /* 0x008000001111a820 */ /* 0x001fc60000400000 */
[----:B------:R-:W-:Y:S01]  /*0610*/  F2F.F64.F32 R4, R4 ;  /* 0x0000000400047310 */ /* 0x000fe20000201800 */
[----:B------:R-:W-:Y:S01]  /*0620*/  FMUL.FTZ R6, R16, 1 ;  /* 0x3f80000010067820 */ /* 0x000fe20000410000 */
[----:B------:R-:W-:Y:S01]  /*0630*/  FMNMX.FTZ R17, RZ, R17, !PT ;  /* 0x00000011ff117209 */ /* 0x000fe20007810000 */
[----:B-1----:R-:W-:-:S05]  /*0640*/  @!P0 FMUL R18, R18, 1.175494350822287508e-38 ;  /* 0x0080000012128820 */ /* 0x002fca0000400000 */
[----:B------:R-:W0:Y:S01]  /*0650*/  F2F.F64.F32 R6, R6 ;  /* 0x0000000600067310 */ /* 0x000e220000201800 */
[----:B------:R-:W-:Y:S01]  /*0660*/  FMUL.FTZ R8, R17, 1 ;  /* 0x3f80000011087820 */ /* 0x000fe20000410000 */
[----:B------:R-:W-:Y:S02]  /*0670*/  ISETP.GE.U32.AND P0, PT, R15, R14, PT ;  /* 0x0000000e0f00720c */ /* 0x000fe40003f06070 */
[----:B------:R-:W-:-:S04]  /*0680*/  FMNMX.FTZ R18, RZ, R18, !PT ;  /* 0x00000012ff127209 */ /* 0x000fc80007810000 */
[----:B------:R-:W-:Y:S01]  /*0690*/  F2F.F64.F32 R8, R8 ;  /* 0x0000000800087310 */ /* 0x000fe20000201800 */
[----:B------:R-:W-:Y:S01]  /*06a0*/  FMUL.FTZ R10, R18, 1 ;  /* 0x3f800000120a7820 */ /* 0x000fe20000410000 */
[----:B0-----:R1:W-:Y:S06]  /*06b0*/  STG.E.128 desc[UR6][R12.64], R4 ;  /* 0x000000040c007986 */ /* 0x0013ec000c101d06 */
[----:B------:R-:W0:Y:S02]  /*06c0*/  F2F.F64.F32 R10, R10 ;  /* 0x0000000a000a7310 */ /* 0x000e240000201800 */
[----:B0-----:R1:W-:Y:S01]  /*06d0*/  STG.E.128 desc[UR6][R12.64+0x10], R8 ;  /* 0x000010080c007986 */ /* 0x0013e2000c101d06 */
[----:B------:R-:W-:Y:S05]  /*06e0*/  @!P0 BRA `(.L_x_93) ;  /* 0xfffffffc00748947 */ /* 0x000fea000383ffff */
[----:B------:R-:W-:Y:S05]  /*06f0*/  EXIT ;  /* 0x000000000000794d */ /* 0x000fea0003800000 */
.L_x_94:
        /* <DEDUP_REMOVED lines=16> */
.L_x_322:


//--------------------- .text._Z13Sigmoid_fpropIdEvPT_jj --------------------------
	.section	.text._Z13Sigmoid_fpropIdEvPT_jj,"ax",@progbits
	.align	128
        .global         _Z13Sigmoid_fpropIdEvPT_jj
        .type           _Z13Sigmoid_fpropIdEvPT_jj,@function
        .size           _Z13Sigmoid_fpropIdEvPT_jj,(.L_x_323 - _Z13Sigmoid_fpropIdEvPT_jj)
        .other          _Z13Sigmoid_fpropIdEvPT_jj,@"STO_CUDA_ENTRY STV_DEFAULT"
_Z13Sigmoid_fpropIdEvPT_jj:
.text._Z13Sigmoid_fpropIdEvPT_jj:
        /* <DEDUP_REMOVED lines=19> */
.L_x_96:
        /* <DEDUP_REMOVED lines=25> */
[----:B-----5:R-:W-:Y:S02]  /*02c0*/  DSETP.GEU.AND P6, PT, |R12|, UR4, PT ;  /* 0x000000040c007e2a */ /* 0x020fe4000bfce200 */
[----:B------:R-:W-:-:S04]  /*02d0*/  FMUL.FTZ R18, R18, -1.4426950216293334961 ;  /* 0xbfb8aa3b12127820 */ /* 0x000fc80000410000 */
[----:B-1----:R-:W-:Y:S01]  /*02e0*/  @!P5 FMUL R20, R20, 1.175494350822287508e-38 ;  /* 0x008000001414d820 */ /* 0x002fe20000400000 */
[----:B------:R-:W1:Y:S03]  /*02f0*/  F2F.F32.F64 R25, R12 ;  /* 0x0000000c00197310 */ /* 0x000e660000301000 */
[----:B------:R-:W-:Y:S01]  /*0300*/  FMUL.FTZ R20, R20, -1.4426950216293334961 ;  /* 0xbfb8aa3b14147820 */ /* 0x000fe20000410000 */
[----:B0-----:R-:W-:-:S04]  /*0310*/  @!P4 FMUL R24, R24, 1.175494350822287508e-38 ;  /* 0x008000001818c820 */ /* 0x001fc80000400000 */
[----:B------:R-:W0:Y:S01]  /*0320*/  MUFU.EX2 R18, R18 ;  /* 0x0000001200127308 */ /* 0x000e220000000800 */
[----:B------:R-:W-:Y:S01]  /*0330*/  FMUL.FTZ R24, R24, -1.4426950216293334961 ;  /* 0xbfb8aa3b18187820 */ /* 0x000fe20000410000 */
[----:B-1----:R-:W-:-:S06]  /*0340*/  @!P6 FMUL R25, R25, 1.175494350822287508e-38 ;  /* 0x008000001919e820 */ /* 0x002fcc0000400000 */
[----:B------:R-:W1:Y:S01]  /*0350*/  MUFU.EX2 R20, R20 ;  /* 0x0000001400147308 */ /* 0x000e620000000800 */
[----:B------:R-:W-:-:S07]  /*0360*/  FMUL.FTZ R25, R25, -1.4426950216293334961 ;  /* 0xbfb8aa3b19197820 */ /* 0x000fce0000410000 */
[----:B------:R-:W2:Y:S01]  /*0370*/  MUFU.EX2 R24, R24 ;  /* 0x0000001800187308 */ /* 0x000ea20000000800 */
[----:B0-----:R-:W-:-:S07]  /*0380*/  FADD.FTZ R12, R18, 1 ;  /* 0x3f800000120c7421 */ /* 0x001fce0000010000 */
[----:B------:R-:W0:Y:S01]  /*0390*/  MUFU.EX2 R25, R25 ;  /* 0x0000001900197308 */ /* 0x000e220000000800 */
[----:B-1----:R-:W-:-:S07]  /*03a0*/  FADD.FTZ R13, R20, 1 ;  /* 0x3f800000140d7421 */ /* 0x002fce0000010000 */
[----:B------:R-:W1:Y:S01]  /*03b0*/  MUFU.RCP R12, R12 ;  /* 0x0000000c000c7308 */ /* 0x000e620000001000 */
[----:B--2---:R-:W-:-:S07]  /*03c0*/  FADD.FTZ R18, R24, 1 ;  /* 0x3f80000018127421 */ /* 0x004fce0000010000 */
[----:B------:R-:W2:Y:S01]  /*03d0*/  MUFU.RCP R13, R13 ;  /* 0x0000000d000d7308 */ /* 0x000ea20000001000 */
[----:B0-----:R-:W-:-:S07]  /*03e0*/  FADD.FTZ R20, R25, 1 ;  /* 0x3f80000019147421 */ /* 0x001fce0000010000 */
[----:B------:R-:W0:Y:S01]  /*03f0*/  MUFU.RCP R18, R18 ;  /* 0x0000001200127308 */ /* 0x000e220000001000 */
[----:B-1----:R-:W-:-:S07]  /*0400*/  FMUL.FTZ R22, R12, 1 ;  /* 0x3f8000000c167820 */ /* 0x002fce0000410000 */
[----:B------:R-:W1:Y:S01]  /*0410*/  MUFU.RCP R20, R20 ;  /* 0x0000001400147308 */ /* 0x000e620000001000 */
[----:B--2---:R-:W-:-:S07]  /*0420*/  FMUL.FTZ R16, R13, 1 ;  /* 0x3f8000000d107820 */ /* 0x004fce0000410000 */
[----:B------:R-:W2:Y:S01]  /*0430*/  F2F.F64.F32 R22, R22 ;  /* 0x0000001600167310 */ /* 0x000ea20000201800 */
[----:B0-----:R-:W-:-:S07]  /*0440*/  FMUL.FTZ R14, R18, 1 ;  /* 0x3f800000120e7820 */ /* 0x001fce0000410000 */
[----:B------:R-:W0:Y:S01]  /*0450*/  F2F.F64.F32 R16, R16 ;  /* 0x0000001000107310 */ /* 0x000e220000201800 */
[----:B-1----:R-:W-:Y:S01]  /*0460*/  FMUL.FTZ R12, R20, 1 ;  /* 0x3f800000140c7820 */ /* 0x002fe20000410000 */
[----:B--2---:R2:W-:Y:S06]  /*0470*/  @!P3 STG.E.64 desc[UR6][R2.64], R22 ;  /* 0x000000160200b986 */ /* 0x0045ec000c101b06 */
[----:B------:R-:W1:Y:S01]  /*0480*/  F2F.F64.F32 R14, R14 ;  /* 0x0000000e000e7310 */ /* 0x000e620000201800 */
[----:B0-----:R2:W-:Y:S07]  /*0490*/  @!P2 STG.E.64 desc[UR6][R8.64], R16 ;  /* 0x000000100800a986 */ /* 0x0015ee000c101b06 */
[----:B------:R-:W0:Y:S01]  /*04a0*/  F2F.F64.F32 R12, R12 ;  /* 0x0000000c000c7310 */ /* 0x000e220000201800 */
[----:B-1----:R2:W-:Y:S04]  /*04b0*/  @!P1 STG.E.64 desc[UR6][R6.64], R14 ;  /* 0x0000000e06009986 */ /* 0x0025e8000c101b06 */
[----:B0-----:R2:W-:Y:S01]  /*04c0*/  @!P0 STG.E.64 desc[UR6][R10.64], R12 ;  /* 0x0000000c0a008986 */ /* 0x0015e2000c101b06 */
[----:B------:R-:W-:-:S13]  /*04d0*/  ISETP.GE.U32.AND P0, PT, R0, R19, PT ;  /* 0x000000130000720c */ /* 0x000fda0003f06070 */
[----:B--2---:R-:W-:Y:S05]  /*04e0*/  @!P0 BRA `(.L_x_96) ;  /* 0xfffffffc00108947 */ /* 0x004fea000383ffff */
[----:B------:R-:W-:Y:S05]  /*04f0*/  EXIT ;  /* 0x000000000000794d */ /* 0x000fea0003800000 */
.L_x_95:
        /* <DEDUP_REMOVED lines=8> */
.L_x_97:
        /* <DEDUP_REMOVED lines=13> */
[----:B------:R-:W-:Y:S02]  /*0650*/  DSETP.GEU.AND P0, PT, |R6|, UR8, PT ;  /* 0x0000000806007e2a */ /* 0x000fe4000bf0e200 */
[----:B------:R-:W-:Y:S01]  /*0660*/  FMUL.FTZ R15, R15, -1.4426950216293334961 ;  /* 0xbfb8aa3b0f0f7820 */ /* 0x000fe20000410000 */
[----:B-1----:R-:W-:-:S04]  /*0670*/  @!P1 FMUL R16, R16, 1.175494350822287508e-38 ;  /* 0x0080000010109820 */ /* 0x002fc80000400000 */
[----:B------:R-:W1:Y:S01]  /*0680*/  F2F.F32.F64 R18, R6 ;  /* 0x0000000600127310 */ /* 0x000e620000301000 */
[----:B------:R-:W-:Y:S01]  /*0690*/  FMUL.FTZ R16, R16, -1.4426950216293334961 ;  /* 0xbfb8aa3b10107820 */ /* 0x000fe20000410000 */
[----:B0-----:R-:W-:-:S06]  /*06a0*/  @!P2 FMUL R17, R17, 1.175494350822287508e-38 ;  /* 0x008000001111a820 */ /* 0x001fcc0000400000 */
        /* <DEDUP_REMOVED lines=17> */
[----:B------:R-:W-:Y:S01]  /*07c0*/  F2F.F64.F32 R4, R4 ;  /* 0x0000000400047310 */ /* 0x000fe20000201800 */
[----:B0-----:R-:W-:Y:S01]  /*07d0*/  FMUL.FTZ R8, R15, 1 ;  /* 0x3f8000000f087820 */ /* 0x001fe20000410000 */
[----:B------:R-:W-:-:S04]  /*07e0*/  SHF.L.U32 R15, R0, 0x2, RZ ;  /* 0x00000002000f7819 */ /* 0x000fc800000006ff */
[----:B------:R-:W-:Y:S02]  /*07f0*/  ISETP.GE.U32.AND P0, PT, R15, R14, PT ;  /* 0x0000000e0f00720c */ /* 0x000fe40003f06070 */
[----:B------:R-:W0:Y:S01]  /*0800*/  F2F.F64.F32 R6, R6 ;  /* 0x0000000600067310 */ /* 0x000e220000201800 */
[----:B-1----:R-:W-:-:S07]  /*0810*/  FMUL.FTZ R10, R16, 1 ;  /* 0x3f800000100a7820 */ /* 0x002fce0000410000 */
[----:B------:R-:W-:Y:S01]  /*0820*/  F2F.F64.F32 R8, R8 ;  /* 0x0000000800087310 */ /* 0x000fe20000201800 */
[----:B0-----:R1:W-:Y:S07]  /*0830*/  STG.E.128 desc[UR6][R12.64], R4 ;  /* 0x000000040c007986 */ /* 0x0013ee000c101d06 */
[----:B------:R-:W0:Y:S02]  /*0840*/  F2F.F64.F32 R10, R10 ;  /* 0x0000000a000a7310 */ /* 0x000e240000201800 */
[----:B0-----:R1:W-:Y:S01]  /*0850*/  STG.E.128 desc[UR6][R12.64+0x10], R8 ;  /* 0x000010080c007986 */ /* 0x0013e2000c101d06 */
[----:B------:R-:W-:Y:S05]  /*0860*/  @!P0 BRA `(.L_x_97) ;  /* 0xfffffffc00448947 */ /* 0x000fea000383ffff */
[----:B------:R-:W-:Y:S05]  /*0870*/  EXIT ;  /* 0x000000000000794d */ /* 0x000fea0003800000 */
.L_x_98:
        /* <DEDUP_REMOVED lines=16> */
.L_x_323:


//--------------------- .text._Z17biasAddRelu_fpropIdEvPT_S1_jj --------------------------
	.section	.text._Z17biasAddRelu_fpropIdEvPT_S1_jj,"ax",@progbits
	.align	128
        .global         _Z17biasAddRelu_fpropIdEvPT_S1_jj
        .type           _Z17biasAddRelu_fpropIdEvPT_S1_jj,@function
        .size           _Z17biasAddRelu_fpropIdEvPT_S1_jj,(.L_x_324 - _Z17biasAddRelu_fpropIdEvPT_S1_jj)
        .other          _Z17biasAddRelu_fpropIdEvPT_S1_jj,@"STO_CUDA_ENTRY STV_DEFAULT"
_Z17biasAddRelu_fpropIdEvPT_S1_jj:
.text._Z17biasAddRelu_fpropIdEvPT_S1_jj:
[----:B------:R-:W-:Y:S08]  /*0000*/  LDC R1, c[0x0][0x28] ;  /* 0x00000a00ff017b82 */ /* 0x000ff00000000800 */
[----:B------:R-:W0:Y:S01]  /*0010*/  LDC R0, c[0x0][0x218] ;  /* 0x00008600ff007b82 */ /* 0x000e220000000800 */
[----:B------:R-:W-:Y:S01]  /*0020*/  ULDC UR4, c[0x0][0x210] ;  /* 0x0000840000047ab9 */ /* 0x000fe20000000800 */
[----:B------:R-:W1:Y:S01]  /*0030*/  S2R R3, SR_TID.X ;  /* 0x0000000000037919 */ /* 0x000e620000002100 */
[----:B------:R-:W-:Y:S01]  /*0040*/  ULOP3.LUT UP0, URZ, UR4, 0x1f, URZ, 0xc0, !UPT ;  /* 0x0000001f043f7892 */ /* 0x000fe2000f80c03f */
[----:B------:R-:W-:Y:S01]  /*0050*/  PLOP3.LUT P1, PT, PT, PT, PT, 0x8, 0x0 ;  /* 0x000000000000781c */ /* 0x000fe20003f2e170 */
[----:B------:R-:W-:Y:S01]  /*0060*/  ULDC UR5, c[0x0][0x0] ;  /* 0x0000000000057ab9 */ /* 0x000fe20000000800 */
[----:B------:R-:W-:Y:S01]  /*0070*/  ULDC.64 UR10, c[0x0][0x208] ;  /* 0x00008200000a7ab9 */ /* 0x000fe20000000a00 */
[----:B0-----:R-:W-:-:S02]  /*0080*/  LOP3.LUT P0, RZ, R0, 0x1f, RZ, 0xc0, !PT ;  /* 0x0000001f00ff7812 */ /* 0x001fc4000780c0ff */
[----:B------:R-:W1:Y:S02]  /*0090*/  S2R R0, SR_CTAID.X ;  /* 0x0000000000007919 */ /* 0x000e640000002500 */
[----:B------:R-:W-:-:S13]  /*00a0*/  PLOP3.LUT P0, PT, P0, PT, UP0, 0xea, 0x0 ;  /* 0x000000000000781c */ /* 0x000fda000070fd0a */
        /* <DEDUP_REMOVED lines=9> */
[----:B------:R-:W0:Y:S01]  /*0140*/  I2F.U32.RP R4, UR7 ;  /* 0x0000000700047d06 */ /* 0x000e220008209000 */
[----:B------:R-:W1:Y:S01]  /*0150*/  LDC R29, c[0x0][0xc] ;  /* 0x00000300ff1d7b82 */ /* 0x000e620000000800 */
[----:B------:R-:W-:Y:S01]  /*0160*/  HFMA2.MMA R2, -RZ, RZ, 0, 0 ;  /* 0x00000000ff027435 */ /* 0x000fe200000001ff */
[----:B------:R-:W-:-:S05]  /*0170*/  ISETP.NE.U32.AND P0, PT, RZ, UR7, PT ;  /* 0x00000007ff007c0c */ /* 0x000fca000bf05070 */
[----:B0-----:R-:W0:Y:S01]  /*0180*/  MUFU.RCP R4, R4 ;  /* 0x0000000400047308 */ /* 0x001e220000001000 */
[----:B-1----:R-:W-:Y:S01]  /*0190*/  IMAD R29, R29, UR5, RZ ;  /* 0x000000051d1d7c24 */ /* 0x002fe2000f8e02ff */
[----:B------:R-:W-:Y:S01]  /*01a0*/  ULDC UR5, c[0x0][0x224] ;  /* 0x0000890000057ab9 */ /* 0x000fe20000000800 */
[----:B0-----:R-:W-:-:S05]  /*01b0*/  IADD3 R5, R4, 0xffffffe, RZ ;  /* 0x0ffffffe04057810 */ /* 0x001fca0007ffe0ff */
[----:B------:R-:W0:Y:S02]  /*01c0*/  F2I.FTZ.U32.TRUNC.NTZ R3, R5 ;  /* 0x0000000500037305 */ /* 0x000e24000021f000 */
[----:B0-----:R-:W-:-:S05]  /*01d0*/  IADD3 R7, RZ, -R3, RZ ;  /* 0x80000003ff077210 */ /* 0x001fca0007ffe0ff */
[----:B------:R-:W-:-:S04]  /*01e0*/  IMAD R7, R7, UR7, RZ ;  /* 0x0000000707077c24 */ /* 0x000fc8000f8e02ff */
[----:B------:R-:W-:Y:S01]  /*01f0*/  IMAD.HI.U32 R3, R3, R7, R2 ;  /* 0x0000000703037227 */ /* 0x000fe200078e0002 */
[----:B------:R-:W-:-:S07]  /*0200*/  LOP3.LUT R2, RZ, UR7, RZ, 0x33, !PT ;  /* 0x00000007ff027c12 */ /* 0x000fce000f8e33ff */
.L_x_100:
[-C--:B------:R-:W-:Y:S01]  /*0210*/  IMAD.HI.U32 R20, R3, R0.reuse, RZ ;  /* 0x0000000003147227 */ /* 0x080fe200078e00ff */
[C---:B------:R-:W-:Y:S01]  /*0220*/  IADD3 R22, R29.reuse, R0, RZ ;  /* 0x000000001d167210 */ /* 0x040fe20007ffe0ff */
[----:B------:R-:W0:Y:S01]  /*0230*/  LDC.64 R26, c[0x0][0x210] ;  /* 0x00008400ff1a7b82 */ /* 0x000e220000000a00 */
[----:B------:R-:W-:Y:S02]  /*0240*/  ISETP.GE.U32.AND P4, PT, R0, UR4, PT ;  /* 0x0000000400007c0c */ /* 0x000fe4000bf86070 */
[----:B------:R-:W-:Y:S02]  /*0250*/  IADD3 R23, -R20, RZ, RZ ;  /* 0x000000ff14177210 */ /* 0x000fe40007ffe1ff */
[----:B------:R-:W-:Y:S02]  /*0260*/  IADD3 R24, R29, R22, RZ ;  /* 0x000000161d187210 */ /* 0x000fe40007ffe0ff */
[----:B------:R-:W-:Y:S01]  /*0270*/  ISETP.GE.U32.AND P3, PT, R22, UR4, PT ;  /* 0x0000000416007c0c */ /* 0x000fe2000bf66070 */
[----:B------:R-:W-:Y:S01]  /*0280*/  IMAD R23, R23, UR5, R0 ;  /* 0x0000000517177c24 */ /* 0x000fe2000f8e0200 */
[----:B------:R-:W1:Y:S01]  /*0290*/  LDC.64 R20, c[0x0][0x218] ;  /* 0x00008600ff147b82 */ /* 0x000e620000000a00 */
[----:B------:R-:W-:-:S02]  /*02a0*/  IADD3 R28, R29, R24, RZ ;  /* 0x000000181d1c7210 */ /* 0x000fc40007ffe0ff */
[----:B------:R-:W-:Y:S02]  /*02b0*/  ISETP.GE.U32.AND P2, PT, R24, UR4, PT ;  /* 0x0000000418007c0c */ /* 0x000fe4000bf46070 */
[----:B------:R-:W-:-:S13]  /*02c0*/  ISETP.GE.U32.AND P1, PT, R23, UR5, PT ;  /* 0x0000000517007c0c */ /* 0x000fda000bf26070 */
[----:B------:R-:W-:-:S04]  /*02d0*/  @P1 IADD3 R23, R23, -UR5, RZ ;  /* 0x8000000517171c10 */ /* 0x000fc8000fffe0ff */
[----:B------:R-:W-:-:S13]  /*02e0*/  ISETP.GE.U32.AND P1, PT, R23, UR5, PT ;  /* 0x0000000517007c0c */ /* 0x000fda000bf26070 */
[----:B------:R-:W-:Y:S02]  /*02f0*/  @P1 IADD3 R23, R23, -UR5, RZ ;  /* 0x8000000517171c10 */ /* 0x000fe4000fffe0ff */
[----:B------:R-:W-:Y:S02]  /*0300*/  ISETP.GE.U32.AND P1, PT, R28, UR4, PT ;  /* 0x000000041c007c0c */ /* 0x000fe4000bf26070 */
[----:B------:R-:W-:-:S05]  /*0310*/  SEL R23, R2, R23, !P0 ;  /* 0x0000001702177207 */ /* 0x000fca0004000000 */
[----:B-1----:R-:W-:-:S05]  /*0320*/  IMAD.WIDE R20, R23, 0x8, R20 ;  /* 0x0000000817147825 */ /* 0x002fca00078e0214 */
[----:B------:R-:W2:Y:S04]  /*0330*/  @!P4 LDG.E.64 R4, desc[UR10][R20.64] ;  /* 0x0000000a1404c981 */ /* 0x000ea8000c1e1b00 */
[----:B------:R-:W3:Y:S04]  /*0340*/  @!P3 LDG.E.64 R6, desc[UR10][R20.64] ;  /* 0x0000000a1406b981 */ /* 0x000ee8000c1e1b00 */
[----:B------:R-:W4:Y:S04]  /*0350*/  @!P2 LDG.E.64 R8, desc[UR10][R20.64] ;  /* 0x0000000a1408a981 */ /* 0x000f28000c1e1b00 */
[----:B------:R1:W5:Y:S01]  /*0360*/  @!P1 LDG.E.64 R10, desc[UR10][R20.64] ;  /* 0x0000000a140a9981 */ /* 0x000362000c1e1b00 */
[----:B0-----:R-:W-:-:S04]  /*0370*/  IMAD.WIDE R22, R22, 0x8, R26 ;  /* 0x0000000816167825 */ /* 0x001fc800078e021a */
[--C-:B------:R-:W-:Y:S01]  /*0380*/  IMAD.WIDE R24, R24, 0x8, R26.reuse ;  /* 0x0000000818187825 */ /* 0x100fe200078e021a */
[----:B------:R-:W3:Y:S03]  /*0390*/  @!P3 LDG.E.64 R14, desc[UR10][R22.64] ;  /* 0x0000000a160eb981 */ /* 0x000ee6000c1e1b00 */
[--C-:B-1----:R-:W-:Y:S01]  /*03a0*/  IMAD.WIDE R20, R0, 0x8, R26.reuse ;  /* 0x0000000800147825 */ /* 0x102fe200078e021a */
[----:B------:R-:W4:Y:S03]  /*03b0*/  @!P2 LDG.E.64 R16, desc[UR10][R24.64] ;  /* 0x0000000a1810a981 */ /* 0x000f26000c1e1b00 */
[----:B------:R-:W-:Y:S01]  /*03c0*/  IMAD.WIDE R26, R28, 0x8, R26 ;  /* 0x000000081c1a7825 */ /* 0x000fe200078e021a */
[----:B------:R-:W5:Y:S04]  /*03d0*/  @!P4 LDG.E.64 R12, desc[UR10][R20.64] ;  /* 0x0000000a140cc981 */ /* 0x000f68000c1e1b00 */
[----:B------:R-:W4:Y:S01]  /*03e0*/  @!P1 LDG.E.64 R18, desc[UR10][R26.64] ;  /* 0x0000000a1a129981 */ /* 0x000f22000c1e1b00 */
[----:B------:R-:W-:Y:S01]  /*03f0*/  UMOV UR6, 0xf0000000 ;  /* 0xf000000000067882 */ /* 0x000fe20000000000 */
[----:B------:R-:W-:Y:S01]  /*0400*/  UMOV UR7, 0x380fffff ;  /* 0x380fffff00077882 */ /* 0x000fe20000000000 */
[----:B------:R-:W-:Y:S01]  /*0410*/  LEA R0, R29, R0, 0x2 ;  /* 0x000000001d007211 */ /* 0x000fe200078e10ff */
[----:B--2---:R-:W0:Y:S01]  /*0420*/  F2F.F32.F64 R28, R4 ;  /* 0x00000004001c7310 */ /* 0x004e220000301000 */
[----:B------:R-:W-:-:S02]  /*0430*/  DSETP.GEU.AND P5, PT, |R4|, UR6, PT ;  /* 0x0000000604007e2a */ /* 0x000fc4000bfae200 */
[----:B-----5:R-:W-:-:S05]  /*0440*/  DSETP.GEU.AND P6, PT, |R12|, UR6, PT ;  /* 0x000000060c007e2a */ /* 0x020fca000bfce200 */
[----:B------:R-:W1:Y:S07]  /*0450*/  F2F.F32.F64 R13, R12 ;  /* 0x0000000c000d7310 */ /* 0x000e6e0000301000 */
[----:B0-----:R-:W-:Y:S02]  /*0460*/  @!P5 FMUL R28, R28, 1.175494350822287508e-38 ;  /* 0x008000001c1cd820 */ /* 0x001fe40000400000 */
[----:B-1----:R-:W-:-:S04]  /*0470*/  @!P6 FMUL R13, R13, 1.175494350822287508e-38 ;  /* 0x008000000d0de820 */ /* 0x002fc80000400000 */
[----:B------:R-:W-:-:S05]  /*0480*/  FADD.FTZ R28, R28, R13 ;  /* 0x0000000d1c1c7221 */ /* 0x000fca0000010000 */
[----:B------:R-:W-:-:S05]  /*0490*/  FMNMX.FTZ R28, RZ, R28, !PT ;  /* 0x0000001cff1c7209 */ /* 0x000fca0007810000 */
[----:B------:R-:W-:-:S04]  /*04a0*/  FMUL.FTZ R28, R28, 1 ;  /* 0x3f8000001c1c7820 */ /* 0x000fc80000410000 */
[----:B------:R-:W0:Y:S01]  /*04b0*/  F2F.F64.F32 R12, R28 ;  /* 0x0000001c000c7310 */ /* 0x000e220000201800 */
[----:B---3--:R-:W-:-:S07]  /*04c0*/  DSETP.GEU.AND P5, PT, |R14|, UR6, PT ;  /* 0x000000060e007e2a */ /* 0x008fce000bfae200 */
[----:B------:R-:W1:Y:S01]  /*04d0*/  F2F.F32.F64 R15, R14 ;  /* 0x0000000e000f7310 */ /* 0x000e620000301000 */
[----:B0-----:R0:W-:Y:S07]  /*04e0*/  @!P4 STG.E.64 desc[UR10][R20.64], R12 ;  /* 0x0000000c1400c986 */ /* 0x0011ee000c101b0a */
[----:B------:R-:W2:Y:S01]  /*04f0*/  F2F.F32.F64 R14, R6 ;  /* 0x00000006000e7310 */ /* 0x000ea20000301000 */
[----:B------:R-:W-:Y:S01]  /*0500*/  DSETP.GEU.AND P4, PT, |R6|, UR6, PT ;  /* 0x0000000606007e2a */ /* 0x000fe2000bf8e200 */
[----:B-1----:R-:W-:-:S13]  /*0510*/  @!P5 FMUL R15, R15, 1.175494350822287508e-38 ;  /* 0x008000000f0fd820 */ /* 0x002fda0000400000 */
[----:B--2---:R-:W-:-:S04]  /*0520*/  @!P4 FMUL R14, R14, 1.175494350822287508e-38 ;  /* 0x008000000e0ec820 */ /* 0x004fc80000400000 */
[----:B------:R-:W-:-:S05]  /*0530*/  FADD.FTZ R14, R14, R15 ;  /* 0x0000000f0e0e7221 */ /* 0x000fca0000010000 */
[----:B------:R-:W-:-:S05]  /*0540*/  FMNMX.FTZ R14, RZ, R14, !PT ;  /* 0x0000000eff0e7209 */ /* 0x000fca0007810000 */
[----:B------:R-:W-:-:S06]  /*0550*/  FMUL.FTZ R14, R14, 1 ;  /* 0x3f8000000e0e7820 */ /* 0x000fcc0000410000 */
[----:B------:R-:W1:Y:S01]  /*0560*/  F2F.F64.F32 R14, R14 ;  /* 0x0000000e000e7310 */ /* 0x000e620000201800 */
[----:B----4-:R-:W-:Y:S02]  /*0570*/  DSETP.GEU.AND P4, PT, |R16|, UR6, PT ;  /* 0x0000000610007e2a */ /* 0x010fe4000bf8e200 */
[----:B------:R-:W-:Y:S02]  /*0580*/  DSETP.GEU.AND P6, PT, |R18|, UR6, PT ;  /* 0x0000000612007e2a */ /* 0x000fe4000bfce200 */
[----:B------:R-:W-:-:S03]  /*0590*/  DSETP.GEU.AND P5, PT, |R10|, UR6, PT ;  /* 0x000000060a007e2a */ /* 0x000fc6000bfae200 */
[----:B0-----:R-:W-:Y:S01]  /*05a0*/  F2F.F32.F64 R21, R16 ;  /* 0x0000001000157310 */ /* 0x001fe20000301000 */
[----:B-1----:R0:W-:Y:S07]  /*05b0*/  @!P3 STG.E.64 desc[UR10][R22.64], R14 ;  /* 0x0000000e1600b986 */ /* 0x0021ee000c101b0a */
[----:B------:R-:W1:Y:S01]  /*05c0*/  F2F.F32.F64 R17, R18 ;  /* 0x0000001200117310 */ /* 0x000e620000301000 */
[----:B------:R-:W-:-:S07]  /*05d0*/  DSETP.GEU.AND P3, PT, |R8|, UR6, PT ;  /* 0x0000000608007e2a */ /* 0x000fce000bf6e200 */
[----:B------:R-:W2:Y:S08]  /*05e0*/  F2F.F32.F64 R28, R10 ;  /* 0x0000000a001c7310 */ /* 0x000eb00000301000 */
[----:B------:R-:W3:Y:S01]  /*05f0*/  F2F.F32.F64 R20, R8 ;  /* 0x0000000800147310 */ /* 0x000ee20000301000 */
[----:B-1----:R-:W-:Y:S01]  /*0600*/  @!P6 FMUL R17, R17, 1.175494350822287508e-38 ;  /* 0x008000001111e820 */ /* 0x002fe20000400000 */
[----:B------:R-:W-:Y:S01]  /*0610*/  @!P4 FMUL R21, R21, 1.175494350822287508e-38 ;  /* 0x008000001515c820 */ /* 0x000fe20000400000 */
[----:B--2---:R-:W-:-:S04]  /*0620*/  @!P5 FMUL R28, R28, 1.175494350822287508e-38 ;  /* 0x008000001c1cd820 */ /* 0x004fc80000400000 */
[----:B------:R-:W-:Y:S01]  /*0630*/  FADD.FTZ R17, R28, R17 ;  /* 0x000000111c117221 */ /* 0x000fe20000010000 */
[----:B---3--:R-:W-:-:S04]  /*0640*/  @!P3 FMUL R20, R20, 1.175494350822287508e-38 ;  /* 0x008000001414b820 */ /* 0x008fc80000400000 */
[----:B------:R-:W-:Y:S01]  /*0650*/  FADD.FTZ R20, R20, R21 ;  /* 0x0000001514147221 */ /* 0x000fe20000010000 */
[----:B------:R-:W-:-:S04]  /*0660*/  FMNMX.FTZ R18, RZ, R17, !PT ;  /* 0x00000011ff127209 */ /* 0x000fc80007810000 */
[----:B------:R-:W-:Y:S01]  /*0670*/  FMNMX.FTZ R20, RZ, R20, !PT ;  /* 0x00000014ff147209 */ /* 0x000fe20007810000 */
[----:B------:R-:W-:-:S04]  /*0680*/  FMUL.FTZ R18, R18, 1 ;  /* 0x3f80000012127820 */ /* 0x000fc80000410000 */
[----:B------:R-:W-:Y:S02]  /*0690*/  FMUL.FTZ R20, R20, 1 ;  /* 0x3f80000014147820 */ /* 0x000fe40000410000 */
[----:B------:R-:W-:Y:S08]  /*06a0*/  F2F.F64.F32 R18, R18 ;  /* 0x0000001200127310 */ /* 0x000ff00000201800 */
[----:B------:R-:W1:Y:S02]  /*06b0*/  F2F.F64.F32 R16, R20 ;  /* 0x0000001400107310 */ /* 0x000e640000201800 */
[----:B-1----:R0:W-:Y:S04]  /*06c0*/  @!P2 STG.E.64 desc[UR10][R24.64], R16 ;  /* 0x000000101800a986 */ /* 0x0021e8000c101b0a */
[----:B------:R0:W-:Y:S01]  /*06d0*/  @!P1 STG.E.64 desc[UR10][R26.64], R18 ;  /* 0x000000121a009986 */ /* 0x0001e2000c101b0a */
[----:B------:R-:W-:-:S13]  /*06e0*/  ISETP.GE.U32.AND P1, PT, R0, UR4, PT ;  /* 0x0000000400007c0c */ /* 0x000fda000bf26070 */
[----:B0-----:R-:W-:Y:S05]  /*06f0*/  @!P1 BRA `(.L_x_100) ;  /* 0xfffffff800c49947 */ /* 0x001fea000383ffff */
[----:B------:R-:W-:Y:S05]  /*0700*/  EXIT ;  /* 0x000000000000794d */ /* 0x000fea0003800000 */
.L_x_99:
[----:B------:R-:W-:Y:S01]  /*0710*/  ULDC.64 UR6, c[0x0][0x220] ;  /* 0x0000880000067ab9 */ /* 0x000fe20000000a00 */
[----:B------:R-:W-:Y:S01]  /*0720*/  SHF.L.U32 R2, R0, 0x2, RZ ;  /* 0x0000000200027819 */ /* 0x000fe200000006ff */
[----:B------:R-:W-:-:S06]  /*0730*/  UIMAD UR8, UR7, UR6, URZ ;  /* 0x00000006070872a4 */ /* 0x000fcc000f8e023f */
[----:B------:R-:W-:-:S13]  /*0740*/  ISETP.GE.U32.AND P0, PT, R2, UR8, PT ;  /* 0x0000000802007c0c */ /* 0x000fda000bf06070 */
[----:B------:R-:W-:Y:S05]  /*0750*/  @P0 EXIT ;  /* 0x000000000000094d */ /* 0x000fea0003800000 */
[----:B------:R-:W-:Y:S01]  /*0760*/  USHF.R.U32.HI UR4, URZ, 0x2, UR7 ;  /* 0x000000023f047899 */ /* 0x000fe20008011607 */
[----:B------:R-:W0:Y:S01]  /*0770*/  LDC.64 R22, c[0x0][0x210] ;  /* 0x00008400ff167b82 */ /* 0x000e220000000a00 */
[----:B------:R-:W-:Y:S02]  /*0780*/  ULDC UR6, c[0x0][0xc] ;  /* 0x0000030000067ab9 */ /* 0x000fe40000000800 */
[----:B------:R-:W-:Y:S02]  /*0790*/  UIMAD UR5, UR5, UR6, URZ ;  /* 0x00000006050572a4 */ /* 0x000fe4000f8e023f */
[----:B------:R-:W-:Y:S02]  /*07a0*/  IADD3 R5, RZ, -UR4, RZ ;  /* 0x80000004ff057c10 */ /* 0x000fe4000fffe0ff */
[----:B------:R-:W-:Y:S01]  /*07b0*/  ISETP.NE.U32.AND P0, PT, RZ, UR4, PT ;  /* 0x00000004ff007c0c */ /* 0x000fe2000bf05070 */
[----:B------:R-:W1:Y:S01]  /*07c0*/  I2F.U32.RP R4, UR4 ;  /* 0x0000000400047d06 */ /* 0x000e620008209000 */
[----:B------:R-:W2:Y:S07]  /*07d0*/  LDC.64 R20, c[0x0][0x218] ;  /* 0x00008600ff147b82 */ /* 0x000eae0000000a00 */
[----:B-1----:R-:W1:Y:S02]  /*07e0*/  MUFU.RCP R4, R4 ;  /* 0x0000000400047308 */ /* 0x002e640000001000 */
[----:B-1----:R-:W-:-:S06]  /*07f0*/  IADD3 R2, R4, 0xffffffe, RZ ;  /* 0x0ffffffe04027810 */ /* 0x002fcc0007ffe0ff */
[----:B------:R1:W3:Y:S02]  /*0800*/  F2I.FTZ.U32.TRUNC.NTZ R3, R2 ;  /* 0x0000000200037305 */ /* 0x0002e4000021f000 */
[----:B-1----:R-:W-:Y:S01]  /*0810*/  MOV R2, RZ ;  /* 0x000000ff00027202 */ /* 0x002fe20000000f00 */
[----:B---3--:R-:W-:-:S04]  /*0820*/  IMAD R5, R5, R3, RZ ;  /* 0x0000000305057224 */ /* 0x008fc800078e02ff */
[----:B------:R-:W-:Y:S01]  /*0830*/  IMAD.HI.U32 R3, R3, R5, R2 ;  /* 0x0000000503037227 */ /* 0x000fe200078e0002 */
[----:B0-2---:R-:W-:-:S07]  /*0840*/  LOP3.LUT R2, RZ, UR4, RZ, 0x33, !PT ;  /* 0x00000004ff027c12 */ /* 0x005fce000f8e33ff */
.L_x_101:
[----:B0-----:R-:W-:-:S04]  /*0850*/  IMAD.HI.U32 R4, R3, R0, RZ ;  /* 0x0000000003047227 */ /* 0x001fc800078e00ff */
[----:B------:R-:W-:Y:S01]  /*0860*/  IMAD.WIDE R24, R0, 0x20, R22 ;  /* 0x0000002000187825 */ /* 0x000fe200078e0216 */
[----:B------:R-:W-:-:S04]  /*0870*/  IADD3 R5, -R4, RZ, RZ ;  /* 0x000000ff04057210 */ /* 0x000fc80007ffe1ff */
[----:B------:R-:W2:Y:S01]  /*0880*/  LDG.E.128 R12, desc[UR10][R24.64+0x10] ;  /* 0x0000100a180c7981 */ /* 0x000ea2000c1e1d00 */
[----:B------:R-:W-:-:S05]  /*0890*/  IMAD R5, R5, UR4, R0 ;  /* 0x0000000405057c24 */ /* 0x000fca000f8e0200 */
[----:B------:R-:W-:-:S13]  /*08a0*/  ISETP.GE.U32.AND P1, PT, R5, UR4, PT ;  /* 0x0000000405007c0c */ /* 0x000fda000bf26070 */
[----:B------:R-:W-:-:S04]  /*08b0*/  @P1 IADD3 R5, R5, -UR4, RZ ;  /* 0x8000000405051c10 */ /* 0x000fc8000fffe0ff */
[----:B------:R-:W-:-:S13]  /*08c0*/  ISETP.GE.U32.AND P1, PT, R5, UR4, PT ;  /* 0x0000000405007c0c */ /* 0x000fda000bf26070 */
[----:B------:R-:W-:-:S04]  /*08d0*/  @P1 IADD3 R5, R5, -UR4, RZ ;  /* 0x8000000405051c10 */ /* 0x000fc8000fffe0ff */
[----:B------:R-:W-:Y:S02]  /*08e0*/  SEL R17, R2, R5, !P0 ;  /* 0x0000000502117207 */ /* 0x000fe40004000000 */
[----:B------:R-:W3:Y:S03]  /*08f0*/  LDG.E.128 R4, desc[UR10][R24.64] ;  /* 0x0000000a18047981 */ /* 0x000ee6000c1e1d00 */
[----:B------:R-:W-:-:S05]  /*0900*/  IMAD.WIDE.U32 R16, R17, 0x20, R20 ;  /* 0x0000002011107825 */ /* 0x000fca00078e0014 */
[----:B------:R-:W4:Y:S04]  /*0910*/  LDG.E.128 R8, desc[UR10][R16.64] ;  /* 0x0000000a10087981 */ /* 0x000f28000c1e1d00 */
[----:B------:R-:W5:Y:S01]  /*0920*/  LDG.E.128 R16, desc[UR10][R16.64+0x10] ;  /* 0x0000100a10107981 */ /* 0x000f62000c1e1d00 */
[----:B------:R-:W-:Y:S01]  /*0930*/  UMOV UR6, 0xf0000000 ;  /* 0xf000000000067882 */ /* 0x000fe20000000000 */
[----:B------:R-:W-:Y:S01]  /*0940*/  UMOV UR7, 0x380fffff ;  /* 0x380fffff00077882 */ /* 0x000fe20000000000 */
[----:B------:R-:W-:Y:S01]  /*0950*/  IADD3 R0, R0, UR5, RZ ;  /* 0x0000000500007c10 */ /* 0x000fe2000fffe0ff */
[----:B--2---:R-:W-:Y:S01]  /*0960*/  F2F.F32.F64 R29, R12 ;  /* 0x0000000c001d7310 */ /* 0x004fe20000301000 */
[----:B------:R-:W-:Y:S02]  /*0970*/  DSETP.GEU.AND P4, PT, |R12|, UR6, PT ;  /* 0x000000060c007e2a */ /* 0x000fe4000bf8e200 */
[----:B------:R-:W-:-:S05]  /*0980*/  DSETP.GEU.AND P5, PT, |R14|, UR6, PT ;  /* 0x000000060e007e2a */ /* 0x000fca000bfae200 */
[----:B------:R-:W-:Y:S08]  /*0990*/  F2F.F32.F64 R28, R14 ;  /* 0x0000000e001c7310 */ /* 0x000ff00000301000 */
[----:B---3--:R-:W0:Y:S01]  /*09a0*/  F2F.F32.F64 R26, R4 ;  /* 0x00000004001a7310 */ /* 0x008e220000301000 */
[----:B------:R-:W-:-:S07]  /*09b0*/  DSETP.GEU.AND P6, PT, |R4|, UR6, PT ;  /* 0x0000000604007e2a */ /* 0x000fce000bfce200 */
[----:B----4-:R-:W1:Y:S01]  /*09c0*/  F2F.F32.F64 R5, R8 ;  /* 0x0000000800057310 */ /* 0x010e620000301000 */
[----:B------:R-:W-:Y:S02]  /*09d0*/  DSETP.GEU.AND P1, PT, |R8|, UR6, PT ;  /* 0x0000000608007e2a */ /* 0x000fe4000bf2e200 */
[----:B------:R-:W-:Y:S02]  /*09e0*/  DSETP.GEU.AND P2, PT, |R6|, UR6, PT ;  /* 0x0000000606007e2a */ /* 0x000fe4000bf4e200 */
[----:B------:R-:W-:Y:S02]  /*09f0*/  DSETP.GEU.AND P3, PT, |R10|, UR6, PT ;  /* 0x000000060a007e2a */ /* 0x000fe4000bf6e200 */
[----:B0-----:R-:W-:Y:S01]  /*0a00*/  @!P6 FMUL R26, R26, 1.175494350822287508e-38 ;  /* 0x008000001a1ae820 */ /* 0x001fe20000400000 */
[----:B------:R-:W0:Y:S01]  /*0a10*/  F2F.F32.F64 R27, R6 ;  /* 0x00000006001b7310 */ /* 0x000e220000301000 */
[----:B-----5:R-:W-:-:S06]  /*0a20*/  DSETP.GEU.AND P6, PT, |R16|, UR6, PT ;  /* 0x0000000610007e2a */ /* 0x020fcc000bfce200 */
[----:B-1----:R-:W-:Y:S01]  /*0a30*/  @!P1 FMUL R5, R5, 1.175494350822287508e-38 ;  /* 0x0080000005059820 */ /* 0x002fe20000400000 */
[----:B------:R-:W1:Y:S01]  /*0a40*/  F2F.F32.F64 R6, R10 ;  /* 0x0000000a00067310 */ /* 0x000e620000301000 */
[----:B------:R-:W-:-:S07]  /*0a50*/  DSETP.GEU.AND P1, PT, |R18|, UR6, PT ;  /* 0x0000000612007e2a */ /* 0x000fce000bf2e200 */
[----:B------:R-:W2:Y:S08]  /*0a60*/  F2F.F32.F64 R4, R16 ;  /* 0x0000001000047310 */ /* 0x000eb00000301000 */
[----:B------:R-:W3:Y:S01]  /*0a70*/  F2F.F32.F64 R7, R18 ;  /* 0x0000001200077310 */ /* 0x000ee20000301000 */
[----:B0-----:R-:W-:Y:S01]  /*0a80*/  @!P2 FMUL R27, R27, 1.175494350822287508e-38 ;  /* 0x008000001b1ba820 */ /* 0x001fe20000400000 */
[----:B-1----:R-:W-:Y:S01]  /*0a90*/  @!P3 FMUL R6, R6, 1.175494350822287508e-38 ;  /* 0x008000000606b820 */ /* 0x002fe20000400000 */
[----:B------:R-:W-:Y:S01]  /*0aa0*/  @!P4 FMUL R29, R29, 1.175494350822287508e-38 ;  /* 0x008000001d1dc820 */ /* 0x000fe20000400000 */
[----:B------:R-:W-:Y:S01]  /*0ab0*/  @!P5 FMUL R28, R28, 1.175494350822287508e-38 ;  /* 0x008000001c1cd820 */ /* 0x000fe20000400000 */
[----:B--2---:R-:W-:Y:S01]  /*0ac0*/  @!P6 FMUL R4, R4, 1.175494350822287508e-38 ;  /* 0x008000000404e820 */ /* 0x004fe20000400000 */
[----:B------:R-:W-:Y:S01]  /*0ad0*/  FADD.FTZ R5, R26, R5 ;  /* 0x000000051a057221 */ /* 0x000fe20000010000 */
[----:B------:R-:W-:-:S02]  /*0ae0*/  FADD.FTZ R6, R27, R6 ;  /* 0x000000061b067221 */ /* 0x000fc40000010000 */
[----:B------:R-:W-:Y:S01]  /*0af0*/  FADD.FTZ R29, R29, R4 ;  /* 0x000000041d1d7221 */ /* 0x000fe20000010000 */
[----:B---3--:R-:W-:-:S04]  /*0b00*/  @!P1 FMUL R7, R7, 1.175494350822287508e-38 ;  /* 0x0080000007079820 */ /* 0x008fc80000400000 */
[----:B------:R-:W-:Y:S01]  /*0b10*/  FADD.FTZ R28, R28, R7 ;  /* 0x000000071c1c7221 */ /* 0x000fe20000010000 */
[----:B------:R-:W-:Y:S02]  /*0b20*/  FMNMX.FTZ R5, RZ, R5, !PT ;  /* 0x00000005ff057209 */ /* 0x000fe40007810000 */
[----:B------:R-:W-:Y:S02]  /*0b30*/  FMNMX.FTZ R6, RZ, R6, !PT ;  /* 0x00000006ff067209 */ /* 0x000fe40007810000 */
[----:B------:R-:W-:Y:S02]  /*0b40*/  FMNMX.FTZ R29, RZ, R29, !PT ;  /* 0x0000001dff1d7209 */ /* 0x000fe40007810000 */
[----:B------:R-:W-:Y:S01]  /*0b50*/  FMNMX.FTZ R28, RZ, R28, !PT ;  /* 0x0000001cff1c7209 */ /* 0x000fe20007810000 */
[----:B------:R-:W-:Y:S01]  /*0b60*/  FMUL.FTZ R5, R5, 1 ;  /* 0x3f80000005057820 */ /* 0x000fe20000410000 */
[----:B------:R-:W-:Y:S01]  /*0b70*/  FMUL.FTZ R6, R6, 1 ;  /* 0x3f80000006067820 */ /* 0x000fe20000410000 */
[----:B------:R-:W-:-:S02]  /*0b80*/  FMUL.FTZ R8, R29, 1 ;  /* 0x3f8000001d087820 */ /* 0x000fc40000410000 */
[----:B------:R-:W-:Y:S02]  /*0b90*/  FMUL.FTZ R10, R28, 1 ;  /* 0x3f8000001c0a7820 */ /* 0x000fe40000410000 */
[----:B------:R-:W-:Y:S08]  /*0ba0*/  F2F.F64.F32 R4, R5 ;  /* 0x0000000500047310 */ /* 0x000ff00000201800 */
[----:B------:R-:W0:Y:S08]  /*0bb0*/  F2F.F64.F32 R6, R6 ;  /* 0x0000000600067310 */ /* 0x000e300000201800 */
[----:B------:R-:W-:Y:S08]  /*0bc0*/  F2F.F64.F32 R8, R8 ;  /* 0x0000000800087310 */ /* 0x000ff00000201800 */
[----:B------:R-:W1:Y:S01]  /*0bd0*/  F2F.F64.F32 R10, R10 ;  /* 0x0000000a000a7310 */ /* 0x000e620000201800 */
[----:B0-----:R0:W-:Y:S01]  /*0be0*/  STG.E.128 desc[UR10][R24.64], R4 ;  /* 0x0000000418007986 */ /* 0x0011e2000c101d0a */
[----:B------:R-:W-:-:S04]  /*0bf0*/  SHF.L.U32 R12, R0, 0x2, RZ ;  /* 0x00000002000c7819 */ /* 0x000fc800000006ff */
[----:B------:R-:W-:Y:S01]  /*0c00*/  ISETP.GE.U32.AND P1, PT, R12, UR8, PT ;  /* 0x000000080c007c0c */ /* 0x000fe2000bf26070 */
[----:B-1----:R0:W-:-:S12]  /*0c10*/  STG.E.128 desc[UR10][R24.64+0x10], R8 ;  /* 0x0000100818007986 */ /* 0x0021d8000c101d0a */
[----:B------:R-:W-:Y:S05]  /*0c20*/  @!P1 BRA `(.L_x_101) ;  /* 0xfffffffc00089947 */ /* 0x000fea000383ffff */
[----:B------:R-:W-:Y:S05]  /*0c30*/  EXIT ;  /* 0x000000000000794d */ /* 0x000fea0003800000 */
.L_x_102:
        /* <DEDUP_REMOVED lines=12> */
.L_x_324:


//--------------------- .text._Z13biasAdd_fpropIdEvPT_S1_jj --------------------------
	.section	.text._Z13biasAdd_fpropIdEvPT_S1_jj,"ax",@progbits
	.align	128
        .global         _Z13biasAdd_fpropIdEvPT_S1_jj
        .type           _Z13biasAdd_fpropIdEvPT_S1_jj,@function
        .size           _Z13biasAdd_fpropIdEvPT_S1_jj,(.L_x_325 - _Z13biasAdd_fpropIdEvPT_S1_jj)
        .other          _Z13biasAdd_fpropIdEvPT_S1_jj,@"STO_CUDA_ENTRY STV_DEFAULT"
_Z13biasAdd_fpropIdEvPT_S1_jj:
.text._Z13biasAdd_fpropIdEvPT_S1_jj:
        /* <DEDUP_REMOVED lines=33> */
.L_x_104:
        /* <DEDUP_REMOVED lines=39> */
[----:B------:R-:W-:-:S04]  /*0480*/  FADD.FTZ R28, R28, R13 ;  /* 0x0000000d1c1c7221 */ /* 0x000fc80000010000 */
        /* <DEDUP_REMOVED lines=9> */
[----:B------:R-:W-:-:S04]  /*0520*/  FADD.FTZ R14, R14, R15 ;  /* 0x0000000f0e0e7221 */ /* 0x000fc80000010000 */
[----:B------:R-:W-:-:S06]  /*0530*/  FMUL.FTZ R14, R14, 1 ;  /* 0x3f8000000e0e7820 */ /* 0x000fcc0000410000 */
[----:B------:R-:W1:Y:S01]  /*0540*/  F2F.F64.F32 R14, R14 ;  /* 0x0000000e000e7310 */ /* 0x000e620000201800 */
[----:B----4-:R-:W-:Y:S02]  /*0550*/  DSETP.GEU.AND P4, PT, |R16|, UR6, PT ;  /* 0x0000000610007e2a */ /* 0x010fe4000bf8e200 */
[----:B------:R-:W-:Y:S02]  /*0560*/  DSETP.GEU.AND P6, PT, |R18|, UR6, PT ;  /* 0x0000000612007e2a */ /* 0x000fe4000bfce200 */
[----:B------:R-:W-:-:S03]  /*0570*/  DSETP.GEU.AND P5, PT, |R10|, UR6, PT ;  /* 0x000000060a007e2a */ /* 0x000fc6000bfae200 */
[----:B------:R-:W2:Y:S01]  /*0580*/  F2F.F32.F64 R28, R16 ;  /* 0x00000010001c7310 */ /* 0x000ea20000301000 */
[----:B-1----:R1:W-:Y:S07]  /*0590*/  @!P3 STG.E.64 desc[UR10][R22.64], R14 ;  /* 0x0000000e1600b986 */ /* 0x0023ee000c101b0a */
[----:B0-----:R-:W0:Y:S01]  /*05a0*/  F2F.F32.F64 R21, R8 ;  /* 0x0000000800157310 */ /* 0x001e220000301000 */
[----:B------:R-:W-:-:S07]  /*05b0*/  DSETP.GEU.AND P3, PT, |R8|, UR6, PT ;  /* 0x0000000608007e2a */ /* 0x000fce000bf6e200 */
[----:B------:R-:W3:Y:S08]  /*05c0*/  F2F.F32.F64 R20, R18 ;  /* 0x0000001200147310 */ /* 0x000ef00000301000 */
[----:B------:R-:W4:Y:S01]  /*05d0*/  F2F.F32.F64 R17, R10 ;  /* 0x0000000a00117310 */ /* 0x000f220000301000 */
[----:B--2---:R-:W-:Y:S01]  /*05e0*/  @!P4 FMUL R28, R28, 1.175494350822287508e-38 ;  /* 0x008000001c1cc820 */ /* 0x004fe20000400000 */
[----:B0-----:R-:W-:Y:S01]  /*05f0*/  @!P3 FMUL R21, R21, 1.175494350822287508e-38 ;  /* 0x008000001515b820 */ /* 0x001fe20000400000 */
[----:B---3--:R-:W-:-:S03]  /*0600*/  @!P6 FMUL R20, R20, 1.175494350822287508e-38 ;  /* 0x008000001414e820 */ /* 0x008fc60000400000 */
[----:B------:R-:W-:Y:S01]  /*0610*/  FADD.FTZ R21, R21, R28 ;  /* 0x0000001c15157221 */ /* 0x000fe20000010000 */
[----:B----4-:R-:W-:-:S03]  /*0620*/  @!P5 FMUL R17, R17, 1.175494350822287508e-38 ;  /* 0x008000001111d820 */ /* 0x010fc60000400000 */
[----:B------:R-:W-:Y:S01]  /*0630*/  FMUL.FTZ R21, R21, 1 ;  /* 0x3f80000015157820 */ /* 0x000fe20000410000 */
[----:B------:R-:W-:-:S04]  /*0640*/  FADD.FTZ R20, R17, R20 ;  /* 0x0000001411147221 */ /* 0x000fc80000010000 */
[----:B------:R-:W-:Y:S01]  /*0650*/  FMUL.FTZ R20, R20, 1 ;  /* 0x3f80000014147820 */ /* 0x000fe20000410000 */
[----:B------:R-:W0:Y:S08]  /*0660*/  F2F.F64.F32 R16, R21 ;  /* 0x0000001500107310 */ /* 0x000e300000201800 */
[----:B------:R-:W2:Y:S01]  /*0670*/  F2F.F64.F32 R18, R20 ;  /* 0x0000001400127310 */ /* 0x000ea20000201800 */
[----:B0-----:R1:W-:Y:S04]  /*0680*/  @!P2 STG.E.64 desc[UR10][R24.64], R16 ;  /* 0x000000101800a986 */ /* 0x0013e8000c101b0a */
[----:B--2---:R1:W-:Y:S01]  /*0690*/  @!P1 STG.E.64 desc[UR10][R26.64], R18 ;  /* 0x000000121a009986 */ /* 0x0043e2000c101b0a */
[----:B------:R-:W-:-:S13]  /*06a0*/  ISETP.GE.U32.AND P1, PT, R0, UR4, PT ;  /* 0x0000000400007c0c */ /* 0x000fda000bf26070 */
[----:B-1----:R-:W-:Y:S05]  /*06b0*/  @!P1 BRA `(.L_x_104) ;  /* 0xfffffff800d49947 */ /* 0x002fea000383ffff */
[----:B------:R-:W-:Y:S05]  /*06c0*/  EXIT ;  /* 0x000000000000794d */ /* 0x000fea0003800000 */
.L_x_103:
        /* <DEDUP_REMOVED lines=20> */
.L_x_105:
        /* <DEDUP_REMOVED lines=18> */
[----:B------:R-:W-:-:S07]  /*0930*/  DSETP.GEU.AND P2, PT, |R12|, UR6, PT ;  /* 0x000000060c007e2a */ /* 0x000fce000bf4e200 */
        /* <DEDUP_REMOVED lines=9> */
[----:B-----5:R-:W-:Y:S02]  /*09d0*/  DSETP.GEU.AND P4, PT, |R16|, UR6, PT ;  /* 0x0000000610007e2a */ /* 0x020fe4000bf8e200 */
[----:B------:R-:W-:-:S04]  /*09e0*/  DSETP.GEU.AND P6, PT, |R18|, UR6, PT ;  /* 0x0000000612007e2a */ /* 0x000fc8000bfce200 */
        /* <DEDUP_REMOVED lines=15> */
[----:B------:R-:W-:Y:S01]  /*0ae0*/  FMUL.FTZ R5, R5, 1 ;  /* 0x3f80000005057820 */ /* 0x000fe20000410000 */
[----:B------:R-:W-:Y:S01]  /*0af0*/  FMUL.FTZ R6, R29, 1 ;  /* 0x3f8000001d067820 */ /* 0x000fe20000410000 */
[----:B------:R-:W-:Y:S01]  /*0b00*/  FMUL.FTZ R8, R28, 1 ;  /* 0x3f8000001c087820 */ /* 0x000fe20000410000 */
[----:B------:R-:W-:-:S03]  /*0b10*/  FMUL.FTZ R10, R12, 1 ;  /* 0x3f8000000c0a7820 */ /* 0x000fc60000410000 */
        /* <DEDUP_REMOVED lines=10> */
.L_x_106:
        /* <DEDUP_REMOVED lines=12> */
.L_x_325:


//--------------------- .text._Z10Relu_bpropIN3c104HalfEEvPT_S3_jjS3_ --------------------------
	.section	.text._Z10Relu_bpropIN3c104HalfEEvPT_S3_jjS3_,"ax",@progbits
	.align	128
        .global         _Z10Relu_bpropIN3c104HalfEEvPT_S3_jjS3_
        .type           _Z10Relu_bpropIN3c104HalfEEvPT_S3_jjS3_,@function
        .size           _Z10Relu_bpropIN3c104HalfEEvPT_S3_jjS3_,(.L_x_326 - _Z10Relu_bpropIN3c104HalfEEvPT_S3_jjS3_)
        .other          _Z10Relu_bpropIN3c104HalfEEvPT_S3_jjS3_,@"STO_CUDA_ENTRY STV_DEFAULT"
_Z10Relu_bpropIN3c104HalfEEvPT_S3_jjS3_:
.text._Z10Relu_bpropIN3c104HalfEEvPT_S3_jjS3_:
        /* <DEDUP_REMOVED lines=25> */
.L_x_108:
[----:B------:R-:W-:Y:S01]  /*0190*/  IMAD.IADD R27, R2, 0x1, R23 ;  /* 0x00000001021b7824 */ /* 0x000fe200078e0217 */
[----:B------:R-:W-:-:S03]  /*01a0*/  ISETP.GE.U32.AND P3, PT, R23, UR4, PT ;  /* 0x0000000417007c0c */ /* 0x000fc6000bf66070 */
[----:B------:R-:W-:Y:S01]  /*01b0*/  IMAD.IADD R29, R2, 0x1, R27 ;  /* 0x00000001021d7824 */ /* 0x000fe200078e021b */
[----:B------:R-:W-:-:S03]  /*01c0*/  ISETP.GE.U32.AND P2, PT, R27, UR4, PT ;  /* 0x000000041b007c0c */ /* 0x000fc6000bf46070 */
[----:B------:R-:W-:Y:S01]  /*01d0*/  IMAD.IADD R25, R2, 0x1, R29 ;  /* 0x0000000102197824 */ /* 0x000fe200078e021d */
[----:B------:R-:W-:-:S04]  /*01e0*/  ISETP.GE.U32.AND P1, PT, R29, UR4, PT ;  /* 0x000000041d007c0c */ /* 0x000fc8000bf26070 */
[----:B------:R-:W-:Y:S01]  /*01f0*/  ISETP.GE.U32.AND P0, PT, R25, UR4, PT ;  /* 0x0000000419007c0c */ /* 0x000fe2000bf06070 */
[----:B------:R-:W0:Y:S08]  /*0200*/  @!P3 LDC.64 R16, c[0x0][0x218] ;  /* 0x00008600ff10bb82 */ /* 0x000e300000000a00 */
[----:B------:R-:W1:Y:S08]  /*0210*/  @!P2 LDC.64 R14, c[0x0][0x218] ;  /* 0x00008600ff0eab82 */ /* 0x000e700000000a00 */
[----:B------:R-:W2:Y:S08]  /*0220*/  @!P1 LDC.64 R20, c[0x0][0x218] ;  /* 0x00008600ff149b82 */ /* 0x000eb00000000a00 */
[----:B------:R-:W3:Y:S01]  /*0230*/  @!P0 LDC.64 R10, c[0x0][0x218] ;  /* 0x00008600ff0a8b82 */ /* 0x000ee20000000a00 */
[----:B0-----:R-:W-:-:S05]  /*0240*/  @!P3 IMAD.WIDE R16, R23, 0x2, R16 ;  /* 0x000000021710b825 */ /* 0x001fca00078e0210 */
[----:B------:R0:W4:Y:S02]  /*0250*/  @!P3 LDG.E.U16 R3, desc[UR8][R16.64] ;  /* 0x000000081003b981 */ /* 0x000124000c1e1500 */
[----:B------:R-:W5:Y:S01]  /*0260*/  @!P3 LDC.64 R12, c[0x0][0x210] ;  /* 0x00008400ff0cbb82 */ /* 0x000f620000000a00 */
[----:B-1----:R-:W-:-:S05]  /*0270*/  @!P2 IMAD.WIDE R14, R27, 0x2, R14 ;  /* 0x000000021b0ea825 */ /* 0x002fca00078e020e */
[----:B------:R1:W4:Y:S02]  /*0280*/  @!P2 LDG.E.U16 R4, desc[UR8][R14.64] ;  /* 0x000000080e04a981 */ /* 0x000324000c1e1500 */
[----:B0-----:R-:W0:Y:S01]  /*0290*/  @!P1 LDC.64 R16, c[0x0][0x210] ;  /* 0x00008400ff109b82 */ /* 0x001e220000000a00 */
[----:B--2---:R-:W-:-:S05]  /*02a0*/  @!P1 IMAD.WIDE R20, R29, 0x2, R20 ;  /* 0x000000021d149825 */ /* 0x004fca00078e0214 */
[----:B------:R-:W2:Y:S02]  /*02b0*/  @!P1 LDG.E.U16 R5, desc[UR8][R20.64] ;  /* 0x0000000814059981 */ /* 0x000ea4000c1e1500 */
[----:B-1----:R-:W1:Y:S01]  /*02c0*/  @!P2 LDC.64 R14, c[0x0][0x210] ;  /* 0x00008400ff0eab82 */ /* 0x002e620000000a00 */
[----:B---3--:R-:W-:-:S05]  /*02d0*/  @!P0 IMAD.WIDE R10, R25, 0x2, R10 ;  /* 0x00000002190a8825 */ /* 0x008fca00078e020a */
[----:B------:R3:W2:Y:S02]  /*02e0*/  @!P0 LDG.E.U16 R6, desc[UR8][R10.64] ;  /* 0x000000080a068981 */ /* 0x0006a4000c1e1500 */
[----:B------:R-:W1:Y:S01]  /*02f0*/  @!P0 LDC.64 R18, c[0x0][0x210] ;  /* 0x00008400ff128b82 */ /* 0x000e620000000a00 */
[----:B-----5:R-:W-:-:S05]  /*0300*/  @!P3 IMAD.WIDE R12, R23, 0x2, R12 ;  /* 0x00000002170cb825 */ /* 0x020fca00078e020c */
[----:B------:R5:W2:Y:S01]  /*0310*/  @!P3 LDG.E.U16 R7, desc[UR8][R12.64] ;  /* 0x000000080c07b981 */ /* 0x000aa2000c1e1500 */
[----:B0-----:R-:W-:Y:S01]  /*0320*/  @!P1 IMAD.WIDE R16, R29, 0x2, R16 ;  /* 0x000000021d109825 */ /* 0x001fe200078e0210 */
[----:B---3--:R-:W0:Y:S04]  /*0330*/  @!P0 LDC.64 R10, c[0x0][0x228] ;  /* 0x00008a00ff0a8b82 */ /* 0x008e280000000a00 */
[----:B------:R3:W2:Y:S01]  /*0340*/  @!P1 LDG.E.U16 R9, desc[UR8][R16.64] ;  /* 0x0000000810099981 */ /* 0x0006a2000c1e1500 */
[----:B-1----:R-:W-:-:S03]  /*0350*/  @!P2 IMAD.WIDE R20, R27, 0x2, R14 ;  /* 0x000000021b14a825 */ /* 0x002fc600078e020e */
[----:B-----5:R-:W1:Y:S02]  /*0360*/  @!P3 LDC.64 R12, c[0x0][0x228] ;  /* 0x00008a00ff0cbb82 */ /* 0x020e640000000a00 */
[----:B------:R5:W5:Y:S01]  /*0370*/  @!P2 LDG.E.U16 R8, desc[UR8][R20.64] ;  /* 0x000000081408a981 */ /* 0x000b62000c1e1500 */
[----:B------:R-:W-:-:S05]  /*0380*/  @!P0 IMAD.WIDE R18, R25, 0x2, R18 ;  /* 0x0000000219128825 */ /* 0x000fca00078e0212 */
[----:B---3--:R-:W3:Y:S01]  /*0390*/  @!P2 LDC.64 R16, c[0x0][0x228] ;  /* 0x00008a00ff10ab82 */ /* 0x008ee20000000a00 */
[----:B------:R-:W5:Y:S01]  /*03a0*/  @!P0 LDG.E.U16 R0, desc[UR8][R18.64] ;  /* 0x0000000812008981 */ /* 0x000f62000c1e1500 */
[----:B0-----:R-:W-:-:S04]  /*03b0*/  @!P0 IMAD.WIDE R10, R25, 0x2, R10 ;  /* 0x00000002190a8825 */ /* 0x001fc800078e020a */
[----:B-1----:R-:W-:-:S04]  /*03c0*/  @!P3 IMAD.WIDE R12, R23, 0x2, R12 ;  /* 0x00000002170cb825 */ /* 0x002fc800078e020c */
[----:B------:R-:W-:Y:S02]  /*03d0*/  IMAD R23, R2, 0x4, R23 ;  /* 0x0000000402177824 */ /* 0x000fe400078e0217 */
[----:B---3--:R-:W-:-:S04]  /*03e0*/  @!P2 IMAD.WIDE R16, R27, 0x2, R16 ;  /* 0x000000021b10a825 */ /* 0x008fc800078e0210 */
[----:B----4-:R-:W-:-:S05]  /*03f0*/  HADD2.F32 R14, -RZ, R3.H0_H0 ;  /* 0x20000003ff0e7230 */ /* 0x010fca0000004100 */
[----:B------:R-:W-:Y:S02]  /*0400*/  FSETP.GTU.FTZ.AND P6, PT, R14, RZ, PT ;  /* 0x000000ff0e00720b */ /* 0x000fe40003fdc000 */
[----:B------:R-:W0:Y:S01]  /*0410*/  @!P1 LDC.64 R14, c[0x0][0x228] ;  /* 0x00008a00ff0e9b82 */ /* 0x000e220000000a00 */
[----:B------:R-:W-:Y:S02]  /*0420*/  HADD2.F32 R22, -RZ, R4.H0_H0 ;  /* 0x20000004ff167230 */ /* 0x000fe40000004100 */
[----:B--2---:R-:W-:-:S03]  /*0430*/  HADD2.F32 R24, -RZ, R5.H0_H0 ;  /* 0x20000005ff187230 */ /* 0x004fc60000004100 */
[----:B------:R-:W-:Y:S01]  /*0440*/  FSETP.GTU.FTZ.AND P5, PT, R22, RZ, PT ;  /* 0x000000ff1600720b */ /* 0x000fe20003fbc000 */
[----:B-----5:R-:W-:Y:S01]  /*0450*/  HADD2.F32 R20, -RZ, R6.H0_H0 ;  /* 0x20000006ff147230 */ /* 0x020fe20000004100 */
[----:B------:R-:W-:-:S03]  /*0460*/  FSETP.GTU.FTZ.AND P4, PT, R24, RZ, PT ;  /* 0x000000ff1800720b */ /* 0x000fc60003f9c000 */
[----:B------:R-:W-:Y:S02]  /*0470*/  @!P6 PRMT R7, RZ, 0x7610, R7 ;  /* 0x00007610ff07e816 */ /* 0x000fe40000000007 */
[----:B------:R-:W-:Y:S01]  /*0480*/  FSETP.GTU.FTZ.AND P6, PT, R20, RZ, PT ;  /* 0x000000ff1400720b */ /* 0x000fe20003fdc000 */
[----:B0-----:R-:W-:-:S07]  /*0490*/  @!P1 IMAD.WIDE R14, R29, 0x2, R14 ;  /* 0x000000021d0e9825 */ /* 0x001fce00078e020e */
[----:B------:R-:W-:Y:S01]  /*04a0*/  @!P4 PRMT R9, RZ, 0x7610, R9 ;  /* 0x00007610ff09c816 */ /* 0x000fe20000000009 */
[----:B------:R0:W-:Y:S01]  /*04b0*/  @!P3 STG.E.U16 desc[UR8][R12.64], R7 ;  /* 0x000000070c00b986 */ /* 0x0001e2000c101508 */
[----:B------:R-:W-:-:S05]  /*04c0*/  @!P5 PRMT R8, RZ, 0x7610, R8 ;  /* 0x00007610ff08d816 */ /* 0x000fca0000000008 */
[----:B------:R0:W-:Y:S01]  /*04d0*/  @!P2 STG.E.U16 desc[UR8][R16.64], R8 ;  /* 0x000000081000a986 */ /* 0x0001e2000c101508 */
[----:B------:R-:W-:-:S03]  /*04e0*/  @!P6 PRMT R0, RZ, 0x7610, R0 ;  /* 0x00007610ff00e816 */ /* 0x000fc60000000000 */
[----:B------:R0:W-:Y:S04]  /*04f0*/  @!P1 STG.E.U16 desc[UR8][R14.64], R9 ;  /* 0x000000090e009986 */ /* 0x0001e8000c101508 */
[----:B------:R0:W-:Y:S01]  /*0500*/  @!P0 STG.E.U16 desc[UR8][R10.64], R0 ;  /* 0x000000000a008986 */ /* 0x0001e2000c101508 */
[----:B------:R-:W-:-:S13]  /*0510*/  ISETP.GE.U32.AND P0, PT, R23, UR4, PT ;  /* 0x0000000417007c0c */ /* 0x000fda000bf06070 */
[----:B0-----:R-:W-:Y:S05]  /*0520*/  @!P0 BRA `(.L_x_108) ;  /* 0xfffffffc00188947 */ /* 0x001fea000383ffff */
[----:B------:R-:W-:Y:S05]  /*0530*/  EXIT ;  /* 0x000000000000794d */ /* 0x000fea0003800000 */
.L_x_107:
[----:B------:R-:W-:Y:S01]  /*0540*/  ULDC.64 UR6, c[0x0][0x220] ;  /* 0x0000880000067ab9 */ /* 0x000fe20000000a00 */
[----:B------:R-:W-:Y:S01]  /*0550*/  IMAD.SHL.U32 R0, R23, 0x4, RZ ;  /* 0x0000000417007824 */ /* 0x000fe200078e00ff */
[----:B------:R-:W-:-:S06]  /*0560*/  UIMAD UR6, UR7, UR6, URZ ;  /* 0x00000006070672a4 */ /* 0x000fcc000f8e023f */
[----:B------:R-:W-:-:S13]  /*0570*/  ISETP.GE.U32.AND P0, PT, R0, UR6, PT ;  /* 0x0000000600007c0c */ /* 0x000fda000bf06070 */
[----:B------:R-:W-:Y:S05]  /*0580*/  @P0 EXIT ;  /* 0x000000000000094d */ /* 0x000fea0003800000 */
[----:B------:R-:W0:Y:S01]  /*0590*/  LDC.64 R4, c[0x0][0x210] ;  /* 0x00008400ff047b82 */ /* 0x000e220000000a00 */
[----:B------:R-:W-:Y:S01]  /*05a0*/  ULDC UR4, c[0x0][0xc] ;  /* 0x0000030000047ab9 */ /* 0x000fe20000000800 */
[----:B------:R-:W-:Y:S01]  /*05b0*/  ULDC.64 UR10, c[0x0][0x228] ;  /* 0x00008a00000a7ab9 */ /* 0x000fe20000000a00 */
[----:B------:R-:W-:-:S05]  /*05c0*/  UIMAD UR4, UR5, UR4, URZ ;  /* 0x00000004050472a4 */ /* 0x000fca000f8e023f */
[----:B------:R-:W1:Y:S07]  /*05d0*/  LDC.64 R2, c[0x0][0x218] ;  /* 0x00008600ff027b82 */ /* 0x000e6e0000000a00 */
.L_x_109:
[----:B-1----:R-:W-:-:S06]  /*05e0*/  IMAD.WIDE R8, R23, 0x8, R2 ;  /* 0x0000000817087825 */ /* 0x002fcc00078e0202 */
[----:B------:R-:W2:Y:S01]  /*05f0*/  LDG.E.64 R8, desc[UR8][R8.64] ;  /* 0x0000000808087981 */ /* 0x000ea2000c1e1b00 */
[----:B0-----:R-:W-:-:S06]  /*0600*/  IMAD.WIDE R6, R23, 0x8, R4 ;  /* 0x0000000817067825 */ /* 0x001fcc00078e0204 */
[----:B------:R-:W3:Y:S01]  /*0610*/  LDG.E.64 R6, desc[UR8][R6.64] ;  /* 0x0000000806067981 */ /* 0x000ee2000c1e1b00 */
[----:B------:R-:W-:Y:S02]  /*0620*/  SHF.R.S32.HI R12, RZ, 0x1f, R23 ;  /* 0x0000001fff0c7819 */ /* 0x000fe40000011417 */
[--C-:B--2---:R-:W-:Y:S01]  /*0630*/  SHF.R.U64 R0, R8, 0x10, R9.reuse ;  /* 0x0000001008007819 */ /* 0x104fe20000001209 */
[--C-:B------:R-:W-:Y:S01]  /*0640*/  IMAD.MOV.U32 R10, RZ, RZ, R9.reuse ;  /* 0x000000ffff0a7224 */ /* 0x100fe200078e0009 */
[----:B------:R-:W-:Y:S01]  /*0650*/  SHF.R.U32.HI R11, RZ, 0x10, R9 ;  /* 0x00000010ff0b7819 */ /* 0x000fe20000011609 */
[----:B------:R-:W-:Y:S02]  /*0660*/  HADD2.F32 R8, -RZ, R8.H0_H0 ;  /* 0x20000008ff087230 */ /* 0x000fe40000004100 */
[----:B------:R-:W-:Y:S02]  /*0670*/  HADD2.F32 R0, -RZ, R0.H0_H0 ;  /* 0x20000000ff007230 */ /* 0x000fe40000004100 */
[----:B------:R-:W-:Y:S01]  /*0680*/  HADD2.F32 R10, -RZ, R10.H0_H0 ;  /* 0x2000000aff0a7230 */ /* 0x000fe20000004100 */
[----:B---3--:R-:W-:-:S02]  /*0690*/  SHF.R.U64 R9, R6, 0x10, R7 ;  /* 0x0000001006097819 */ /* 0x008fc40000001207 */
[----:B------:R-:W-:Y:S01]  /*06a0*/  FSETP.GTU.FTZ.AND P1, PT, R0, RZ, PT ;  /* 0x000000ff0000720b */ /* 0x000fe20003f3c000 */
[----:B------:R-:W-:Y:S01]  /*06b0*/  HADD2.F32 R0, -RZ, R11.H0_H0 ;  /* 0x2000000bff007230 */ /* 0x000fe20000004100 */
[----:B------:R-:W-:Y:S02]  /*06c0*/  FSETP.GTU.FTZ.AND P2, PT, R10, RZ, PT ;  /* 0x000000ff0a00720b */ /* 0x000fe40003f5c000 */
[----:B------:R-:W-:Y:S01]  /*06d0*/  FSETP.GTU.FTZ.AND P0, PT, R8, RZ, PT ;  /* 0x000000ff0800720b */ /* 0x000fe20003f1c000 */
[--C-:B------:R-:W-:Y:S01]  /*06e0*/  IMAD.MOV.U32 R8, RZ, RZ, R7.reuse ;  /* 0x000000ffff087224 */ /* 0x100fe200078e0007 */
[----:B------:R-:W-:Y:S02]  /*06f0*/  FSETP.GTU.FTZ.AND P3, PT, R0, RZ, PT ;  /* 0x000000ff0000720b */ /* 0x000fe40003f7c000 */
[----:B------:R-:W-:Y:S02]  /*0700*/  PRMT R0, R9, 0x7610, R0 ;  /* 0x0000761009007816 */ /* 0x000fe40000000000 */
[----:B------:R-:W-:-:S02]  /*0710*/  SHF.R.U32.HI R10, RZ, 0x10, R7 ;  /* 0x00000010ff0a7819 */ /* 0x000fc40000011607 */
[----:B------:R-:W-:Y:S02]  /*0720*/  PRMT R9, R8, 0x7610, R9 ;  /* 0x0000761008097816 */ /* 0x000fe40000000009 */
[----:B------:R-:W-:Y:S02]  /*0730*/  @!P1 PRMT R0, RZ, 0x7610, R0 ;  /* 0x00007610ff009816 */ /* 0x000fe40000000000 */
[----:B------:R-:W-:Y:S02]  /*0740*/  @!P2 PRMT R9, RZ, 0x7610, R9 ;  /* 0x00007610ff09a816 */ /* 0x000fe40000000009 */
[----:B------:R-:W-:Y:S02]  /*0750*/  LOP3.LUT R0, R0, 0xffff, RZ, 0xc0, !PT ;  /* 0x0000ffff00007812 */ /* 0x000fe400078ec0ff */
[----:B------:R-:W-:Y:S02]  /*0760*/  @!P3 PRMT R10, RZ, 0x7610, R10 ;  /* 0x00007610ff0ab816 */ /* 0x000fe4000000000a */
[----:B------:R-:W-:Y:S01]  /*0770*/  PRMT R11, R6, 0x7610, R11 ;  /* 0x00007610060b7816 */ /* 0x000fe2000000000b */
[----:B------:R-:W-:Y:S01]  /*0780*/  IMAD.WIDE.U32 R6, R0, 0x10000, RZ ;  /* 0x0001000000067825 */ /* 0x000fe200078e00ff */
[----:B------:R-:W-:-:S02]  /*0790*/  LEA R8, P1, R23, UR10, 0x3 ;  /* 0x0000000a17087c11 */ /* 0x000fc4000f8218ff */
[----:B------:R-:W-:Y:S02]  /*07a0*/  PRMT R13, R9, 0x5410, R10 ;  /* 0x00005410090d7816 */ /* 0x000fe4000000000a */
[----:B------:R-:W-:Y:S02]  /*07b0*/  @!P0 PRMT R11, RZ, 0x7610, R11 ;  /* 0x00007610ff0b8816 */ /* 0x000fe4000000000b */
[C---:B------:R-:W-:Y:S01]  /*07c0*/  LEA.HI.X R9, R23.reuse, UR11, R12, 0x3, P1 ;  /* 0x0000000b17097c11 */ /* 0x040fe200088f1c0c */
[----:B------:R-:W-:Y:S01]  /*07d0*/  VIADD R23, R23, UR4 ;  /* 0x0000000417177c36 */ /* 0x000fe20008000000 */
[----:B------:R-:W-:Y:S02]  /*07e0*/  LOP3.LUT R7, R13, R7, RZ, 0xfc, !PT ;  /* 0x000000070d077212 */ /* 0x000fe400078efcff */
[----:B------:R-:W-:Y:S01]  /*07f0*/  LOP3.LUT R6, R6, 0xffff, R11, 0xf8, !PT ;  /* 0x0000ffff06067812 */ /* 0x000fe200078ef80b */
[----:B------:R-:W-:-:S04]  /*0800*/  IMAD.SHL.U32 R0, R23, 0x4, RZ ;  /* 0x0000000417007824 */ /* 0x000fc800078e00ff */
[----:B------:R2:W-:Y:S01]  /*0810*/  STG.E.64 desc[UR8][R8.64], R6 ;  /* 0x0000000608007986 */ /* 0x0005e2000c101b08 */
[----:B------:R-:W-:-:S13]  /*0820*/  ISETP.GE.U32.AND P0, PT, R0, UR6, PT ;  /* 0x0000000600007c0c */ /* 0x000fda000bf06070 */
[----:B--2---:R-:W-:Y:S05]  /*0830*/  @!P0 BRA `(.L_x_109) ;  /* 0xfffffffc00688947 */ /* 0x004fea000383ffff */
[----:B------:R-:W-:Y:S05]  /*0840*/  EXIT ;  /* 0x000000000000794d */ /* 0x000fea0003800000 */
.L_x_110:
        /* <DEDUP_REMOVED lines=11> */
.L_x_326:


//--------------------- .text._Z13Sigmoid_bpropIN3c104HalfEEvPT_S3_jjS3_ --------------------------
	.section	.text._Z13Sigmoid_bpropIN3c104HalfEEvPT_S3_jjS3_,"ax",@progbits
	.align	128
        .global         _Z13Sigmoid_bpropIN3c104HalfEEvPT_S3_jjS3_
        .type           _Z13Sigmoid_bpropIN3c104HalfEEvPT_S3_jjS3_,@function
        .size           _Z13Sigmoid_bpropIN3c104HalfEEvPT_S3_jjS3_,(.L_x_327 - _Z13Sigmoid_bpropIN3c104HalfEEvPT_S3_jjS3_)
        .other          _Z13Sigmoid_bpropIN3c104HalfEEvPT_S3_jjS3_,@"STO_CUDA_ENTRY STV_DEFAULT"
_Z13Sigmoid_bpropIN3c104HalfEEvPT_S3_jjS3_:
.text._Z13Sigmoid_bpropIN3c104HalfEEvPT_S3_jjS3_:
        /* <DEDUP_REMOVED lines=25> */
.L_x_112:
[C---:B------:R-:W-:Y:S02]  /*0190*/  IADD3 R25, R0.reuse, R9, RZ ;  /* 0x0000000900197210 */ /* 0x040fe40007ffe0ff */
[----:B------:R-:W-:Y:S02]  /*01a0*/  ISETP.GE.U32.AND P0, PT, R9, UR4, PT ;  /* 0x0000000409007c0c */ /* 0x000fe4000bf06070 */
[----:B------:R-:W-:Y:S02]  /*01b0*/  ISETP.GE.U32.AND P1, PT, R25, UR4, PT ;  /* 0x0000000419007c0c */ /* 0x000fe4000bf26070 */
[----:B------:R-:W-:-:S04]  /*01c0*/  IADD3 R23, R0, R25, RZ ;  /* 0x0000001900177210 */ /* 0x000fc80007ffe0ff */
[----:B------:R-:W-:Y:S02]  /*01d0*/  IADD3 R6, R0, R23, RZ ;  /* 0x0000001700067210 */ /* 0x000fe40007ffe0ff */
[----:B------:R-:W-:Y:S02]  /*01e0*/  ISETP.GE.U32.AND P2, PT, R23, UR4, PT ;  /* 0x0000000417007c0c */ /* 0x000fe4000bf46070 */
[----:B------:R-:W-:Y:S01]  /*01f0*/  ISETP.GE.U32.AND P3, PT, R6, UR4, PT ;  /* 0x0000000406007c0c */ /* 0x000fe2000bf66070 */
[----:B------:R-:W0:Y:S08]  /*0200*/  @!P0 LDC.64 R12, c[0x0][0x218] ;  /* 0x00008600ff0c8b82 */ /* 0x000e300000000a00 */
[----:B------:R-:W1:Y:S08]  /*0210*/  @!P1 LDC.64 R10, c[0x0][0x218] ;  /* 0x00008600ff0a9b82 */ /* 0x000e700000000a00 */
[----:B------:R-:W2:Y:S08]  /*0220*/  @!P2 LDC.64 R20, c[0x0][0x218] ;  /* 0x00008600ff14ab82 */ /* 0x000eb00000000a00 */
[----:B------:R-:W3:Y:S01]  /*0230*/  @!P3 LDC.64 R18, c[0x0][0x218] ;  /* 0x00008600ff12bb82 */ /* 0x000ee20000000a00 */
[----:B0-----:R-:W-:-:S05]  /*0240*/  @!P0 IMAD.WIDE R26, R9, 0x2, R12 ;  /* 0x00000002091a8825 */ /* 0x001fca00078e020c */
[----:B------:R0:W4:Y:S01]  /*0250*/  @!P0 LDG.E.U16 R2, desc[UR8][R26.64] ;  /* 0x000000081a028981 */ /* 0x000122000c1e1500 */
[----:B-1----:R-:W-:Y:S01]  /*0260*/  @!P1 IMAD.WIDE R28, R25, 0x2, R10 ;  /* 0x00000002191c9825 */ /* 0x002fe200078e020a */
[----:B------:R-:W1:Y:S04]  /*0270*/  @!P0 LDC.64 R16, c[0x0][0x210] ;  /* 0x00008400ff108b82 */ /* 0x000e680000000a00 */
[----:B------:R5:W4:Y:S04]  /*0280*/  @!P1 LDG.E.U16 R3, desc[UR8][R28.64] ;  /* 0x000000081c039981 */ /* 0x000b28000c1e1500 */
[----:B------:R-:W0:Y:S08]  /*0290*/  @!P1 LDC.64 R10, c[0x0][0x210] ;  /* 0x00008400ff0a9b82 */ /* 0x000e300000000a00 */
[----:B------:R-:W5:Y:S08]  /*02a0*/  @!P2 LDC.64 R14, c[0x0][0x210] ;  /* 0x00008400ff0eab82 */ /* 0x000f700000000a00 */
[----:B------:R-:W5:Y:S01]  /*02b0*/  @!P3 LDC.64 R12, c[0x0][0x210] ;  /* 0x00008400ff0cbb82 */ /* 0x000f620000000a00 */
[----:B--2---:R-:W-:-:S04]  /*02c0*/  @!P2 IMAD.WIDE R20, R23, 0x2, R20 ;  /* 0x000000021714a825 */ /* 0x004fc800078e0214 */
[----:B---3--:R-:W-:Y:S01]  /*02d0*/  @!P3 IMAD.WIDE R18, R6, 0x2, R18 ;  /* 0x000000020612b825 */ /* 0x008fe200078e0212 */
[----:B------:R-:W2:Y:S04]  /*02e0*/  @!P2 LDG.E.U16 R4, desc[UR8][R20.64] ;  /* 0x000000081404a981 */ /* 0x000ea8000c1e1500 */
[----:B------:R-:W3:Y:S01]  /*02f0*/  @!P3 LDG.E.U16 R5, desc[UR8][R18.64] ;  /* 0x000000081205b981 */ /* 0x000ee2000c1e1500 */
[----:B-1----:R-:W-:-:S04]  /*0300*/  @!P0 IMAD.WIDE R16, R9, 0x2, R16 ;  /* 0x0000000209108825 */ /* 0x002fc800078e0210 */
[----:B0-----:R-:W-:Y:S01]  /*0310*/  @!P1 IMAD.WIDE R10, R25, 0x2, R10 ;  /* 0x00000002190a9825 */ /* 0x001fe200078e020a */
[----:B------:R0:W3:Y:S03]  /*0320*/  @!P0 LDG.E.U16 R8, desc[UR8][R16.64] ;  /* 0x0000000810088981 */ /* 0x0000e6000c1e1500 */
[----:B-----5:R-:W-:Y:S01]  /*0330*/  @!P2 IMAD.WIDE R26, R23, 0x2, R14 ;  /* 0x00000002171aa825 */ /* 0x020fe200078e020e */
[----:B------:R1:W5:Y:S01]  /*0340*/  @!P1 LDG.E.U16 R7, desc[UR8][R10.64] ;  /* 0x000000080a079981 */ /* 0x000362000c1e1500 */
[----:B------:R-:W1:Y:S02]  /*0350*/  @!P1 LDC.64 R14, c[0x0][0x228] ;  /* 0x00008a00ff0e9b82 */ /* 0x000e640000000a00 */
[----:B------:R-:W-:Y:S01]  /*0360*/  @!P3 IMAD.WIDE R28, R6, 0x2, R12 ;  /* 0x00000002061cb825 */ /* 0x000fe200078e020c */
[----:B------:R3:W5:Y:S04]  /*0370*/  @!P2 LDG.E.U16 R24, desc[UR8][R26.64] ;  /* 0x000000081a18a981 */ /* 0x000768000c1e1500 */
[----:B------:R-:W5:Y:S01]  /*0380*/  @!P3 LDG.E.U16 R22, desc[UR8][R28.64] ;  /* 0x000000081c16b981 */ /* 0x000f62000c1e1500 */
[----:B0-----:R-:W0:Y:S08]  /*0390*/  @!P0 LDC.64 R16, c[0x0][0x228] ;  /* 0x00008a00ff108b82 */ /* 0x001e300000000a00 */
[----:B-1----:R-:W1:Y:S01]  /*03a0*/  @!P3 LDC.64 R10, c[0x0][0x228] ;  /* 0x00008a00ff0abb82 */ /* 0x002e620000000a00 */
[----:B------:R-:W-:-:S04]  /*03b0*/  @!P1 IMAD.WIDE R14, R25, 0x2, R14 ;  /* 0x00000002190e9825 */ /* 0x000fc800078e020e */
[----:B0-----:R-:W-:Y:S01]  /*03c0*/  @!P0 IMAD.WIDE R16, R9, 0x2, R16 ;  /* 0x0000000209108825 */ /* 0x001fe200078e0210 */
[----:B------:R-:W-:-:S03]  /*03d0*/  LEA R9, R0, R9, 0x2 ;  /* 0x0000000900097211 */ /* 0x000fc600078e10ff */
[----:B-1----:R-:W-:-:S04]  /*03e0*/  @!P3 IMAD.WIDE R10, R6, 0x2, R10 ;  /* 0x00000002060ab825 */ /* 0x002fc800078e020a */
[----:B----4-:R-:W-:Y:S02]  /*03f0*/  HADD2.F32 R20, -RZ, R2.H0_H0 ;  /* 0x20000002ff147230 */ /* 0x010fe40000004100 */
[----:B------:R-:W-:-:S03]  /*0400*/  HADD2.F32 R21, -RZ, R3.H0_H0 ;  /* 0x20000003ff157230 */ /* 0x000fc60000004100 */
[C---:B------:R-:W-:Y:S02]  /*0410*/  FADD.FTZ R13, -R20.reuse, 1 ;  /* 0x3f800000140d7421 */ /* 0x040fe40000010100 */
[C---:B------:R-:W-:Y:S02]  /*0420*/  FADD.FTZ R12, -R21.reuse, 1 ;  /* 0x3f800000150c7421 */ /* 0x040fe40000010100 */
[----:B------:R-:W-:Y:S02]  /*0430*/  FMUL.FTZ R20, R20, R13 ;  /* 0x0000000d14147220 */ /* 0x000fe40000410000 */
[----:B------:R-:W-:Y:S02]  /*0440*/  FMUL.FTZ R21, R21, R12 ;  /* 0x0000000c15157220 */ /* 0x000fe40000410000 */
[----:B------:R-:W0:Y:S01]  /*0450*/  @!P2 LDC.64 R12, c[0x0][0x228] ;  /* 0x00008a00ff0cab82 */ /* 0x000e220000000a00 */
[----:B--2---:R-:W-:Y:S02]  /*0460*/  HADD2.F32 R19, -RZ, R4.H0_H0 ;  /* 0x20000004ff137230 */ /* 0x004fe40000004100 */
[----:B---3--:R-:W-:-:S03]  /*0470*/  HADD2.F32 R26, -RZ, R5.H0_H0 ;  /* 0x20000005ff1a7230 */ /* 0x008fc60000004100 */
[C---:B------:R-:W-:Y:S02]  /*0480*/  FADD.FTZ R18, -R19.reuse, 1 ;  /* 0x3f80000013127421 */ /* 0x040fe40000010100 */
[C---:B------:R-:W-:Y:S02]  /*0490*/  FADD.FTZ R27, -R26.reuse, 1 ;  /* 0x3f8000001a1b7421 */ /* 0x040fe40000010100 */
[----:B------:R-:W-:Y:S02]  /*04a0*/  FMUL.FTZ R19, R19, R18 ;  /* 0x0000001213137220 */ /* 0x000fe40000410000 */
[----:B------:R-:W-:Y:S01]  /*04b0*/  FMUL.FTZ R18, R26, R27 ;  /* 0x0000001b1a127220 */ /* 0x000fe20000410000 */
[----:B------:R-:W-:Y:S02]  /*04c0*/  HADD2.F32 R27, -RZ, R8.H0_H0 ;  /* 0x20000008ff1b7230 */ /* 0x000fe40000004100 */
[----:B-----5:R-:W-:Y:S02]  /*04d0*/  HADD2.F32 R8, -RZ, R7.H0_H0 ;  /* 0x20000007ff087230 */ /* 0x020fe40000004100 */
[----:B------:R-:W-:-:S02]  /*04e0*/  HADD2.F32 R24, -RZ, R24.H0_H0 ;  /* 0x20000018ff187230 */ /* 0x000fc40000004100 */
[----:B------:R-:W-:Y:S01]  /*04f0*/  FMUL.FTZ R20, R27, R20 ;  /* 0x000000141b147220 */ /* 0x000fe20000410000 */
[----:B------:R-:W-:Y:S02]  /*0500*/  HADD2.F32 R7, -RZ, R22.H0_H0 ;  /* 0x20000016ff077230 */ /* 0x000fe40000004100 */
[----:B------:R-:W-:Y:S01]  /*0510*/  FMUL.FTZ R21, R8, R21 ;  /* 0x0000001508157220 */ /* 0x000fe20000410000 */
[----:B------:R-:W-:Y:S02]  /*0520*/  FMUL.FTZ R19, R24, R19 ;  /* 0x0000001318137220 */ /* 0x000fe40000410000 */
[----:B------:R-:W-:Y:S02]  /*0530*/  FMUL.FTZ R18, R7, R18 ;  /* 0x0000001207127220 */ /* 0x000fe40000410000 */
[----:B------:R-:W-:-:S03]  /*0540*/  F2FP.F16.F32.PACK_AB R20, R21, R20 ;  /* 0x000000141514723e */ /* 0x000fc600000000ff */
[----:B------:R-:W-:Y:S02]  /*0550*/  F2FP.F16.F32.PACK_AB R18, R18, R19 ;  /* 0x000000131212723e */ /* 0x000fe400000000ff */
[C---:B------:R-:W-:Y:S01]  /*0560*/  PRMT R8, R20.reuse, 0x7610, R8 ;  /* 0x0000761014087816 */ /* 0x040fe20000000008 */
[----:B0-----:R-:W-:Y:S01]  /*0570*/  @!P2 IMAD.WIDE R12, R23, 0x2, R12 ;  /* 0x00000002170ca825 */ /* 0x001fe200078e020c */
[----:B------:R-:W-:Y:S02]  /*0580*/  PRMT R7, R20, 0x7632, R7 ;  /* 0x0000763214077816 */ /* 0x000fe40000000007 */
[C---:B------:R-:W-:Y:S02]  /*0590*/  PRMT R24, R18.reuse, 0x7610, R24 ;  /* 0x0000761012187816 */ /* 0x040fe40000000018 */
[----:B------:R-:W-:Y:S01]  /*05a0*/  PRMT R22, R18, 0x7632, R22 ;  /* 0x0000763212167816 */ /* 0x000fe20000000016 */
[----:B------:R0:W-:Y:S04]  /*05b0*/  @!P0 STG.E.U16 desc[UR8][R16.64], R8 ;  /* 0x0000000810008986 */ /* 0x0001e8000c101508 */
[----:B------:R0:W-:Y:S04]  /*05c0*/  @!P1 STG.E.U16 desc[UR8][R14.64], R7 ;  /* 0x000000070e009986 */ /* 0x0001e8000c101508 */
[----:B------:R0:W-:Y:S04]  /*05d0*/  @!P2 STG.E.U16 desc[UR8][R12.64], R24 ;  /* 0x000000180c00a986 */ /* 0x0001e8000c101508 */
[----:B------:R0:W-:Y:S01]  /*05e0*/  @!P3 STG.E.U16 desc[UR8][R10.64], R22 ;  /* 0x000000160a00b986 */ /* 0x0001e2000c101508 */
[----:B------:R-:W-:-:S13]  /*05f0*/  ISETP.GE.U32.AND P0, PT, R9, UR4, PT ;  /* 0x0000000409007c0c */ /* 0x000fda000bf06070 */
[----:B0-----:R-:W-:Y:S05]  /*0600*/  @!P0 BRA `(.L_x_112) ;  /* 0xfffffff800e08947 */ /* 0x001fea000383ffff */
[----:B------:R-:W-:Y:S05]  /*0610*/  EXIT ;  /* 0x000000000000794d */ /* 0x000fea0003800000 */
.L_x_111:
        /* <DEDUP_REMOVED lines=10> */
.L_x_113:
[----:B-1----:R-:W-:-:S06]  /*06c0*/  IMAD.WIDE R12, R9, 0x8, R6 ;  /* 0x00000008090c7825 */ /* 0x002fcc00078e0206 */
[----:B------:R-:W3:Y:S01]  /*06d0*/  LDG.E.64 R12, desc[UR8][R12.64] ;  /* 0x000000080c0c7981 */ /* 0x000ee2000c1e1b00 */
[----:B0-----:R-:W-:-:S06]  /*06e0*/  IMAD.WIDE R10, R9, 0x8, R4 ;  /* 0x00000008090a7825 */ /* 0x001fcc00078e0204 */
[----:B------:R-:W4:Y:S01]  /*06f0*/  LDG.E.64 R10, desc[UR8][R10.64] ;  /* 0x000000080a0a7981 */ /* 0x000f22000c1e1b00 */
[--C-:B---3--:R-:W-:Y:S01]  /*0700*/  SHF.R.U64 R0, R12, 0x10, R13.reuse ;  /* 0x000000100c007819 */ /* 0x108fe2000000120d */
[----:B------:R-:W-:Y:S01]  /*0710*/  HADD2.F32 R14, -RZ, R13.H0_H0 ;  /* 0x2000000dff0e7230 */ /* 0x000fe20000004100 */
[----:B------:R-:W-:Y:S01]  /*0720*/  SHF.R.U32.HI R13, RZ, 0x10, R13 ;  /* 0x00000010ff0d7819 */ /* 0x000fe2000001160d */
[----:B------:R-:W-:Y:S02]  /*0730*/  HADD2.F32 R12, -RZ, R12.H0_H0 ;  /* 0x2000000cff0c7230 */ /* 0x000fe40000004100 */
[----:B------:R-:W-:Y:S02]  /*0740*/  HADD2.F32 R0, -RZ, R0.H0_H0 ;  /* 0x20000000ff007230 */ /* 0x000fe40000004100 */
[----:B------:R-:W-:Y:S01]  /*0750*/  FADD.FTZ R15, -R14, 1 ;  /* 0x3f8000000e0f7421 */ /* 0x000fe20000010100 */
[----:B----4-:R-:W-:Y:S02]  /*0760*/  HADD2.F32 R8, -RZ, R11.H0_H0 ;  /* 0x2000000bff087230 */ /* 0x010fe40000004100 */
[----:B------:R-:W-:-:S02]  /*0770*/  HADD2.F32 R13, -RZ, R13.H0_H0 ;  /* 0x2000000dff0d7230 */ /* 0x000fc40000004100 */
[----:B------:R-:W-:Y:S01]  /*0780*/  FMUL.FTZ R17, R14, R15 ;  /* 0x0000000f0e117220 */ /* 0x000fe20000410000 */
[----:B------:R-:W-:Y:S01]  /*0790*/  FADD.FTZ R15, -R0, 1 ;  /* 0x3f800000000f7421 */ /* 0x000fe20000010100 */
[--C-:B------:R-:W-:Y:S01]  /*07a0*/  SHF.R.U64 R14, R10, 0x10, R11.reuse ;  /* 0x000000100a0e7819 */ /* 0x100fe2000000120b */
[----:B------:R-:W-:Y:S01]  /*07b0*/  HADD2.F32 R10, -RZ, R10.H0_H0 ;  /* 0x2000000aff0a7230 */ /* 0x000fe20000004100 */
[----:B------:R-:W-:Y:S01]  /*07c0*/  SHF.R.U32.HI R11, RZ, 0x10, R11 ;  /* 0x00000010ff0b7819 */ /* 0x000fe2000001160b */
[----:B------:R-:W-:Y:S01]  /*07d0*/  FMUL.FTZ R15, R0, R15 ;  /* 0x0000000f000f7220 */ /* 0x000fe20000410000 */
[----:B------:R-:W-:Y:S01]  /*07e0*/  FMUL.FTZ R0, R8, R17 ;  /* 0x0000001108007220 */ /* 0x000fe20000410000 */
[----:B------:R-:W-:Y:S02]  /*07f0*/  HADD2.F32 R8, -RZ, R14.H0_H0 ;  /* 0x2000000eff087230 */ /* 0x000fe40000004100 */
[----:B------:R-:W-:-:S03]  /*0800*/  FADD.FTZ R16, -R13, 1 ;  /* 0x3f8000000d107421 */ /* 0x000fc60000010100 */
[----:B------:R-:W-:Y:S01]  /*0810*/  FMUL.FTZ R14, R8, R15 ;  /* 0x0000000f080e7220 */ /* 0x000fe20000410000 */
[----:B------:R-:W-:Y:S02]  /*0820*/  HADD2.F32 R8, -RZ, R11.H0_H0 ;  /* 0x2000000bff087230 */ /* 0x000fe40000004100 */
[----:B------:R-:W-:Y:S01]  /*0830*/  FMUL.FTZ R13, R13, R16 ;  /* 0x000000100d0d7220 */ /* 0x000fe20000410000 */
[----:B------:R-:W-:Y:S01]  /*0840*/  FADD.FTZ R11, -R12, 1 ;  /* 0x3f8000000c0b7421 */ /* 0x000fe20000010100 */
[----:B------:R-:W-:Y:S02]  /*0850*/  F2F.F16.F32 R0, R0 ;  /* 0x0000000000007304 */ /* 0x000fe40000200800 */
[----:B------:R-:W-:Y:S01]  /*0860*/  FMUL.FTZ R16, R8, R13 ;  /* 0x0000000d08107220 */ /* 0x000fe20000410000 */
[----:B------:R-:W-:-:S04]  /*0870*/  FMUL.FTZ R11, R12, R11 ;  /* 0x0000000b0c0b7220 */ /* 0x000fc80000410000 */
[----:B------:R-:W-:Y:S01]  /*0880*/  FMUL.FTZ R8, R10, R11 ;  /* 0x0000000b0a087220 */ /* 0x000fe20000410000 */
[----:B------:R-:W0:Y:S08]  /*0890*/  F2F.F16.F32 R14, R14 ;  /* 0x0000000e000e7304 */ /* 0x000e300000200800 */
[----:B------:R-:W1:Y:S01]  /*08a0*/  F2F.F16.F32 R13, R16 ;  /* 0x00000010000d7304 */ /* 0x000e620000200800 */
[----:B0-----:R-:W-:-:S07]  /*08b0*/  IMAD.WIDE.U32 R10, R14, 0x10000, RZ ;  /* 0x000100000e0a7825 */ /* 0x001fce00078e00ff */
[----:B------:R-:W0:Y:S01]  /*08c0*/  F2F.F16.F32 R15, R8 ;  /* 0x00000008000f7304 */ /* 0x000e220000200800 */
[----:B-1----:R-:W-:-:S04]  /*08d0*/  PRMT R13, R0, 0x5410, R13 ;  /* 0x00005410000d7816 */ /* 0x002fc8000000000d */
[----:B------:R-:W-:Y:S02]  /*08e0*/  LOP3.LUT R13, R13, R11, RZ, 0xfc, !PT ;  /* 0x0000000b0d0d7212 */ /* 0x000fe400078efcff */
[----:B0-----:R-:W-:Y:S01]  /*08f0*/  LOP3.LUT R12, R10, R15, RZ, 0xfc, !PT ;  /* 0x0000000f0a0c7212 */ /* 0x001fe200078efcff */
[C---:B--2---:R-:W-:Y:S01]  /*0900*/  IMAD.WIDE R10, R9.reuse, 0x8, R2 ;  /* 0x00000008090a7825 */ /* 0x044fe200078e0202 */
[----:B------:R-:W-:-:S04]  /*0910*/  IADD3 R9, R9, UR4, RZ ;  /* 0x0000000409097c10 */ /* 0x000fc8000fffe0ff */
[----:B------:R3:W-:Y:S01]  /*0920*/  STG.E.64 desc[UR8][R10.64], R12 ;  /* 0x0000000c0a007986 */ /* 0x0007e2000c101b08 */
[----:B------:R-:W-:-:S04]  /*0930*/  SHF.L.U32 R0, R9, 0x2, RZ ;  /* 0x0000000209007819 */ /* 0x000fc800000006ff */
[----:B------:R-:W-:-:S13]  /*0940*/  ISETP.GE.U32.AND P0, PT, R0, UR6, PT ;  /* 0x0000000600007c0c */ /* 0x000fda000bf06070 */
[----:B---3--:R-:W-:Y:S05]  /*0950*/  @!P0 BRA `(.L_x_113) ;  /* 0xfffffffc00588947 */ /* 0x008fea000383ffff */
[----:B------:R-:W-:Y:S05]  /*0960*/  EXIT ;  /* 0x000000000000794d */ /* 0x000fea0003800000 */
.L_x_114:
        /* <DEDUP_REMOVED lines=9> */
.L_x_327:


//--------------------- .text._Z17biasAddRelu_bpropIN3c104HalfELi4EEvPT_S3_iiS3_PVfPiS3_ --------------------------
	.section	.text._Z17biasAddRelu_bpropIN3c104HalfELi4EEvPT_S3_iiS3_PVfPiS3_,"ax",@progbits
	.align	128
        .global         _Z17biasAddRelu_bpropIN3c104HalfELi4EEvPT_S3_iiS3_PVfPiS3_
        .type           _Z17biasAddRelu_bpropIN3c104HalfELi4EEvPT_S3_iiS3_PVfPiS3_,@function
        .size           _Z17biasAddRelu_bpropIN3c104HalfELi4EEvPT_S3_iiS3_PVfPiS3_,(.L_x_328 - _Z17biasAddRelu_bpropIN3c104HalfELi4EEvPT_S3_iiS3_PVfPiS3_)
        .other          _Z17biasAddRelu_bpropIN3c104HalfELi4EEvPT_S3_iiS3_PVfPiS3_,@"STO_CUDA_ENTRY STV_DEFAULT"
_Z17biasAddRelu_bpropIN3c104HalfELi4EEvPT_S3_iiS3_PVfPiS3_:
.text._Z17biasAddRelu_bpropIN3c104HalfELi4EEvPT_S3_iiS3_PVfPiS3_:
[----:B------:R-:W-:Y:S08]  /*0000*/  LDC R1, c[0x0][0x28] ;  /* 0x00000a00ff017b82 */ /* 0x000ff00000000800 */
[----:B------:R-:W0:Y:S01]  /*0010*/  LDC R0, c[0x0][RZ] ;  /* 0x00000000ff007b82 */ /* 0x000e220000000800 */
[----:B------:R-:W-:Y:S01]  /*0020*/  ULDC.64 UR6, c[0x0][0x208] ;  /* 0x0000820000067ab9 */ /* 0x000fe20000000a00 */
[----:B------:R-:W-:Y:S01]  /*0030*/  ULDC UR8, c[0x0][0x220] ;  /* 0x0000880000087ab9 */ /* 0x000fe20000000800 */
[----:B------:R-:W-:Y:S01]  /*0040*/  ULDC UR14, c[0x0][0x220] ;  /* 0x00008800000e7ab9 */ /* 0x000fe20000000800 */
[----:B------:R-:W-:Y:S01]  /*0050*/  ULDC.64 UR10, c[0x0][0x228] ;  /* 0x00008a00000a7ab9 */ /* 0x000fe20000000a00 */
[----:B------:R-:W-:Y:S01]  /*0060*/  ULDC.64 UR12, c[0x0][0x228] ;  /* 0x00008a00000c7ab9 */ /* 0x000fe20000000a00 */
[----:B------:R-:W-:Y:S02]  /*0070*/  BSSY B0, `(.L_x_115) ;  /* 0x000009b000007945 */ /* 0x000fe40003800000 */
        /* <DEDUP_REMOVED lines=30> */
[----:B------:R-:W-:Y:S01]  /*0260*/  @P1 VIADD R8, R8, 0x1 ;  /* 0x0000000108081836 */ /* 0x000fe20000000000 */
[----:B------:R-:W-:Y:S02]  /*0270*/  @!P2 LOP3.LUT R8, RZ, R2, RZ, 0x33, !PT ;  /* 0x00000002ff08a212 */ /* 0x000fe400078e33ff */
[----:B------:R-:W-:-:S02]  /*0280*/  ISETP.NE.U32.AND P2, PT, R3, RZ, PT ;  /* 0x000000ff0300720c */ /* 0x000fc40003f45070 */
[----:B------:R-:W-:Y:S01]  /*0290*/  IADD3 R4, R3, -0x1, R8 ;  /* 0xffffffff03047810 */ /* 0x000fe20007ffe008 */
[----:B----4-:R-:W-:-:S04]  /*02a0*/  IMAD R13, R8, UR9, RZ ;  /* 0x00000009080d7c24 */ /* 0x010fc8000f8e02ff */
[----:B------:R-:W-:Y:S01]  /*02b0*/  IMAD.HI.U32 R12, R5, R4, RZ ;  /* 0x00000004050c7227 */ /* 0x000fe200078e00ff */
[----:B------:R-:W-:Y:S01]  /*02c0*/  VIADDMNMX R11, R13, R8, R11, PT ;  /* 0x000000080d0b7246 */ /* 0x000fe2000380010b */
[----:B------:R-:W0:Y:S01]  /*02d0*/  S2R R5, SR_CTAID.X ;  /* 0x0000000000057919 */ /* 0x000e220000002500 */
[----:B------:R-:W-:Y:S02]  /*02e0*/  HFMA2.MMA R8, -RZ, RZ, 0, 0 ;  /* 0x00000000ff087435 */ /* 0x000fe400000001ff */
        /* <DEDUP_REMOVED lines=11> */
[----:B-1----:R-:W-:-:S05]  /*03a0*/  IMAD R6, R12, R4, R13 ;  /* 0x000000040c067224 */ /* 0x002fca00078e020d */
[----:B------:R-:W-:Y:S01]  /*03b0*/  VIADDMNMX R11, R6, R12, R11, PT ;  /* 0x0000000c060b7246 */ /* 0x000fe2000380010b */
[----:B------:R-:W-:Y:S06]  /*03c0*/  @P1 BRA `(.L_x_116) ;  /* 0x0000000400941947 */ /* 0x000fec0003800000 */
[----:B------:R-:W-:Y:S01]  /*03d0*/  IADD3 R11, -R6, R11, RZ ;  /* 0x0000000b060b7210 */ /* 0x000fe20007ffe1ff */
[----:B------:R-:W-:Y:S01]  /*03e0*/  BSSY B1, `(.L_x_117) ;  /* 0x0000020000017945 */ /* 0x000fe20003800000 */
[----:B------:R-:W-:Y:S02]  /*03f0*/  MOV R25, RZ ;  /* 0x000000ff00197202 */ /* 0x000fe40000000f00 */
[----:B------:R-:W-:-:S04]  /*0400*/  SHF.R.S32.HI R8, RZ, 0x1f, R11 ;  /* 0x0000001fff087819 */ /* 0x000fc8000001140b */
[----:B------:R-:W-:-:S04]  /*0410*/  LEA.HI R8, R8, R11, RZ, 0x2 ;  /* 0x0000000b08087211 */ /* 0x000fc800078f10ff */
[----:B------:R-:W-:-:S05]  /*0420*/  LOP3.LUT R8, R8, 0xfffffffc, RZ, 0xc0, !PT ;  /* 0xfffffffc08087812 */ /* 0x000fca00078ec0ff */
[----:B------:R-:W-:Y:S01]  /*0430*/  IMAD.IADD R22, R11, 0x1, -R8 ;  /* 0x000000010b167824 */ /* 0x000fe200078e0a08 */
[----:B------:R-:W-:-:S04]  /*0440*/  MOV R8, RZ ;  /* 0x000000ff00087202 */ /* 0x000fc80000000f00 */
[----:B------:R-:W-:-:S13]  /*0450*/  ISETP.GE.AND P0, PT, R22, 0x1, PT ;  /* 0x000000011600780c */ /* 0x000fda0003f06270 */
[----:B------:R-:W-:Y:S05]  /*0460*/  @!P0 BRA `(.L_x_118) ;  /* 0x00000000005c8947 */ /* 0x000fea0003800000 */
[----:B------:R-:W0:Y:S01]  /*0470*/  LDC.64 R14, c[0x0][0x210] ;  /* 0x00008400ff0e7b82 */ /* 0x000e220000000a00 */
[----:B------:R-:W-:Y:S01]  /*0480*/  HFMA2.MMA R25, -RZ, RZ, 0, 0 ;  /* 0x00000000ff197435 */ /* 0x000fe200000001ff */
[----:B------:R-:W-:-:S06]  /*0490*/  MOV R8, RZ ;  /* 0x000000ff00087202 */ /* 0x000fcc0000000f00 */
[----:B------:R-:W1:Y:S04]  /*04a0*/  LDC.64 R12, c[0x0][0x218] ;  /* 0x00008600ff0c7b82 */ /* 0x000e680000000a00 */
.L_x_119:
[----:B--2---:R-:W-:Y:S02]  /*04b0*/  IADD3 R16, R6, R25, RZ ;  /* 0x0000001906107210 */ /* 0x004fe40007ffe0ff */
[----:B------:R-:W-:-:S05]  /*04c0*/  MOV R10, UR8 ;  /* 0x00000008000a7c02 */ /* 0x000fca0008000f00 */
[----:B------:R-:W-:-:S04]  /*04d0*/  IMAD R17, R16, R10, R9 ;  /* 0x0000000a10117224 */ /* 0x000fc800078e0209 */
[----:B0-----:R-:W-:-:S06]  /*04e0*/  IMAD.WIDE R20, R17, 0x2, R14 ;  /* 0x0000000211147825 */ /* 0x001fcc00078e020e */
[----:B------:R-:W2:Y:S01]  /*04f0*/  LDG.E.U16 R20, desc[UR6][R20.64] ;  /* 0x0000000614147981 */ /* 0x000ea2000c1e1500 */
[----:B-1----:R-:W-:-:S05]  /*0500*/  IMAD.WIDE R18, R17, 0x2, R12 ;  /* 0x0000000211127825 */ /* 0x002fca00078e020c */
[----:B------:R-:W3:Y:S01]  /*0510*/  LDG.E.U16 R23, desc[UR6][R18.64] ;  /* 0x0000000612177981 */ /* 0x000ee2000c1e1500 */
[----:B------:R-:W-:Y:S02]  /*0520*/  SHF.R.S32.HI R24, RZ, 0x1f, R17 ;  /* 0x0000001fff187819 */ /* 0x000fe40000011411 */
[----:B------:R-:W-:Y:S01]  /*0530*/  IADD3 R25, R25, 0x1, RZ ;  /* 0x0000000119197810 */ /* 0x000fe20007ffe0ff */
[----:B--2---:R-:W-:-:S05]  /*0540*/  HADD2.F32 R16, -RZ, R20.H0_H0 ;  /* 0x20000014ff107230 */ /* 0x004fca0000004100 */
[----:B------:R-:W-:Y:S02]  /*0550*/  FSETP.GT.FTZ.AND P0, PT, R16, RZ, PT ;  /* 0x000000ff1000720b */ /* 0x000fe40003f14000 */
[----:B------:R-:W-:-:S04]  /*0560*/  LEA R16, P2, R17, UR10, 0x1 ;  /* 0x0000000a11107c11 */ /* 0x000fc8000f8408ff */
[----:B------:R-:W-:-:S07]  /*0570*/  LEA.HI.X R17, R17, UR11, R24, 0x1, P2 ;  /* 0x0000000b11117c11 */ /* 0x000fce00090f0c18 */
[----:B---3--:R-:W-:Y:S02]  /*0580*/  @!P0 PRMT R23, RZ, 0x7610, R23 ;  /* 0x00007610ff178816 */ /* 0x008fe40000000017 */
[----:B------:R-:W-:-:S03]  /*0590*/  ISETP.GE.AND P0, PT, R25, R22, PT ;  /* 0x000000161900720c */ /* 0x000fc60003f06270 */
[----:B------:R2:W-:Y:S01]  /*05a0*/  STG.E.U16 desc[UR6][R16.64], R23 ;  /* 0x0000001710007986 */ /* 0x0005e2000c101506 */
[----:B------:R-:W-:-:S05]  /*05b0*/  HADD2.F32 R21, -RZ, R23.H0_H0 ;  /* 0x20000017ff157230 */ /* 0x000fca0000004100 */
[----:B------:R-:W-:-:S04]  /*05c0*/  FADD.FTZ R8, R21, R8 ;  /* 0x0000000815087221 */ /* 0x000fc80000010000 */
[----:B------:R-:W-:Y:S05]  /*05d0*/  @!P0 BRA `(.L_x_119) ;  /* 0xfffffffc00b48947 */ /* 0x000fea000383ffff */
.L_x_118:
[----:B------:R-:W-:Y:S05]  /*05e0*/  BSYNC B1 ;  /* 0x0000000000017941 */ /* 0x000fea0003800000 */
.L_x_117:
[----:B------:R-:W-:Y:S01]  /*05f0*/  VIADD R12, R25, 0x3 ;  /* 0x00000003190c7836 */ /* 0x000fe20000000000 */
[----:B------:R-:W0:Y:S01]  /*0600*/  LDC.64 R14, c[0x0][0x210] ;  /* 0x00008400ff0e7b82 */ /* 0x000e220000000a00 */
[----:B------:R-:W-:Y:S03]  /*0610*/  BSSY B1, `(.L_x_120) ;  /* 0x0000039000017945 */ /* 0x000fe60003800000 */
[----:B------:R-:W-:-:S04]  /*0620*/  ISETP.GE.AND P0, PT, R12, R11, PT ;  /* 0x0000000b0c00720c */ /* 0x000fc80003f06270 */
[----:B------:R-:W1:Y:S09]  /*0630*/  LDC.64 R12, c[0x0][0x218] ;  /* 0x00008600ff0c7b82 */ /* 0x000e720000000a00 */
[----:B------:R-:W-:Y:S05]  /*0640*/  @P0 BRA `(.L_x_121) ;  /* 0x0000000000d40947 */ /* 0x000fea0003800000 */
.L_x_122:
[----:B--2---:R-:W-:Y:S02]  /*0650*/  IADD3 R16, R6, R25, RZ ;  /* 0x0000001906107210 */ /* 0x004fe40007ffe0ff */
[----:B------:R-:W-:-:S05]  /*0660*/  MOV R10, UR14 ;  /* 0x0000000e000a7c02 */ /* 0x000fca0008000f00 */
[----:B------:R-:W-:-:S04]  /*0670*/  IMAD R21, R16, R10, R9 ;  /* 0x0000000a10157224 */ /* 0x000fc800078e0209 */
[----:B0--3--:R-:W-:-:S05]  /*0680*/  IMAD.WIDE R18, R21, 0x2, R14 ;  /* 0x0000000215127825 */ /* 0x009fca00078e020e */
[----:B------:R-:W2:Y:S01]  /*0690*/  LDG.E.U16 R20, desc[UR6][R18.64] ;  /* 0x0000000612147981 */ /* 0x000ea2000c1e1500 */
[----:B-1----:R-:W-:-:S05]  /*06a0*/  IMAD.WIDE R16, R21, 0x2, R12 ;  /* 0x0000000215107825 */ /* 0x002fca00078e020c */
[----:B------:R-:W3:Y:S01]  /*06b0*/  LDG.E.U16 R24, desc[UR6][R16.64] ;  /* 0x0000000610187981 */ /* 0x000ee2000c1e1500 */
[----:B------:R-:W-:Y:S01]  /*06c0*/  SHF.R.S32.HI R22, RZ, 0x1f, R21 ;  /* 0x0000001fff167819 */ /* 0x000fe20000011415 */
[----:B------:R-:W-:-:S04]  /*06d0*/  IMAD.WIDE R28, R10, 0x2, R18 ;  /* 0x000000020a1c7825 */ /* 0x000fc800078e0212 */
[----:B--2---:R-:W-:-:S05]  /*06e0*/  HADD2.F32 R20, -RZ, R20.H0_H0 ;  /* 0x20000014ff147230 */ /* 0x004fca0000004100 */
[----:B------:R-:W-:Y:S02]  /*06f0*/  FSETP.GT.FTZ.AND P0, PT, R20, RZ, PT ;  /* 0x000000ff1400720b */ /* 0x000fe40003f14000 */
[----:B------:R-:W-:-:S04]  /*0700*/  LEA R20, P2, R21, UR12, 0x1 ;  /* 0x0000000c15147c11 */ /* 0x000fc8000f8408ff */
[----:B------:R-:W-:-:S07]  /*0710*/  LEA.HI.X R21, R21, UR13, R22, 0x1, P2 ;  /* 0x0000000d15157c11 */ /* 0x000fce00090f0c16 */
[----:B---3--:R-:W-:-:S05]  /*0720*/  @!P0 PRMT R24, RZ, 0x7610, R24 ;  /* 0x00007610ff188816 */ /* 0x008fca0000000018 */
[----:B------:R0:W-:Y:S04]  /*0730*/  STG.E.U16 desc[UR6][R20.64], R24 ;  /* 0x0000001814007986 */ /* 0x0001e8000c101506 */
[----:B------:R-:W2:Y:S01]  /*0740*/  LDG.E.U16 R18, desc[UR6][R28.64] ;  /* 0x000000061c127981 */ /* 0x000ea2000c1e1500 */
[----:B------:R-:W-:-:S05]  /*0750*/  IMAD.WIDE R22, R10, 0x2, R16 ;  /* 0x000000020a167825 */ /* 0x000fca00078e0210 */
[----:B------:R-:W3:Y:S01]  /*0760*/  LDG.E.U16 R27, desc[UR6][R22.64] ;  /* 0x00000006161b7981 */ /* 0x000ee2000c1e1500 */
[----:B------:R-:W-:-:S04]  /*0770*/  IMAD.WIDE R16, R10, 0x2, R20 ;  /* 0x000000020a107825 */ /* 0x000fc800078e0214 */
[----:B0-----:R-:W-:-:S04]  /*0780*/  IMAD.WIDE R20, R10, 0x2, R22 ;  /* 0x000000020a147825 */ /* 0x001fc800078e0216 */
[----:B--2---:R-:W-:-:S05]  /*0790*/  HADD2.F32 R18, -RZ, R18.H0_H0 ;  /* 0x20000012ff127230 */ /* 0x004fca0000004100 */
[----:B------:R-:W-:Y:S01]  /*07a0*/  FSETP.GT.FTZ.AND P0, PT, R18, RZ, PT ;  /* 0x000000ff1200720b */ /* 0x000fe20003f14000 */
[----:B------:R-:W-:-:S12]  /*07b0*/  IMAD.WIDE R18, R10, 0x2, R28 ;  /* 0x000000020a127825 */ /* 0x000fd800078e021c */
[----:B---3--:R-:W-:-:S05]  /*07c0*/  @!P0 PRMT R27, RZ, 0x7610, R27 ;  /* 0x00007610ff1b8816 */ /* 0x008fca000000001b */
[----:B------:R0:W-:Y:S04]  /*07d0*/  STG.E.U16 desc[UR6][R16.64], R27 ;  /* 0x0000001b10007986 */ /* 0x0001e8000c101506 */
[----:B------:R-:W2:Y:S04]  /*07e0*/  LDG.E.U16 R28, desc[UR6][R18.64] ;  /* 0x00000006121c7981 */ /* 0x000ea8000c1e1500 */
        /* <DEDUP_REMOVED lines=10> */
[----:B------:R-:W-:Y:S02]  /*0890*/  HADD2.F32 R21, -RZ, R24.H0_H0 ;  /* 0x20000018ff157230 */ /* 0x000fe40000004100 */
[----:B------:R-:W-:-:S02]  /*08a0*/  HADD2.F32 R27, -RZ, R27.H0_H0 ;  /* 0x2000001bff1b7230 */ /* 0x000fc40000004100 */
[----:B0-----:R-:W-:Y:S02]  /*08b0*/  HADD2.F32 R26, -RZ, R26.H0_H0 ;  /* 0x2000001aff1a7230 */ /* 0x001fe40000004100 */
[----:B------:R-:W-:Y:S01]  /*08c0*/  FADD.FTZ R20, R21, R8 ;  /* 0x0000000815147221 */ /* 0x000fe20000010000 */
[C---:B------:R-:W-:Y:S02]  /*08d0*/  IADD3 R8, R25.reuse, 0x7, RZ ;  /* 0x0000000719087810 */ /* 0x040fe40007ffe0ff */
[----:B------:R-:W-:Y:S01]  /*08e0*/  IADD3 R25, R25, 0x4, RZ ;  /* 0x0000000419197810 */ /* 0x000fe20007ffe0ff */
[----:B------:R-:W-:-:S04]  /*08f0*/  FADD.FTZ R27, R20, R27 ;  /* 0x0000001b141b7221 */ /* 0x000fc80000010000 */
[----:B------:R-:W-:Y:S01]  /*0900*/  FADD.FTZ R27, R27, R26 ;  /* 0x0000001a1b1b7221 */ /* 0x000fe20000010000 */
[----:B--2---:R-:W-:-:S05]  /*0910*/  HADD2.F32 R18, -RZ, R28.H0_H0 ;  /* 0x2000001cff127230 */ /* 0x004fca0000004100 */
[----:B------:R-:W-:Y:S01]  /*0920*/  FSETP.GT.FTZ.AND P0, PT, R18, RZ, PT ;  /* 0x000000ff1200720b */ /* 0x000fe20003f14000 */
[----:B------:R-:W-:-:S12]  /*0930*/  IMAD.WIDE R18, R10, 0x2, R22 ;  /* 0x000000020a127825 */ /* 0x000fd800078e0216 */
[----:B---3--:R-:W-:Y:S02]  /*0940*/  @!P0 PRMT R17, RZ, 0x7610, R17 ;  /* 0x00007610ff118816 */ /* 0x008fe40000000011 */
[----:B------:R-:W-:-:S03]  /*0950*/  ISETP.GE.AND P0, PT, R8, R11, PT ;  /* 0x0000000b0800720c */ /* 0x000fc60003f06270 */
[----:B------:R3:W-:Y:S01]  /*0960*/  STG.E.U16 desc[UR6][R18.64], R17 ;  /* 0x0000001112007986 */ /* 0x0007e2000c101506 */
[----:B------:R-:W-:-:S05]  /*0970*/  HADD2.F32 R8, -RZ, R17.H0_H0 ;  /* 0x20000011ff087230 */ /* 0x000fca0000004100 */
[----:B------:R-:W-:-:S04]  /*0980*/  FADD.FTZ R8, R27, R8 ;  /* 0x000000081b087221 */ /* 0x000fc80000010000 */
[----:B------:R-:W-:Y:S05]  /*0990*/  @!P0 BRA `(.L_x_122) ;  /* 0xfffffffc002c8947 */ /* 0x000fea000383ffff */
.L_x_121:
[----:B------:R-:W-:Y:S05]  /*09a0*/  BSYNC B1 ;  /* 0x0000000000017941 */ /* 0x000fea0003800000 */
.L_x_120:
[----:B------:R-:W4:Y:S01]  /*09b0*/  S2UR UR5, SR_CgaCtaId ;  /* 0x00000000000579c3 */ /* 0x000f220000008800 */
[----:B------:R-:W-:Y:S01]  /*09c0*/  UMOV UR4, 0x400 ;  /* 0x0000040000047882 */ /* 0x000fe20000000000 */
[----:B------:R-:W-:Y:S01]  /*09d0*/  IMAD R6, R0, R4, R7 ;  /* 0x0000000400067224 */ /* 0x000fe200078e0207 */
[----:B------:R-:W-:-:S04]  /*09e0*/  UIADD3 UR4, UR4, 0x4, URZ ;  /* 0x0000000404047890 */ /* 0x000fc8000fffe03f */
[----:B----4-:R-:W-:-:S06]  /*09f0*/  ULEA UR4, UR5, UR4, 0x18 ;  /* 0x0000000405047291 */ /* 0x010fcc000f8ec03f */
[----:B------:R-:W-:-:S05]  /*0a00*/  LEA R11, R6, UR4, 0x2 ;  /* 0x00000004060b7c11 */ /* 0x000fca000f8e10ff */
[----:B------:R4:W-:Y:S02]  /*0a10*/  STS [R11], R8 ;  /* 0x000000080b007388 */ /* 0x0009e40000000800 */
.L_x_116:
[----:B------:R-:W-:Y:S05]  /*0a20*/  BSYNC B0 ;  /* 0x0000000000007941 */ /* 0x000fea0003800000 */
.L_x_115:
[----:B------:R-:W-:Y:S01]  /*0a30*/  BAR.SYNC.DEFER_BLOCKING 0x0 ;  /* 0x0000000000007b1d */ /* 0x000fe20000010000 */
[----:B------:R-:W-:-:S05]  /*0a40*/  ISETP.NE.OR P0, PT, R4, RZ, P1 ;  /* 0x000000ff0400720c */ /* 0x000fca0000f05670 */
[----:B------:R-:W-:Y:S08]  /*0a50*/  BSSY B0, `(.L_x_123) ;  /* 0x0000090000007945 */ /* 0x000ff00003800000 */
[----:B------:R-:W-:Y:S05]  /*0a60*/  @P0 BRA `(.L_x_124) ;  /* 0x0000000800380947 */ /* 0x000fea0003800000 */
[----:B------:R-:W-:-:S13]  /*0a70*/  ISETP.GE.U32.AND P0, PT, R3, 0x2, PT ;  /* 0x000000020300780c */ /* 0x000fda0003f06070 */
[----:B------:R-:W-:Y:S05]  /*0a80*/  @!P0 BRA `(.L_x_125) ;  /* 0x0000000800148947 */ /* 0x000fea0003800000 */
[----:B------:R-:W-:Y:S01]  /*0a90*/  IADD3 R6, R3, -0x2, RZ ;  /* 0xfffffffe03067810 */ /* 0x000fe20007ffe0ff */
[----:B------:R-:W-:-:S03]  /*0aa0*/  UMOV UR8, 0x1 ;  /* 0x0000000100087882 */ /* 0x000fc60000000000 */
[----:B------:R-:W-:Y:S02]  /*0ab0*/  ISETP.GE.U32.AND P0, PT, R6, 0x3, PT ;  /* 0x000000030600780c */ /* 0x000fe40003f06070 */
[----:B------:R-:W-:-:S04]  /*0ac0*/  IADD3 R6, R3, -0x1, RZ ;  /* 0xffffffff03067810 */ /* 0x000fc80007ffe0ff */
[----:B------:R-:W-:-:S07]  /*0ad0*/  LOP3.LUT R3, R6, 0x3, RZ, 0xc0, !PT ;  /* 0x0000000306037812 */ /* 0x000fce00078ec0ff */
[----:B------:R-:W-:Y:S05]  /*0ae0*/  @!P0 BRA `(.L_x_126) ;  /* 0x0000000400c48947 */ /* 0x000fea0003800000 */
[----:B------:R-:W5:Y:S01]  /*0af0*/  S2UR UR5, SR_CgaCtaId ;  /* 0x00000000000579c3 */ /* 0x000f620000008800 */
[----:B------:R-:W-:Y:S01]  /*0b00*/  IADD3 R6, R6, -R3, RZ ;  /* 0x8000000306067210 */ /* 0x000fe20007ffe0ff */
[----:B------:R-:W-:Y:S01]  /*0b10*/  UMOV UR4, 0x400 ;  /* 0x0000040000047882 */ /* 0x000fe20000000000 */
[----:B----4-:R-:W-:Y:S01]  /*0b20*/  IMAD.IADD R11, R0, 0x1, R7 ;  /* 0x00000001000b7824 */ /* 0x010fe200078e0207 */
[----:B------:R-:W-:Y:S01]  /*0b30*/  UIADD3 UR4, UR4, 0x4, URZ ;  /* 0x0000000404047890 */ /* 0x000fe2000fffe03f */
[----:B------:R-:W-:Y:S01]  /*0b40*/  ISETP.GT.AND P0, PT, R6, RZ, PT ;  /* 0x000000ff0600720c */ /* 0x000fe20003f04270 */
[----:B------:R-:W-:Y:S02]  /*0b50*/  UMOV UR8, 0x1 ;  /* 0x0000000100087882 */ /* 0x000fe40000000000 */
[----:B-----5:R-:W-:-:S06]  /*0b60*/  ULEA UR4, UR5, UR4, 0x18 ;  /* 0x0000000405047291 */ /* 0x020fcc000f8ec03f */
[----:B------:R-:W-:-:S04]  /*0b70*/  LEA R21, R11, UR4, 0x2 ;  /* 0x000000040b157c11 */ /* 0x000fc8000f8e10ff */
[----:B------:R-:W-:Y:S05]  /*0b80*/  @!P0 BRA `(.L_x_127) ;  /* 0x00000004005c8947 */ /* 0x000fea0003800000 */
[----:B------:R-:W-:Y:S02]  /*0b90*/  ISETP.GT.AND P2, PT, R6, 0xc, PT ;  /* 0x0000000c0600780c */ /* 0x000fe40003f44270 */
[----:B------:R-:W-:-:S11]  /*0ba0*/  PLOP3.LUT P0, PT, PT, PT, PT, 0x80, 0x0 ;  /* 0x000000000000781c */ /* 0x000fd60003f0f070 */
[----:B------:R-:W-:Y:S05]  /*0bb0*/  @!P2 BRA `(.L_x_128) ;  /* 0x0000000000d4a947 */ /* 0x000fea0003800000 */
[----:B------:R-:W-:-:S13]  /*0bc0*/  PLOP3.LUT P0, PT, PT, PT, PT, 0x8, 0x0 ;  /* 0x000000000000781c */ /* 0x000fda0003f0e170 */
.L_x_129:
[----:B--23--:R-:W-:Y:S01]  /*0bd0*/  LEA R17, R0, R21, 0x2 ;  /* 0x0000001500117211 */ /* 0x00cfe200078e10ff */
[----:B------:R-:W-:Y:S01]  /*0be0*/  UIADD3 UR8, UR8, 0x10, URZ ;  /* 0x0000001008087890 */ /* 0x000fe2000fffe03f */
[----:B------:R-:W2:Y:S01]  /*0bf0*/  LDS R21, [R21] ;  /* 0x0000000015157984 */ /* 0x000ea20000000800 */
[----:B------:R-:W-:Y:S02]  /*0c00*/  IADD3 R6, R6, -0x10, RZ ;  /* 0xfffffff006067810 */ /* 0x000fe40007ffe0ff */
[----:B------:R-:W-:Y:S02]  /*0c10*/  LEA R19, R0, R17, 0x2 ;  /* 0x0000001100137211 */ /* 0x000fe400078e10ff */
[----:B------:R-:W3:Y:S01]  /*0c20*/  LDS R17, [R17] ;  /* 0x0000000011117984 */ /* 0x000ee20000000800 */
[----:B------:R-:W-:Y:S02]  /*0c30*/  ISETP.GT.AND P2, PT, R6, 0xc, PT ;  /* 0x0000000c0600780c */ /* 0x000fe40003f44270 */
[----:B------:R-:W-:-:S02]  /*0c40*/  LEA R23, R0, R19, 0x2 ;  /* 0x0000001300177211 */ /* 0x000fc400078e10ff */
[----:B------:R-:W4:Y:S02]  /*0c50*/  LDS R19, [R19] ;  /* 0x0000000013137984 */ /* 0x000f240000000800 */
[C---:B------:R-:W-:Y:S02]  /*0c60*/  LEA R25, R0.reuse, R23, 0x2 ;  /* 0x0000001700197211 */ /* 0x040fe400078e10ff */
[----:B------:R5:W4:Y:S02]  /*0c70*/  LDS R18, [R23] ;  /* 0x0000000017127984 */ /* 0x000b240000000800 */
[C---:B0-----:R-:W-:Y:S02]  /*0c80*/  LEA R15, R0.reuse, R25, 0x2 ;  /* 0x00000019000f7211 */ /* 0x041fe400078e10ff */
[----:B------:R0:W4:Y:S02]  /*0c90*/  LDS R16, [R25] ;  /* 0x0000000019107984 */ /* 0x0001240000000800 */
[----:B------:R-:W-:-:S02]  /*0ca0*/  LEA R11, R0, R15, 0x2 ;  /* 0x0000000f000b7211 */ /* 0x000fc400078e10ff */
[----:B------:R-:W4:Y:S02]  /*0cb0*/  LDS R15, [R15] ;  /* 0x000000000f0f7984 */ /* 0x000f240000000800 */
[C---:B------:R-:W-:Y:S02]  /*0cc0*/  LEA R27, R0.reuse, R11, 0x2 ;  /* 0x0000000b001b7211 */ /* 0x040fe400078e10ff */
[----:B------:R-:W4:Y:S02]  /*0cd0*/  LDS R11, [R11] ;  /* 0x000000000b0b7984 */ /* 0x000f240000000800 */
[C---:B-1----:R-:W-:Y:S02]  /*0ce0*/  LEA R13, R0.reuse, R27, 0x2 ;  /* 0x0000001b000d7211 */ /* 0x042fe400078e10ff */
[----:B------:R1:W1:Y:S03]  /*0cf0*/  LDS R14, [R27] ;  /* 0x000000001b0e7984 */ /* 0x0002660000000800 */
[----:B------:R-:W-:-:S02]  /*0d00*/  IMAD R29, R0, 0x4, R13 ;  /* 0x00000004001d7824 */ /* 0x000fc400078e020d */
[----:B------:R-:W1:Y:S03]  /*0d10*/  LDS R13, [R13] ;  /* 0x000000000d0d7984 */ /* 0x000e660000000800 */
[C---:B-----5:R-:W-:Y:S01]  /*0d20*/  LEA R23, R0.reuse, R29, 0x2 ;  /* 0x0000001d00177211 */ /* 0x060fe200078e10ff */
[----:B------:R5:W5:Y:S01]  /*0d30*/  LDS R12, [R29] ;  /* 0x000000001d0c7984 */ /* 0x000b620000000800 */
[----:B--2---:R-:W-:Y:S02]  /*0d40*/  FADD.FTZ R20, R21, R8 ;  /* 0x0000000815147221 */ /* 0x004fe40000010000 */
[----:B0-----:R-:W-:Y:S01]  /*0d50*/  LEA R25, R0, R23, 0x2 ;  /* 0x0000001700197211 */ /* 0x001fe200078e10ff */
[----:B------:R-:W0:Y:S01]  /*0d60*/  LDS R8, [R23] ;  /* 0x0000000017087984 */ /* 0x000e220000000800 */
[----:B---3--:R-:W-:Y:S02]  /*0d70*/  FADD.FTZ R20, R20, R17 ;  /* 0x0000001114147221 */ /* 0x008fe40000010000 */
[----:B------:R-:W-:Y:S01]  /*0d80*/  LEA R22, R0, R25, 0x2 ;  /* 0x0000001900167211 */ /* 0x000fe200078e10ff */
[----:B------:R-:W2:Y:S01]  /*0d90*/  LDS R17, [R25] ;  /* 0x0000000019117984 */ /* 0x000ea20000000800 */
[----:B----4-:R-:W-:-:S02]  /*0da0*/  FADD.FTZ R21, R20, R19 ;  /* 0x0000001314157221 */ /* 0x010fc40000010000 */
[C---:B-1----:R-:W-:Y:S01]  /*0db0*/  LEA R27, R0.reuse, R22, 0x2 ;  /* 0x00000016001b7211 */ /* 0x042fe200078e10ff */
[----:B------:R-:W1:Y:S01]  /*0dc0*/  LDS R19, [R22] ;  /* 0x0000000016137984 */ /* 0x000e620000000800 */
[----:B------:R-:W-:Y:S02]  /*0dd0*/  FADD.FTZ R21, R21, R18 ;  /* 0x0000001215157221 */ /* 0x000fe40000010000 */
[C---:B-----5:R-:W-:Y:S01]  /*0de0*/  LEA R29, R0.reuse, R27, 0x2 ;  /* 0x0000001b001d7211 */ /* 0x060fe200078e10ff */
[----:B------:R-:W3:Y:S01]  /*0df0*/  LDS R18, [R27] ;  /* 0x000000001b127984 */ /* 0x000ee20000000800 */
[----:B------:R-:W-:Y:S02]  /*0e00*/  FADD.FTZ R20, R21, R16 ;  /* 0x0000001015147221 */ /* 0x000fe40000010000 */
[----:B------:R-:W-:Y:S01]  /*0e10*/  LEA R21, R0, R29, 0x2 ;  /* 0x0000001d00157211 */ /* 0x000fe200078e10ff */
[----:B------:R-:W4:Y:S01]  /*0e20*/  LDS R16, [R29] ;  /* 0x000000001d107984 */ /* 0x000f220000000800 */
[----:B------:R-:W-:-:S03]  /*0e30*/  FADD.FTZ R20, R20, R15 ;  /* 0x0000000f14147221 */ /* 0x000fc60000010000 */
[----:B------:R5:W4:Y:S01]  /*0e40*/  LDS R15, [R21] ;  /* 0x00000000150f7984 */ /* 0x000b220000000800 */
[----:B------:R-:W-:-:S04]  /*0e50*/  FADD.FTZ R11, R20, R11 ;  /* 0x0000000b140b7221 */ /* 0x000fc80000010000 */
[----:B------:R-:W-:Y:S01]  /*0e60*/  FADD.FTZ R14, R11, R14 ;  /* 0x0000000e0b0e7221 */ /* 0x000fe20000010000 */
[----:B-----5:R-:W-:-:S03]  /*0e70*/  LEA R21, R0, R21, 0x2 ;  /* 0x0000001500157211 */ /* 0x020fc600078e10ff */
[----:B------:R-:W-:-:S04]  /*0e80*/  FADD.FTZ R13, R14, R13 ;  /* 0x0000000d0e0d7221 */ /* 0x000fc80000010000 */
[----:B------:R-:W-:-:S04]  /*0e90*/  FADD.FTZ R13, R13, R12 ;  /* 0x0000000c0d0d7221 */ /* 0x000fc80000010000 */
[----:B0-----:R-:W-:-:S04]  /*0ea0*/  FADD.FTZ R8, R13, R8 ;  /* 0x000000080d087221 */ /* 0x001fc80000010000 */
[----:B--2---:R-:W-:-:S04]  /*0eb0*/  FADD.FTZ R8, R8, R17 ;  /* 0x0000001108087221 */ /* 0x004fc80000010000 */
[----:B-1----:R-:W-:-:S04]  /*0ec0*/  FADD.FTZ R19, R8, R19 ;  /* 0x0000001308137221 */ /* 0x002fc80000010000 */
[----:B---3--:R-:W-:-:S04]  /*0ed0*/  FADD.FTZ R19, R19, R18 ;  /* 0x0000001213137221 */ /* 0x008fc80000010000 */
[----:B----4-:R-:W-:-:S04]  /*0ee0*/  FADD.FTZ R16, R19, R16 ;  /* 0x0000001013107221 */ /* 0x010fc80000010000 */
[----:B------:R-:W-:Y:S01]  /*0ef0*/  FADD.FTZ R8, R16, R15 ;  /* 0x0000000f10087221 */ /* 0x000fe20000010000 */
[----:B------:R-:W-:Y:S06]  /*0f00*/  @P2 BRA `(.L_x_129) ;  /* 0xfffffffc00302947 */ /* 0x000fec000383ffff */
.L_x_128:
[----:B------:R-:W-:-:S13]  /*0f10*/  ISETP.GT.AND P2, PT, R6, 0x4, PT ;  /* 0x000000040600780c */ /* 0x000fda0003f44270 */
[----:B------:R-:W-:Y:S05]  /*0f20*/  @!P2 BRA `(.L_x_130) ;  /* 0x00000000006ca947 */ /* 0x000fea0003800000 */
[----:B------:R-:W-:Y:S01]  /*0f30*/  IMAD R11, R0, 0x4, R21 ;  /* 0x00000004000b7824 */ /* 0x000fe200078e0215 */
[----:B------:R-:W-:Y:S01]  /*0f40*/  PLOP3.LUT P0, PT, PT, PT, PT, 0x8, 0x0 ;  /* 0x000000000000781c */ /* 0x000fe20003f0e170 */
[----:B------:R-:W4:Y:S01]  /*0f50*/  LDS R21, [R21] ;  /* 0x0000000015157984 */ /* 0x000f220000000800 */
[----:B------:R-:W-:Y:S01]  /*0f60*/  IADD3 R6, R6, -0x8, RZ ;  /* 0xfffffff806067810 */ /* 0x000fe20007ffe0ff */
[----:B------:R-:W-:Y:S01]  /*0f70*/  UIADD3 UR8, UR8, 0x8, URZ ;  /* 0x0000000808087890 */ /* 0x000fe2000fffe03f */
[C---:B-1----:R-:W-:Y:S01]  /*0f80*/  LEA R13, R0.reuse, R11, 0x2 ;  /* 0x0000000b000d7211 */ /* 0x042fe200078e10ff */
[----:B------:R-:W1:Y:S03]  /*0f90*/  LDS R12, [R11] ;  /* 0x000000000b0c7984 */ /* 0x000e660000000800 */
[C---:B0-----:R-:W-:Y:S02]  /*0fa0*/  LEA R15, R0.reuse, R13, 0x2 ;  /* 0x0000000d000f7211 */ /* 0x041fe400078e10ff */
[----:B------:R-:W0:Y:S02]  /*0fb0*/  LDS R13, [R13] ;  /* 0x000000000d0d7984 */ /* 0x000e240000000800 */
[----:B--23--:R-:W-:-:S02]  /*0fc0*/  LEA R17, R0, R15, 0x2 ;  /* 0x0000000f00117211 */ /* 0x00cfc400078e10ff */
[----:B------:R-:W2:Y:S02]  /*0fd0*/  LDS R15, [R15] ;  /* 0x000000000f0f7984 */ /* 0x000ea40000000800 */
[C---:B------:R-:W-:Y:S02]  /*0fe0*/  LEA R19, R0.reuse, R17, 0x2 ;  /* 0x0000001100137211 */ /* 0x040fe400078e10ff */
[----:B------:R-:W3:Y:S02]  /*0ff0*/  LDS R17, [R17] ;  /* 0x0000000011117984 */ /* 0x000ee40000000800 */
[C---:B------:R-:W-:Y:S02]  /*1000*/  LEA R23, R0.reuse, R19, 0x2 ;  /* 0x0000001300177211 */ /* 0x040fe400078e10ff */
[----:B------:R-:W5:Y:S02]  /*1010*/  LDS R19, [R19] ;  /* 0x0000000013137984 */ /* 0x000f640000000800 */
[----:B------:R-:W-:-:S02]  /*1020*/  LEA R25, R0, R23, 0x2 ;  /* 0x0000001700197211 */ /* 0x000fc400078e10ff */
[----:B------:R-:W5:Y:S04]  /*1030*/  LDS R23, [R23] ;  /* 0x0000000017177984 */ /* 0x000f680000000800 */
[----:B------:R-:W5:Y:S01]  /*1040*/  LDS R11, [R25] ;  /* 0x00000000190b7984 */ /* 0x000f620000000800 */
[----:B----4-:R-:W-:-:S04]  /*1050*/  FADD.FTZ R21, R8, R21 ;  /* 0x0000001508157221 */ /* 0x010fc80000010000 */
[----:B-1----:R-:W-:Y:S01]  /*1060*/  FADD.FTZ R12, R21, R12 ;  /* 0x0000000c150c7221 */ /* 0x002fe20000010000 */
[----:B------:R-:W-:-:S03]  /*1070*/  LEA R21, R0, R25, 0x2 ;  /* 0x0000001900157211 */ /* 0x000fc600078e10ff */
[----:B0-----:R-:W-:-:S04]  /*1080*/  FADD.FTZ R12, R12, R13 ;  /* 0x0000000d0c0c7221 */ /* 0x001fc80000010000 */
[----:B--2---:R-:W-:-:S04]  /*1090*/  FADD.FTZ R12, R12, R15 ;  /* 0x0000000f0c0c7221 */ /* 0x004fc80000010000 */
[----:B---3--:R-:W-:-:S04]  /*10a0*/  FADD.FTZ R12, R12, R17 ;  /* 0x000000110c0c7221 */ /* 0x008fc80000010000 */
[----:B-----5:R-:W-:-:S04]  /*10b0*/  FADD.FTZ R12, R12, R19 ;  /* 0x000000130c0c7221 */ /* 0x020fc80000010000 */
[----:B------:R-:W-:-:S04]  /*10c0*/  FADD.FTZ R12, R12, R23 ;  /* 0x000000170c0c7221 */ /* 0x000fc80000010000 */
[----:B------:R-:W-:-:S07]  /*10d0*/  FADD.FTZ R8, R12, R11 ;  /* 0x0000000b0c087221 */ /* 0x000fce0000010000 */
.L_x_130:
[----:B------:R-:W-:-:S13]  /*10e0*/  ISETP.NE.OR P0, PT, R6, RZ, P0 ;  /* 0x000000ff0600720c */ /* 0x000fda0000705670 */
[----:B------:R-:W-:Y:S05]  /*10f0*/  @!P0 BRA `(.L_x_126) ;  /* 0x0000000000408947 */ /* 0x000fea0003800000 */
.L_x_127:
[----:B------:R-:W-:Y:S01]  /*1100*/  IMAD R11, R0, 0x4, R21 ;  /* 0x00000004000b7824 */ /* 0x000fe200078e0215 */
[----:B------:R-:W-:Y:S01]  /*1110*/  IADD3 R6, R6, -0x4, RZ ;  /* 0xfffffffc06067810 */ /* 0x000fe20007ffe0ff */
[----:B------:R-:W4:Y:S01]  /*1120*/  LDS R21, [R21] ;  /* 0x0000000015157984 */ /* 0x000f220000000800 */
[----:B------:R-:W-:Y:S02]  /*1130*/  UIADD3 UR8, UR8, 0x4, URZ ;  /* 0x0000000408087890 */ /* 0x000fe4000fffe03f */
[----:B--23--:R-:W-:Y:S02]  /*1140*/  LEA R17, R0, R11, 0x2 ;  /* 0x0000000b00117211 */ /* 0x00cfe400078e10ff */
[----:B------:R-:W2:Y:S01]  /*1150*/  LDS R11, [R11] ;  /* 0x000000000b0b7984 */ /* 0x000ea20000000800 */
[----:B------:R-:W-:Y:S02]  /*1160*/  ISETP.NE.AND P0, PT, R6, RZ, PT ;  /* 0x000000ff0600720c */ /* 0x000fe40003f05270 */
[C---:B------:R-:W-:Y:S01]  /*1170*/  LEA R19, R0.reuse, R17, 0x2 ;  /* 0x0000001100137211 */ /* 0x040fe200078e10ff */
[----:B-1----:R-:W1:Y:S04]  /*1180*/  LDS R13, [R17] ;  /* 0x00000000110d7984 */ /* 0x002e680000000800 */
[----:B0-----:R-:W0:Y:S01]  /*1190*/  LDS R15, [R19] ;  /* 0x00000000130f7984 */ /* 0x001e220000000800 */
[----:B----4-:R-:W-:Y:S01]  /*11a0*/  FADD.FTZ R8, R21, R8 ;  /* 0x0000000815087221 */ /* 0x010fe20000010000 */
[----:B------:R-:W-:-:S03]  /*11b0*/  LEA R21, R0, R19, 0x2 ;  /* 0x0000001300157211 */ /* 0x000fc600078e10ff */
[----:B--2---:R-:W-:-:S04]  /*11c0*/  FADD.FTZ R8, R8, R11 ;  /* 0x0000000b08087221 */ /* 0x004fc80000010000 */
[----:B-1----:R-:W-:-:S04]  /*11d0*/  FADD.FTZ R8, R8, R13 ;  /* 0x0000000d08087221 */ /* 0x002fc80000010000 */
[----:B0-----:R-:W-:Y:S01]  /*11e0*/  FADD.FTZ R8, R8, R15 ;  /* 0x0000000f08087221 */ /* 0x001fe20000010000 */
[----:B------:R-:W-:Y:S06]  /*11f0*/  @P0 BRA `(.L_x_127) ;  /* 0xfffffffc00c00947 */ /* 0x000fec000383ffff */
.L_x_126:
[----:B------:R-:W-:-:S13]  /*1200*/  ISETP.NE.AND P0, PT, R3, RZ, PT ;  /* 0x000000ff0300720c */ /* 0x000fda0003f05270 */
[----:B------:R-:W-:Y:S05]  /*1210*/  @!P0 BRA `(.L_x_125) ;  /* 0x0000000000308947 */ /* 0x000fea0003800000 */
[----:B------:R-:W5:Y:S01]  /*1220*/  S2UR UR5, SR_CgaCtaId ;  /* 0x00000000000579c3 */ /* 0x000f620000008800 */
[----:B------:R-:W-:Y:S01]  /*1230*/  UMOV UR4, 0x400 ;  /* 0x0000040000047882 */ /* 0x000fe20000000000 */
[----:B------:R-:W-:Y:S01]  /*1240*/  IMAD R6, R0, UR8, R7 ;  /* 0x0000000800067c24 */ /* 0x000fe2000f8e0207 */
[----:B------:R-:W-:-:S04]  /*1250*/  UIADD3 UR4, UR4, 0x4, URZ ;  /* 0x0000000404047890 */ /* 0x000fc8000fffe03f */
[----:B-----5:R-:W-:-:S06]  /*1260*/  ULEA UR4, UR5, UR4, 0x18 ;  /* 0x0000000405047291 */ /* 0x020fcc000f8ec03f */
[----:B----4-:R-:W-:-:S07]  /*1270*/  LEA R11, R6, UR4, 0x2 ;  /* 0x00000004060b7c11 */ /* 0x010fce000f8e10ff */
.L_x_131:
[----:B-1----:R1:W4:Y:S01]  /*1280*/  LDS R13, [R11] ;  /* 0x000000000b0d7984 */ /* 0x0023220000000800 */
[----:B------:R-:W-:-:S04]  /*1290*/  IADD3 R3, R3, -0x1, RZ ;  /* 0xffffffff03037810 */ /* 0x000fc80007ffe0ff */
[----:B------:R-:W-:Y:S02]  /*12a0*/  ISETP.NE.AND P0, PT, R3, RZ, PT ;  /* 0x000000ff0300720c */ /* 0x000fe40003f05270 */
[----:B-1----:R-:W-:Y:S01]  /*12b0*/  LEA R11, R0, R11, 0x2 ;  /* 0x0000000b000b7211 */ /* 0x002fe200078e10ff */
[----:B----4-:R-:W-:-:S10]  /*12c0*/  FADD.FTZ R8, R13, R8 ;  /* 0x000000080d087221 */ /* 0x010fd40000010000 */
[----:B------:R-:W-:Y:S05]  /*12d0*/  @P0 BRA `(.L_x_131) ;  /* 0xfffffffc00e80947 */ /* 0x000fea000383ffff */
.L_x_125:
[----:B------:R-:W-:Y:S01]  /*12e0*/  IMAD R0, R10, UR9, RZ ;  /* 0x000000090a007c24 */ /* 0x000fe2000f8e02ff */
[----:B------:R-:W-:-:S04]  /*12f0*/  ULDC.64 UR4, c[0x0][0x230] ;  /* 0x00008c0000047ab9 */ /* 0x000fc80000000a00 */
[----:B------:R-:W-:-:S04]  /*1300*/  IADD3 R0, P0, R0, R9, RZ ;  /* 0x0000000900007210 */ /* 0x000fc80007f1e0ff */
[----:B------:R-:W-:Y:S02]  /*1310*/  LEA.HI.X.SX32 R3, R9, RZ, 0x1, P0 ;  /* 0x000000ff09037211 */ /* 0x000fe400000f0eff */
[----:B-1----:R-:W-:-:S04]  /*1320*/  LEA R12, P0, R0, UR4, 0x2 ;  /* 0x00000004000c7c11 */ /* 0x002fc8000f8010ff */
[----:B------:R-:W-:-:S05]  /*1330*/  LEA.HI.X R13, R0, UR5, R3, 0x2, P0 ;  /* 0x00000005000d7c11 */ /* 0x000fca00080f1403 */
[----:B------:R1:W-:Y:S04]  /*1340*/  STG.E.STRONG.SYS desc[UR6][R12.64], R8 ;  /* 0x000000080c007986 */ /* 0x0003e8000c115906 */
.L_x_124:
[----:B------:R-:W-:Y:S05]  /*1350*/  BSYNC B0 ;  /* 0x0000000000007941 */ /* 0x000fea0003800000 */
.L_x_123:
        /* <DEDUP_REMOVED lines=9> */
[----:B------:R-:W5:Y:S01]  /*13f0*/  S2R R3, SR_LANEID ;  /* 0x0000000000037919 */ /* 0x000f620000000000 */
[----:B------:R-:W-:Y:S01]  /*1400*/  VOTEU.ANY UR4, UPT, PT ;  /* 0x0000000000047886 */ /* 0x000fe200038e0100 */
[----:B------:R-:W0:Y:S01]  /*1410*/  LDC.64 R6, c[0x0][0x238] ;  /* 0x00008e00ff067b82 */ /* 0x000e220000000a00 */
[----:B-1--4-:R-:W5:Y:S08]  /*1420*/  FLO.U32 R8, UR4 ;  /* 0x0000000400087d00 */ /* 0x012f7000080e0000 */
[----:B------:R-:W1:Y:S01]  /*1430*/  POPC R11, UR4 ;  /* 0x00000004000b7d09 */ /* 0x000e620008000000 */
[----:B0-----:R-:W-:Y:S01]  /*1440*/  IMAD.WIDE.U32 R6, R5, 0x4, R6 ;  /* 0x0000000405067825 */ /* 0x001fe200078e0006 */
[----:B-----5:R-:W-:-:S13]  /*1450*/  ISETP.EQ.U32.AND P0, PT, R8, R3, PT ;  /* 0x000000030800720c */ /* 0x020fda0003f02070 */
[----:B-1----:R-:W4:Y:S01]  /*1460*/  @P0 ATOMG.E.ADD.STRONG.GPU PT, R7, desc[UR6][R6.64], R11 ;  /* 0x0000000b060709a8 */ /* 0x002f2200081ee1c6 */
[----:B------:R-:W0:Y:S01]  /*1470*/  S2UR UR5, SR_CgaCtaId ;  /* 0x00000000000579c3 */ /* 0x000e220000008800 */
[----:B------:R-:W1:Y:S02]  /*1480*/  S2R R3, SR_LTMASK ;  /* 0x0000000000037919 */ /* 0x000e640000003900 */
[----:B-1----:R-:W-:Y:S01]  /*1490*/  LOP3.LUT R5, R3, UR4, RZ, 0xc0, !PT ;  /* 0x0000000403057c12 */ /* 0x002fe2000f8ec0ff */
[----:B------:R-:W-:Y:S01]  /*14a0*/  UMOV UR4, 0x400 ;  /* 0x0000040000047882 */ /* 0x000fe20000000000 */
[----:B------:R-:W-:Y:S01]  /*14b0*/  IADD3 R3, R2, -0x1, RZ ;  /* 0xffffffff02037810 */ /* 0x000fe20007ffe0ff */
[----:B0-----:R-:W-:-:S03]  /*14c0*/  ULEA UR4, UR5, UR4, 0x18 ;  /* 0x0000000405047291 */ /* 0x001fc6000f8ec03f */
[----:B------:R-:W0:Y:S01]  /*14d0*/  POPC R5, R5 ;  /* 0x0000000500057309 */ /* 0x000e220000000000 */
[----:B----4-:R-:W0:Y:S02]  /*14e0*/  SHFL.IDX PT, R0, R7, R8, 0x1f ;  /* 0x00001f0807007589 */ /* 0x010e2400000e0000 */
[----:B0-----:R-:W-:-:S04]  /*14f0*/  IADD3 R0, R0, R5, RZ ;  /* 0x0000000500007210 */ /* 0x001fc80007ffe0ff */
[----:B------:R-:W-:-:S04]  /*1500*/  ISETP.NE.AND P0, PT, R0, R3, PT ;  /* 0x000000030000720c */ /* 0x000fc80003f05270 */
[----:B------:R-:W-:-:S05]  /*1510*/  SEL R0, RZ, 0x1, P0 ;  /* 0x00000001ff007807 */ /* 0x000fca0000000000 */
[----:B------:R0:W-:Y:S04]  /*1520*/  STS.U8 [UR4], R0 ;  /* 0x00000000ff007988 */ /* 0x0001e80008000004 */
.L_x_133:
[----:B------:R-:W-:Y:S05]  /*1530*/  BSYNC B0 ;  /* 0x0000000000007941 */ /* 0x000fea0003800000 */
.L_x_132:
[----:B------:R-:W5:Y:S08]  /*1540*/  S2UR UR5, SR_CgaCtaId ;  /* 0x00000000000579c3 */ /* 0x000f700000008800 */
[----:B------:R-:W-:Y:S06]  /*1550*/  BAR.SYNC.DEFER_BLOCKING 0x0 ;  /* 0x0000000000007b1d */ /* 0x000fec0000010000 */
[----:B------:R-:W-:-:S02]  /*1560*/  UMOV UR4, 0x400 ;  /* 0x0000040000047882 */ /* 0x000fc40000000000 */
[----:B-----5:R-:W-:-:S09]  /*1570*/  ULEA UR4, UR5, UR4, 0x18 ;  /* 0x0000000405047291 */ /* 0x020fd2000f8ec03f */
[----:B0-----:R-:W0:Y:S02]  /*1580*/  LDS.U8 R0, [UR4] ;  /* 0x00000004ff007984 */ /* 0x001e240008000000 */
[----:B0-----:R-:W-:-:S04]  /*1590*/  ISETP.EQ.OR P1, PT, R0, RZ, P1 ;  /* 0x000000ff0000720c */ /* 0x001fc80000f22670 */
[----:B------:R-:W-:-:S13]  /*15a0*/  ISETP.NE.OR P1, PT, R4, RZ, P1 ;  /* 0x000000ff0400720c */ /* 0x000fda0000f25670 */
[----:B------:R-:W-:Y:S05]  /*15b0*/  @P1 EXIT ;  /* 0x000000000000194d */ /* 0x000fea0003800000 */
[----:B------:R-:W-:Y:S01]  /*15c0*/  ISETP.NE.AND P0, PT, R2, RZ, PT ;  /* 0x000000ff0200720c */ /* 0x000fe20003f05270 */
[----:B------:R-:W-:-:S12]  /*15d0*/  IMAD.MOV.U32 R0, RZ, RZ, RZ ;  /* 0x000000ffff007224 */ /* 0x000fd800078e00ff */
[----:B------:R-:W-:Y:S05]  /*15e0*/  @!P0 BRA `(.L_x_134) ;  /* 0x00000008002c8947 */ /* 0x000fea0003800000 */
[C---:B------:R-:W-:Y:S01]  /*15f0*/  IADD3 R0, R2.reuse, -0x1, RZ ;  /* 0xffffffff02007810 */ /* 0x040fe20007ffe0ff */
[----:B------:R-:W-:Y:S01]  /*1600*/  UMOV UR4, URZ ;  /* 0x0000003f00047c82 */ /* 0x000fe20008000000 */
[----:B------:R-:W-:Y:S02]  /*1610*/  LOP3.LUT R3, R2, 0x3, RZ, 0xc0, !PT ;  /* 0x0000000302037812 */ /* 0x000fe400078ec0ff */
[----:B------:R-:W-:Y:S01]  /*1620*/  ISETP.GE.U32.AND P0, PT, R0, 0x3, PT ;  /* 0x000000030000780c */ /* 0x000fe20003f06070 */
[----:B------:R-:W-:-:S12]  /*1630*/  HFMA2.MMA R0, -RZ, RZ, 0, 0 ;  /* 0x00000000ff007435 */ /* 0x000fd800000001ff */
[----:B------:R-:W-:Y:S05]  /*1640*/  @!P0 BRA `(.L_x_135) ;  /* 0x0000000400e88947 */ /* 0x000fea0003800000 */
[----:B------:R-:W0:Y:S01]  /*1650*/  LDC.64 R4, c[0x0][0x230] ;  /* 0x00008c00ff047b82 */ /* 0x000e220000000a00 */
        /* <DEDUP_REMOVED lines=9> */
.L_x_138:
[----:B--23--:R-:W2:Y:S01]  /*16f0*/  LDC.64 R16, c[0x0][0x230] ;  /* 0x00008c00ff107b82 */ /* 0x00cea20000000a00 */
[----:B------:R-:W-:Y:S01]  /*1700*/  IMAD R7, R10, UR4, R9 ;  /* 0x000000040a077c24 */ /* 0x000fe2000f8e0209 */
[----:B------:R-:W-:-:S06]  /*1710*/  UIADD3 UR5, UR4, 0x4, URZ ;  /* 0x0000000404057890 */ /* 0x000fcc000fffe03f */
[----:B-1----:R-:W-:Y:S02]  /*1720*/  IMAD R13, R10, UR5, R9 ;  /* 0x000000050a0d7c24 */ /* 0x002fe4000f8e0209 */
[----:B--2---:R-:W-:-:S04]  /*1730*/  IMAD.WIDE R6, R7, 0x4, R16 ;  /* 0x0000000407067825 */ /* 0x004fc800078e0210 */
[C---:B------:R-:W-:Y:S02]  /*1740*/  IMAD.WIDE R26, R10.reuse, 0x4, R6 ;  /* 0x000000040a1a7825 */ /* 0x040fe400078e0206 */
[----:B------:R-:W2:Y:S02]  /*1750*/  LDG.E.STRONG.SYS R7, desc[UR6][R6.64] ;  /* 0x0000000606077981 */ /* 0x000ea4000c1f5900 */
[C---:B------:R-:W-:Y:S02]  /*1760*/  IMAD.WIDE R20, R10.reuse, 0x4, R26 ;  /* 0x000000040a147825 */ /* 0x040fe400078e021a */
[----:B------:R-:W3:Y:S02]  /*1770*/  LDG.E.STRONG.SYS R26, desc[UR6][R26.64] ;  /* 0x000000061a1a7981 */ /* 0x000ee4000c1f5900 */
[----:B------:R-:W-:Y:S02]  /*1780*/  IMAD.WIDE R12, R13, 0x4, R16 ;  /* 0x000000040d0c7825 */ /* 0x000fe400078e0210 */
[----:B------:R-:W5:Y:S02]  /*1790*/  LDG.E.STRONG.SYS R25, desc[UR6][R20.64] ;  /* 0x0000000614197981 */ /* 0x000f64000c1f5900 */
[----:B------:R-:W-:Y:S01]  /*17a0*/  IMAD.WIDE R14, R10, 0x4, R20 ;  /* 0x000000040a0e7825 */ /* 0x000fe200078e0214 */
[----:B------:R-:W-:-:S03]  /*17b0*/  UIADD3 UR5, UR4, 0x8, URZ ;  /* 0x0000000804057890 */ /* 0x000fc6000fffe03f */
[C---:B------:R-:W-:Y:S01]  /*17c0*/  IMAD.WIDE R18, R10.reuse, 0x4, R12 ;  /* 0x000000040a127825 */ /* 0x040fe200078e020c */
[----:B------:R1:W5:Y:S03]  /*17d0*/  LDG.E.STRONG.SYS R24, desc[UR6][R14.64] ;  /* 0x000000060e187981 */ /* 0x000366000c1f5900 */
[C---:B----4-:R-:W-:Y:S01]  /*17e0*/  IMAD R11, R10.reuse, UR5, R9 ;  /* 0x000000050a0b7c24 */ /* 0x050fe2000f8e0209 */
[----:B------:R-:W4:Y:S01]  /*17f0*/  LDG.E.STRONG.SYS R13, desc[UR6][R12.64] ;  /* 0x000000060c0d7981 */ /* 0x000f22000c1f5900 */
[----:B------:R-:W-:-:S04]  /*1800*/  IMAD.WIDE R22, R10, 0x4, R18 ;  /* 0x000000040a167825 */ /* 0x000fc800078e0212 */
[----:B-1----:R-:W-:Y:S01]  /*1810*/  IMAD.WIDE R14, R11, 0x4, R16 ;  /* 0x000000040b0e7825 */ /* 0x002fe200078e0210 */
[----:B------:R-:W4:Y:S03]  /*1820*/  LDG.E.STRONG.SYS R12, desc[UR6][R18.64] ;  /* 0x00000006120c7981 */ /* 0x000f26000c1f5900 */
[C---:B------:R-:W-:Y:S01]  /*1830*/  IMAD.WIDE R28, R10.reuse, 0x4, R22 ;  /* 0x000000040a1c7825 */ /* 0x040fe200078e0216 */
[----:B------:R-:W4:Y:S03]  /*1840*/  LDG.E.STRONG.SYS R11, desc[UR6][R22.64] ;  /* 0x00000006160b7981 */ /* 0x000f26000c1f5900 */
[C---:B------:R-:W-:Y:S01]  /*1850*/  IMAD.WIDE R20, R10.reuse, 0x4, R14 ;  /* 0x000000040a147825 */ /* 0x040fe200078e020e */
[----:B------:R-:W-:Y:S01]  /*1860*/  UIADD3 UR5, UR4, 0xc, URZ ;  /* 0x0000000c04057890 */ /* 0x000fe2000fffe03f */
[----:B------:R-:W4:Y:S04]  /*1870*/  LDG.E.STRONG.SYS R8, desc[UR6][R28.64] ;  /* 0x000000061c087981 */ /* 0x000f28000c1f5900 */
[----:B------:R1:W4:Y:S01]  /*1880*/  LDG.E.STRONG.SYS R6, desc[UR6][R14.64] ;  /* 0x000000060e067981 */ /* 0x000322000c1f5900 */
[----:B------:R-:W-:-:S04]  /*1890*/  IMAD R27, R10, UR5, R9 ;  /* 0x000000050a1b7c24 */ /* 0x000fc8000f8e0209 */
[----:B------:R-:W-:-:S04]  /*18a0*/  IMAD.WIDE R16, R27, 0x4, R16 ;  /* 0x000000041b107825 */ /* 0x000fc800078e0210 */
[C---:B-1----:R-:W-:Y:S02]  /*18b0*/  IMAD.WIDE R14, R10.reuse, 0x4, R20 ;  /* 0x000000040a0e7825 */ /* 0x042fe400078e0214 */
[----:B------:R-:W4:Y:S02]  /*18c0*/  LDG.E.STRONG.SYS R20, desc[UR6][R20.64] ;  /* 0x0000000614147981 */ /* 0x000f24000c1f5900 */
[C---:B------:R-:W-:Y:S02]  /*18d0*/  IMAD.WIDE R18, R10.reuse, 0x4, R14 ;  /* 0x000000040a127825 */ /* 0x040fe400078e020e */
[----:B------:R-:W4:Y:S02]  /*18e0*/  LDG.E.STRONG.SYS R27, desc[UR6][R14.64] ;  /* 0x000000060e1b7981 */ /* 0x000f24000c1f5900 */
[C---:B------:R-:W-:Y:S02]  /*18f0*/  IMAD.WIDE R22, R10.reuse, 0x4, R16 ;  /* 0x000000040a167825 */ /* 0x040fe400078e0210 */
[----:B------:R-:W4:Y:S04]  /*1900*/  LDG.E.STRONG.SYS R18, desc[UR6][R18.64] ;  /* 0x0000000612127981 */ /* 0x000f28000c1f5900 */
[----:B------:R-:W4:Y:S01]  /*1910*/  LDG.E.STRONG.SYS R16, desc[UR6][R16.64] ;  /* 0x0000000610107981 */ /* 0x000f22000c1f5900 */
[----:B------:R-:W-:-:S03]  /*1920*/  IMAD.WIDE R28, R10, 0x4, R22 ;  /* 0x000000040a1c7825 */ /* 0x000fc600078e0216 */
[----:B------:R-:W4:Y:S04]  /*1930*/  LDG.E.STRONG.SYS R22, desc[UR6][R22.64] ;  /* 0x0000000616167981 */ /* 0x000f28000c1f5900 */
[----:B------:R1:W4:Y:S02]  /*1940*/  LDG.E.STRONG.SYS R14, desc[UR6][R28.64] ;  /* 0x000000061c0e7981 */ /* 0x000324000c1f5900 */
[----:B-1----:R-:W-:-:S05]  /*1950*/  IMAD.WIDE R28, R10, 0x4, R28 ;  /* 0x000000040a1c7825 */ /* 0x002fca00078e021c */
[----:B------:R-:W4:Y:S01]  /*1960*/  LDG.E.STRONG.SYS R21, desc[UR6][R28.64] ;  /* 0x000000061c157981 */ /* 0x000f22000c1f5900 */
[----:B------:R-:W-:-:S04]  /*1970*/  IADD3 R2, R2, -0x10, RZ ;  /* 0xfffffff002027810 */ /* 0x000fc80007ffe0ff */
[----:B------:R-:W-:Y:S01]  /*1980*/  ISETP.GT.AND P1, PT, R2, 0xc, PT ;  /* 0x0000000c0200780c */ /* 0x000fe20003f24270 */
[----:B------:R-:W-:Y:S01]  /*1990*/  UIADD3 UR4, UR4, 0x10, URZ ;  /* 0x0000001004047890 */ /* 0x000fe2000fffe03f */
[----:B--2---:R-:W-:-:S04]  /*19a0*/  FADD.FTZ R7, R7, R0 ;  /* 0x0000000007077221 */ /* 0x004fc80000010000 */
[----:B---3--:R-:W-:-:S04]  /*19b0*/  FADD.FTZ R26, R7, R26 ;  /* 0x0000001a071a7221 */ /* 0x008fc80000010000 */
[----:B-----5:R-:W-:-:S04]  /*19c0*/  FADD.FTZ R25, R26, R25 ;  /* 0x000000191a197221 */ /* 0x020fc80000010000 */
[----:B------:R-:W-:-:S04]  /*19d0*/  FADD.FTZ R24, R25, R24 ;  /* 0x0000001819187221 */ /* 0x000fc80000010000 */
[----:B----4-:R-:W-:-:S04]  /*19e0*/  FADD.FTZ R13, R24, R13 ;  /* 0x0000000d180d7221 */ /* 0x010fc80000010000 */
        /* <DEDUP_REMOVED lines=12> */
.L_x_137:
[----:B------:R-:W-:-:S13]  /*1ab0*/  ISETP.GT.AND P1, PT, R2, 0x4, PT ;  /* 0x000000040200780c */ /* 0x000fda0003f24270 */
[----:B------:R-:W-:Y:S05]  /*1ac0*/  @!P1 BRA `(.L_x_139) ;  /* 0x00000000007c9947 */ /* 0x000fea0003800000 */
[----:B--2---:R-:W2:Y:S01]  /*1ad0*/  LDC.64 R22, c[0x0][0x230] ;  /* 0x00008c00ff167b82 */ /* 0x004ea20000000a00 */
[----:B------:R-:W-:Y:S01]  /*1ae0*/  IMAD R15, R10, UR4, R9 ;  /* 0x000000040a0f7c24 */ /* 0x000fe2000f8e0209 */
[----:B------:R-:W-:-:S06]  /*1af0*/  UIADD3 UR5, UR4, 0x4, URZ ;  /* 0x0000000404057890 */ /* 0x000fcc000fffe03f */
[----:B------:R-:W-:Y:S02]  /*1b00*/  IMAD R7, R10, UR5, R9 ;  /* 0x000000050a077c24 */ /* 0x000fe4000f8e0209 */
[----:B--2---:R-:W-:-:S05]  /*1b10*/  IMAD.WIDE R14, R15, 0x4, R22 ;  /* 0x000000040f0e7825 */ /* 0x004fca00078e0216 */
[----:B----4-:R2:W4:Y:S01]  /*1b20*/  LDG.E.STRONG.SYS R11, desc[UR6][R14.64] ;  /* 0x000000060e0b7981 */ /* 0x010522000c1f5900 */
[----:B---3--:R-:W-:-:S04]  /*1b30*/  IMAD.WIDE R16, R10, 0x4, R14 ;  /* 0x000000040a107825 */ /* 0x008fc800078e020e */
[----:B------:R-:W-:Y:S01]  /*1b40*/  IMAD.WIDE R22, R7, 0x4, R22 ;  /* 0x0000000407167825 */ /* 0x000fe200078e0216 */
[----:B-1----:R-:W3:Y:S03]  /*1b50*/  LDG.E.STRONG.SYS R8, desc[UR6][R16.64] ;  /* 0x0000000610087981 */ /* 0x002ee6000c1f5900 */
[----:B------:R-:W-:-:S04]  /*1b60*/  IMAD.WIDE R18, R10, 0x4, R16 ;  /* 0x000000040a127825 */ /* 0x000fc800078e0210 */
[C---:B------:R-:W-:Y:S02]  /*1b70*/  IMAD.WIDE R20, R10.reuse, 0x4, R18 ;  /* 0x000000040a147825 */ /* 0x040fe400078e0212 */
[----:B------:R-:W5:Y:S02]  /*1b80*/  LDG.E.STRONG.SYS R19, desc[UR6][R18.64] ;  /* 0x0000000612137981 */ /* 0x000f64000c1f5900 */
[C---:B------:R-:W-:Y:S02]  /*1b90*/  IMAD.WIDE R6, R10.reuse, 0x4, R22 ;  /* 0x000000040a067825 */ /* 0x040fe400078e0216 */
[----:B------:R-:W5:Y:S04]  /*1ba0*/  LDG.E.STRONG.SYS R21, desc[UR6][R20.64] ;  /* 0x0000000614157981 */ /* 0x000f68000c1f5900 */
[----:B------:R-:W5:Y:S01]  /*1bb0*/  LDG.E.STRONG.SYS R23, desc[UR6][R22.64] ;  /* 0x0000000616177981 */ /* 0x000f62000c1f5900 */
[----:B------:R-:W-:-:S03]  /*1bc0*/  IMAD.WIDE R12, R10, 0x4, R6 ;  /* 0x000000040a0c7825 */ /* 0x000fc600078e0206 */
[----:B------:R-:W5:Y:S01]  /*1bd0*/  LDG.E.STRONG.SYS R7, desc[UR6][R6.64] ;  /* 0x0000000606077981 */ /* 0x000f62000c1f5900 */
[----:B--2---:R-:W-:-:S03]  /*1be0*/  IMAD.WIDE R14, R10, 0x4, R12 ;  /* 0x000000040a0e7825 */ /* 0x004fc600078e020c */
[----:B------:R-:W2:Y:S04]  /*1bf0*/  LDG.E.STRONG.SYS R13, desc[UR6][R12.64] ;  /* 0x000000060c0d7981 */ /* 0x000ea8000c1f5900 */
[----:B------:R-:W2:Y:S01]  /*1c00*/  LDG.E.STRONG.SYS R15, desc[UR6][R14.64] ;  /* 0x000000060e0f7981 */ /* 0x000ea2000c1f5900 */
[----:B------:R-:W-:Y:S02]  /*1c10*/  PLOP3.LUT P0, PT, PT, PT, PT, 0x8, 0x0 ;  /* 0x000000000000781c */ /* 0x000fe40003f0e170 */
[----:B------:R-:W-:Y:S01]  /*1c20*/  IADD3 R2, R2, -0x8, RZ ;  /* 0xfffffff802027810 */ /* 0x000fe20007ffe0ff */
[----:B------:R-:W-:Y:S01]  /*1c30*/  UIADD3 UR4, UR4, 0x8, URZ ;  /* 0x0000000804047890 */ /* 0x000fe2000fffe03f */
[----:B----4-:R-:W-:-:S04]  /*1c40*/  FADD.FTZ R11, R0, R11 ;  /* 0x0000000b000b7221 */ /* 0x010fc80000010000 */
[----:B---3--:R-:W-:-:S04]  /*1c50*/  FADD.FTZ R8, R11, R8 ;  /* 0x000000080b087221 */ /* 0x008fc80000010000 */
[----:B-----5:R-:W-:-:S04]  /*1c60*/  FADD.FTZ R8, R8, R19 ;  /* 0x0000001308087221 */ /* 0x020fc80000010000 */
[----:B------:R-:W-:-:S04]  /*1c70*/  FADD.FTZ R8, R8, R21 ;  /* 0x0000001508087221 */ /* 0x000fc80000010000 */
[----:B------:R-:W-:-:S04]  /*1c80*/  FADD.FTZ R8, R8, R23 ;  /* 0x0000001708087221 */ /* 0x000fc80000010000 */
[----:B------:R-:W-:-:S04]  /*1c90*/  FADD.FTZ R8, R8, R7 ;  /* 0x0000000708087221 */ /* 0x000fc80000010000 */
[----:B--2---:R-:W-:-:S04]  /*1ca0*/  FADD.FTZ R8, R8, R13 ;  /* 0x0000000d08087221 */ /* 0x004fc80000010000 */
[----:B------:R-:W-:-:S07]  /*1cb0*/  FADD.FTZ R0, R8, R15 ;  /* 0x0000000f08007221 */ /* 0x000fce0000010000 */
.L_x_139:
[----:B------:R-:W-:-:S13]  /*1cc0*/  ISETP.NE.OR P0, PT, R2, RZ, P0 ;  /* 0x000000ff0200720c */ /* 0x000fda0000705670 */
[----:B------:R-:W-:Y:S05]  /*1cd0*/  @!P0 BRA `(.L_x_135) ;  /* 0x0000000000448947 */ /* 0x000fea0003800000 */
.L_x_136:
[----:B------:R-:W-:-:S04]  /*1ce0*/  IMAD R7, R10, UR4, R9 ;  /* 0x000000040a077c24 */ /* 0x000fc8000f8e0209 */
[----:B0-----:R-:W-:-:S04]  /*1cf0*/  IMAD.WIDE R6, R7, 0x4, R4 ;  /* 0x0000000407067825 */ /* 0x001fc800078e0204 */
[C---:B-1----:R-:W-:Y:S02]  /*1d00*/  IMAD.WIDE R12, R10.reuse, 0x4, R6 ;  /* 0x000000040a0c7825 */ /* 0x042fe400078e0206 */
[----:B------:R-:W5:Y:S02]  /*1d10*/  LDG.E.STRONG.SYS R7, desc[UR6][R6.64] ;  /* 0x0000000606077981 */ /* 0x000f64000c1f5900 */
[C---:B------:R-:W-:Y:S02]  /*1d20*/  IMAD.WIDE R14, R10.reuse, 0x4, R12 ;  /* 0x000000040a0e7825 */ /* 0x040fe400078e020c */
[----:B------:R-:W4:Y:S02]  /*1d30*/  LDG.E.STRONG.SYS R13, desc[UR6][R12.64] ;  /* 0x000000060c0d7981 */ /* 0x000f24000c1f5900 */
[----:B--23--:R-:W-:Y:S02]  /*1d40*/  IMAD.WIDE R16, R10, 0x4, R14 ;  /* 0x000000040a107825 */ /* 0x00cfe400078e020e */
[----:B------:R-:W2:Y:S04]  /*1d50*/  LDG.E.STRONG.SYS R15, desc[UR6][R14.64] ;  /* 0x000000060e0f7981 */ /* 0x000ea8000c1f5900 */
[----:B------:R-:W3:Y:S01]  /*1d60*/  LDG.E.STRONG.SYS R17, desc[UR6][R16.64] ;  /* 0x0000000610117981 */ /* 0x000ee2000c1f5900 */
[----:B------:R-:W-:Y:S01]  /*1d70*/  IADD3 R2, R2, -0x4, RZ ;  /* 0xfffffffc02027810 */ /* 0x000fe20007ffe0ff */
[----:B------:R-:W-:-:S03]  /*1d80*/  UIADD3 UR4, UR4, 0x4, URZ ;  /* 0x0000000404047890 */ /* 0x000fc6000fffe03f */
[----:B------:R-:W-:Y:S01]  /*1d90*/  ISETP.NE.AND P0, PT, R2, RZ, PT ;  /* 0x000000ff0200720c */ /* 0x000fe20003f05270 */
[----:B-----5:R-:W-:-:S04]  /*1da0*/  FADD.FTZ R0, R7, R0 ;  /* 0x0000000007007221 */ /* 0x020fc80000010000 */
[----:B----4-:R-:W-:-:S04]  /*1db0*/  FADD.FTZ R0, R0, R13 ;  /* 0x0000000d00007221 */ /* 0x010fc80000010000 */
[----:B--2---:R-:W-:-:S04]  /*1dc0*/  FADD.FTZ R0, R0, R15 ;  /* 0x0000000f00007221 */ /* 0x004fc80000010000 */
[----:B---3--:R-:W-:Y:S01]  /*1dd0*/  FADD.FTZ R0, R0, R17 ;  /* 0x0000001100007221 */ /* 0x008fe20000010000 */
[----:B------:R-:W-:Y:S06]  /*1de0*/  @P0 BRA `(.L_x_136) ;  /* 0xfffffffc00bc0947 */ /* 0x000fec000383ffff */
.L_x_135:
[----:B------:R-:W-:-:S13]  /*1df0*/  ISETP.NE.AND P0, PT, R3, RZ, PT ;  /* 0x000000ff0300720c */ /* 0x000fda0003f05270 */
[----:B------:R-:W-:Y:S05]  /*1e00*/  @!P0 BRA `(.L_x_134) ;  /* 0x0000000000248947 */ /* 0x000fea0003800000 */
[----:B0-----:R-:W0:Y:S01]  /*1e10*/  LDC.64 R4, c[0x0][0x230] ;  /* 0x00008c00ff047b82 */ /* 0x001e220000000a00 */
[----:B------:R-:W-:-:S04]  /*1e20*/  IMAD R7, R10, UR4, R9 ;  /* 0x000000040a077c24 */ /* 0x000fc8000f8e0209 */
[----:B0-----:R-:W-:-:S07]  /*1e30*/  IMAD.WIDE R4, R7, 0x4, R4 ;  /* 0x0000000407047825 */ /* 0x001fce00078e0204 */
.L_x_140:
[----:B------:R0:W5:Y:S01]  /*1e40*/  LDG.E.STRONG.SYS R7, desc[UR6][R4.64] ;  /* 0x0000000604077981 */ /* 0x000162000c1f5900 */
[----:B------:R-:W-:-:S04]  /*1e50*/  IADD3 R3, R3, -0x1, RZ ;  /* 0xffffffff03037810 */ /* 0x000fc80007ffe0ff */
[----:B------:R-:W-:Y:S01]  /*1e60*/  ISETP.NE.AND P0, PT, R3, RZ, PT ;  /* 0x000000ff0300720c */ /* 0x000fe20003f05270 */
[----:B0-----:R-:W-:-:S04]  /*1e70*/  IMAD.WIDE R4, R10, 0x4, R4 ;  /* 0x000000040a047825 */ /* 0x001fc800078e0204 */
[----:B-----5:R-:W-:-:S08]  /*1e80*/  FADD.FTZ R0, R7, R0 ;  /* 0x0000000007007221 */ /* 0x020fd00000010000 */
[----:B------:R-:W-:Y:S05]  /*1e90*/  @P0 BRA `(.L_x_140) ;  /* 0xfffffffc00e80947 */ /* 0x000fea000383ffff */
.L_x_134:
[----:B------:R-:W5:Y:S01]  /*1ea0*/  LDC.64 R2, c[0x0][0x240] ;  /* 0x00009000ff027b82 */ /* 0x000f620000000a00 */
[----:B------:R-:W-:Y:S01]  /*1eb0*/  F2FP.F16.F32.PACK_AB R0, RZ, R0 ;  /* 0x00000000ff00723e */ /* 0x000fe200000000ff */
[----:B-----5:R-:W-:-:S05]  /*1ec0*/  IMAD.WIDE R2, R9, 0x2, R2 ;  /* 0x0000000209027825 */ /* 0x020fca00078e0202 */
[----:B------:R-:W-:Y:S01]  /*1ed0*/  STG.E.U16 desc[UR6][R2.64], R0 ;  /* 0x0000000002007986 */ /* 0x000fe2000c101506 */
[----:B------:R-:W-:Y:S05]  /*1ee0*/  EXIT ;  /* 0x000000000000794d */ /* 0x000fea0003800000 */
.L_x_141:
        /* <DEDUP_REMOVED lines=9> */
.L_x_328:


//--------------------- .text._Z25biasAddRelu_bprop_alignedIN3c104HalfELi4EEvPT_S3_iiS3_PVfPiS3_ --------------------------
	.section	.text._Z25biasAddRelu_bprop_alignedIN3c104HalfELi4EEvPT_S3_iiS3_PVfPiS3_,"ax",@progbits
	.align	128
        .global         _Z25biasAddRelu_bprop_alignedIN3c104HalfELi4EEvPT_S3_iiS3_PVfPiS3_
        .type           _Z25biasAddRelu_bprop_alignedIN3c104HalfELi4EEvPT_S3_iiS3_PVfPiS3_,@function
        .size           _Z25biasAddRelu_bprop_alignedIN3c104HalfELi4EEvPT_S3_iiS3_PVfPiS3_,(.L_x_329 - _Z25biasAddRelu_bprop_alignedIN3c104HalfELi4EEvPT_S3_iiS3_PVfPiS3_)
        .other          _Z25biasAddRelu_bprop_alignedIN3c104HalfELi4EEvPT_S3_iiS3_PVfPiS3_,@"STO_CUDA_ENTRY STV_DEFAULT"
_Z25biasAddRelu_bprop_alignedIN3c104HalfELi4EEvPT_S3_iiS3_PVfPiS3_:
.text._Z25biasAddRelu_bprop_alignedIN3c104HalfELi4EEvPT_S3_iiS3_PVfPiS3_:
[----:B------:R-:W-:Y:S08]  /*0000*/  LDC R1, c[0x0][0x28] ;  /* 0x00000a00ff017b82 */ /* 0x000ff00000000800 */
[----:B------:R-:W0:Y:S01]  /*0010*/  LDC R0, c[0x0][RZ] ;  /* 0x00000000ff007b82 */ /* 0x000e220000000800 */
[----:B------:R-:W0:Y:S01]  /*0020*/  S2R R13, SR_TID.X ;  /* 0x00000000000d7919 */ /* 0x000e220000002100 */
[----:B------:R-:W-:Y:S01]  /*0030*/  ULDC.64 UR8, c[0x0][0x208] ;  /* 0x0000820000087ab9 */ /* 0x000fe20000000a00 */
[----:B------:R-:W-:Y:S01]  /*0040*/  ULDC UR4, c[0x0][0x220] ;  /* 0x0000880000047ab9 */ /* 0x000fe20000000800 */
[----:B------:R-:W-:Y:S01]  /*0050*/  ULDC.64 UR12, c[0x0][0x228] ;  /* 0x00008a00000c7ab9 */ /* 0x000fe20000000a00 */
[----:B------:R-:W-:Y:S01]  /*0060*/  BSSY B0, `(.L_x_142) ;  /* 0x0000072000007945 */ /* 0x000fe20003800000 */
[----:B------:R-:W-:-:S02]  /*0070*/  MOV R15, RZ ;  /* 0x000000ff000f7202 */ /* 0x000fc40000000f00 */
[----:B------:R-:W1:Y:S08]  /*0080*/  LDC R2, c[0x0][0x10] ;  /* 0x00000400ff027b82 */ /* 0x000e700000000800 */
[----:B------:R-:W2:Y:S08]  /*0090*/  LDC R3, c[0x0][0x4] ;  /* 0x00000100ff037b82 */ /* 0x000eb00000000800 */
[----:B------:R-:W3:Y:S01]  /*00a0*/  LDC R7, c[0x0][0x224] ;  /* 0x00008900ff077b82 */ /* 0x000ee20000000800 */
[----:B-1----:R-:W1:Y:S01]  /*00b0*/  I2F.U32.RP R6, R2 ;  /* 0x0000000200067306 */ /* 0x002e620000209000 */
[----:B------:R-:W-:-:S06]  /*00c0*/  ISETP.NE.U32.AND P2, PT, R2, RZ, PT ;  /* 0x000000ff0200720c */ /* 0x000fcc0003f45070 */
[----:B------:R-:W4:Y:S01]  /*00d0*/  S2UR UR10, SR_CTAID.Y ;  /* 0x00000000000a79c3 */ /* 0x000f220000002600 */
[----:B--2---:R-:W2:Y:S07]  /*00e0*/  I2F.U32.RP R10, R3 ;  /* 0x00000003000a7306 */ /* 0x004eae0000209000 */
[----:B------:R-:W0:Y:S01]  /*00f0*/  S2UR UR7, SR_CgaCtaId ;  /* 0x00000000000779c3 */ /* 0x000e220000008800 */
        /* <DEDUP_REMOVED lines=21> */
[----:B------:R-:W-:-:S08]  /*0250*/  IMAD.HI.U32 R5, R5, R9, R4 ;  /* 0x0000000905057227 */ /* 0x000fd000078e0004 */
[----:B------:R-:W-:Y:S02]  /*0260*/  @P1 IADD3 R8, R8, 0x1, RZ ;  /* 0x0000000108081810 */ /* 0x000fe40007ffe0ff */
[----:B------:R-:W-:Y:S02]  /*0270*/  @!P2 LOP3.LUT R8, RZ, R2, RZ, 0x33, !PT ;  /* 0x00000002ff08a212 */ /* 0x000fe400078e33ff */
[C---:B------:R-:W-:Y:S02]  /*0280*/  ISETP.NE.U32.AND P2, PT, R3.reuse, RZ, PT ;  /* 0x000000ff0300720c */ /* 0x040fe40003f45070 */
[----:B------:R-:W-:Y:S01]  /*0290*/  IADD3 R4, R3, -0x1, R8 ;  /* 0xffffffff03047810 */ /* 0x000fe20007ffe008 */
[----:B----4-:R-:W-:-:S04]  /*02a0*/  IMAD R6, R8, UR10, RZ ;  /* 0x0000000a08067c24 */ /* 0x010fc8000f8e02ff */
[----:B------:R-:W-:Y:S01]  /*02b0*/  IMAD.HI.U32 R10, R5, R4, RZ ;  /* 0x00000004050a7227 */ /* 0x000fe200078e00ff */
[----:B------:R-:W-:Y:S02]  /*02c0*/  VIADDMNMX R9, R6, R8, R7, PT ;  /* 0x0000000806097246 */ /* 0x000fe40003800107 */
[----:B------:R-:W0:Y:S02]  /*02d0*/  S2R R7, SR_CTAID.X ;  /* 0x0000000000077919 */ /* 0x000e240000002500 */
        /* <DEDUP_REMOVED lines=9> */
[----:B------:R-:W-:-:S05]  /*0370*/  @!P2 LOP3.LUT R10, RZ, R3, RZ, 0x33, !PT ;  /* 0x00000003ff0aa212 */ /* 0x000fca00078e33ff */
[----:B-1----:R-:W-:-:S05]  /*0380*/  IMAD R4, R10, R5, R6 ;  /* 0x000000050a047224 */ /* 0x002fca00078e0206 */
[----:B------:R-:W-:Y:S02]  /*0390*/  VIADDMNMX R9, R4, R10, R9, PT ;  /* 0x0000000a04097246 */ /* 0x000fe40003800109 */
[----:B------:R-:W-:-:S03]  /*03a0*/  CS2R R10, SRZ ;  /* 0x00000000000a7805 */ /* 0x000fc6000001ff00 */
[----:B------:R-:W-:-:S05]  /*03b0*/  IMAD.IADD R6, R9, 0x1, -R4 ;  /* 0x0000000109067824 */ /* 0x000fca00078e0a04 */
[----:B------:R-:W-:-:S04]  /*03c0*/  SHF.R.S32.HI R9, RZ, 0x1f, R6 ;  /* 0x0000001fff097819 */ /* 0x000fc80000011406 */
[----:B------:R-:W-:-:S04]  /*03d0*/  LEA.HI R9, R9, R6, RZ, 0x2 ;  /* 0x0000000609097211 */ /* 0x000fc800078f10ff */
[----:B------:R-:W-:-:S04]  /*03e0*/  LOP3.LUT R9, R9, 0xfffffffc, RZ, 0xc0, !PT ;  /* 0xfffffffc09097812 */ /* 0x000fc800078ec0ff */
[----:B------:R-:W-:Y:S02]  /*03f0*/  IADD3 R12, R6, -R9, RZ ;  /* 0x80000009060c7210 */ /* 0x000fe40007ffe0ff */
[----:B------:R-:W-:Y:S02]  /*0400*/  CS2R R8, SRZ ;  /* 0x0000000000087805 */ /* 0x000fe4000001ff00 */
[----:B------:R-:W-:-:S13]  /*0410*/  ISETP.GE.AND P0, PT, R12, 0x1, PT ;  /* 0x000000010c00780c */ /* 0x000fda0003f06270 */
[----:B------:R-:W-:Y:S05]  /*0420*/  @!P0 BRA `(.L_x_143) ;  /* 0x0000000000d48947 */ /* 0x000fea0003800000 */
[----:B------:R-:W-:Y:S02]  /*0430*/  MOV R15, RZ ;  /* 0x000000ff000f7202 */ /* 0x000fe40000000f00 */
[----:B------:R-:W-:-:S07]  /*0440*/  MOV R9, RZ ;  /* 0x000000ff00097202 */ /* 0x000fce0000000f00 */
.L_x_144:
[----:B0-----:R-:W0:Y:S01]  /*0450*/  LDC.64 R18, c[0x0][0x210] ;  /* 0x00008400ff127b82 */ /* 0x001e220000000a00 */
[----:B------:R-:W-:-:S04]  /*0460*/  IMAD.IADD R16, R4, 0x1, R15 ;  /* 0x0000000104107824 */ /* 0x000fc800078e020f */
[----:B------:R-:W-:-:S03]  /*0470*/  IMAD R20, R16, UR4, RZ ;  /* 0x0000000410147c24 */ /* 0x000fc6000f8e02ff */
[----:B------:R-:W1:Y:S02]  /*0480*/  LDC.64 R16, c[0x0][0x218] ;  /* 0x00008600ff107b82 */ /* 0x000e640000000a00 */
[----:B------:R-:W-:-:S04]  /*0490*/  SHF.R.S32.HI R21, RZ, 0x1f, R20 ;  /* 0x0000001fff157819 */ /* 0x000fc80000011414 */
[----:B------:R-:W-:-:S04]  /*04a0*/  LEA.HI R21, R21, R20, RZ, 0x2 ;  /* 0x0000001415157211 */ /* 0x000fc800078f10ff */
[----:B------:R-:W-:-:S05]  /*04b0*/  LEA.HI.SX32 R21, R21, R14, 0x1e ;  /* 0x0000000e15157211 */ /* 0x000fca00078ff2ff */
[----:B0-----:R-:W-:-:S06]  /*04c0*/  IMAD.WIDE R18, R21, 0x8, R18 ;  /* 0x0000000815127825 */ /* 0x001fcc00078e0212 */
[----:B------:R-:W2:Y:S01]  /*04d0*/  LDG.E.64 R18, desc[UR8][R18.64] ;  /* 0x0000000812127981 */ /* 0x000ea2000c1e1b00 */
[----:B-1----:R-:W-:-:S06]  /*04e0*/  IMAD.WIDE R16, R21, 0x8, R16 ;  /* 0x0000000815107825 */ /* 0x002fcc00078e0210 */
[----:B------:R-:W3:Y:S01]  /*04f0*/  LDG.E.64 R16, desc[UR8][R16.64] ;  /* 0x0000000810107981 */ /* 0x000ee2000c1e1b00 */
[----:B------:R-:W-:Y:S02]  /*0500*/  SHF.R.S32.HI R24, RZ, 0x1f, R21 ;  /* 0x0000001fff187819 */ /* 0x000fe40000011415 */
[----:B------:R-:W-:Y:S02]  /*0510*/  IADD3 R15, R15, 0x1, RZ ;  /* 0x000000010f0f7810 */ /* 0x000fe40007ffe0ff */
[--C-:B--2---:R-:W-:Y:S01]  /*0520*/  SHF.R.U64 R20, R18, 0x10, R19.reuse ;  /* 0x0000001012147819 */ /* 0x104fe20000001213 */
[----:B------:R-:W-:Y:S01]  /*0530*/  HADD2.F32 R18, -RZ, R18.H0_H0 ;  /* 0x20000012ff127230 */ /* 0x000fe20000004100 */
[----:B------:R-:W-:Y:S02]  /*0540*/  MOV R22, R19 ;  /* 0x0000001300167202 */ /* 0x000fe40000000f00 */
[----:B------:R-:W-:Y:S01]  /*0550*/  SHF.R.U32.HI R23, RZ, 0x10, R19 ;  /* 0x00000010ff177819 */ /* 0x000fe20000011613 */
[----:B------:R-:W-:Y:S01]  /*0560*/  HADD2.F32 R20, -RZ, R20.H0_H0 ;  /* 0x20000014ff147230 */ /* 0x000fe20000004100 */
[----:B------:R-:W-:Y:S01]  /*0570*/  FSETP.GTU.FTZ.AND P0, PT, R18, RZ, PT ;  /* 0x000000ff1200720b */ /* 0x000fe20003f1c000 */
[----:B------:R-:W-:Y:S01]  /*0580*/  HADD2.F32 R22, -RZ, R22.H0_H0 ;  /* 0x20000016ff167230 */ /* 0x000fe20000004100 */
[----:B---3--:R-:W-:-:S02]  /*0590*/  SHF.R.U64 R19, R16, 0x10, R17 ;  /* 0x0000001010137819 */ /* 0x008fc40000001211 */
[----:B------:R-:W-:Y:S01]  /*05a0*/  FSETP.GTU.FTZ.AND P1, PT, R20, RZ, PT ;  /* 0x000000ff1400720b */ /* 0x000fe20003f3c000 */
[----:B------:R-:W-:Y:S01]  /*05b0*/  HADD2.F32 R20, -RZ, R23.H0_H0 ;  /* 0x20000017ff147230 */ /* 0x000fe20000004100 */
[----:B------:R-:W-:Y:S02]  /*05c0*/  FSETP.GTU.FTZ.AND P2, PT, R22, RZ, PT ;  /* 0x000000ff1600720b */ /* 0x000fe40003f5c000 */
[----:B------:R-:W-:Y:S02]  /*05d0*/  MOV R25, R17 ;  /* 0x0000001100197202 */ /* 0x000fe40000000f00 */
[----:B------:R-:W-:Y:S02]  /*05e0*/  FSETP.GTU.FTZ.AND P3, PT, R20, RZ, PT ;  /* 0x000000ff1400720b */ /* 0x000fe40003f7c000 */
[----:B------:R-:W-:Y:S02]  /*05f0*/  PRMT R20, R19, 0x7610, R20 ;  /* 0x0000761013147816 */ /* 0x000fe40000000014 */
[----:B------:R-:W-:-:S02]  /*0600*/  SHF.R.U32.HI R22, RZ, 0x10, R17 ;  /* 0x00000010ff167819 */ /* 0x000fc40000011611 */
[----:B------:R-:W-:Y:S02]  /*0610*/  PRMT R23, R16, 0x7610, R23 ;  /* 0x0000761010177816 */ /* 0x000fe40000000017 */
[----:B------:R-:W-:Y:S02]  /*0620*/  @!P1 PRMT R20, RZ, 0x7610, R20 ;  /* 0x00007610ff149816 */ /* 0x000fe40000000014 */
[----:B------:R-:W-:Y:S02]  /*0630*/  @!P2 PRMT R25, RZ, 0x7610, R25 ;  /* 0x00007610ff19a816 */ /* 0x000fe40000000019 */
[----:B------:R-:W-:Y:S01]  /*0640*/  LOP3.LUT R18, R20, 0xffff, RZ, 0xc0, !PT ;  /* 0x0000ffff14127812 */ /* 0x000fe200078ec0ff */
[----:B------:R-:W-:Y:S01]  /*0650*/  HADD2.F32 R20, -RZ, R20.H0_H0 ;  /* 0x20000014ff147230 */ /* 0x000fe20000004100 */
[----:B------:R-:W-:Y:S02]  /*0660*/  @!P3 PRMT R22, RZ, 0x7610, R22 ;  /* 0x00007610ff16b816 */ /* 0x000fe40000000016 */
[----:B------:R-:W-:Y:S01]  /*0670*/  LEA R16, P1, R21, UR12, 0x3 ;  /* 0x0000000c15107c11 */ /* 0x000fe2000f8218ff */
[----:B------:R-:W-:Y:S01]  /*0680*/  IMAD.WIDE.U32 R18, R18, 0x10000, RZ ;  /* 0x0001000012127825 */ /* 0x000fe200078e00ff */
[----:B------:R-:W-:-:S03]  /*0690*/  PRMT R27, R25, 0x5410, R22 ;  /* 0x00005410191b7816 */ /* 0x000fc60000000016 */
[----:B------:R-:W-:Y:S01]  /*06a0*/  FADD.FTZ R9, R20, R9 ;  /* 0x0000000914097221 */ /* 0x000fe20000010000 */
[----:B------:R-:W-:Y:S01]  /*06b0*/  @!P0 PRMT R23, RZ, 0x7610, R23 ;  /* 0x00007610ff178816 */ /* 0x000fe20000000017 */
[----:B------:R-:W-:Y:S01]  /*06c0*/  HADD2.F32 R25, -RZ, R25.H0_H0 ;  /* 0x20000019ff197230 */ /* 0x000fe20000004100 */
[----:B------:R-:W-:Y:S01]  /*06d0*/  LEA.HI.X R17, R21, UR13, R24, 0x3, P1 ;  /* 0x0000000d15117c11 */ /* 0x000fe200088f1c18 */
[----:B------:R-:W-:Y:S01]  /*06e0*/  HADD2.F32 R22, -RZ, R22.H0_H0 ;  /* 0x20000016ff167230 */ /* 0x000fe20000004100 */
[----:B------:R-:W-:Y:S02]  /*06f0*/  LOP3.LUT R19, R27, R19, RZ, 0xfc, !PT ;  /* 0x000000131b137212 */ /* 0x000fe400078efcff */
[----:B------:R-:W-:Y:S01]  /*0700*/  LOP3.LUT R18, R18, 0xffff, R23, 0xf8, !PT ;  /* 0x0000ffff12127812 */ /* 0x000fe200078ef817 */
[----:B------:R-:W-:Y:S01]  /*0710*/  HADD2.F32 R23, -RZ, R23.H0_H0 ;  /* 0x20000017ff177230 */ /* 0x000fe20000004100 */
[----:B------:R-:W-:Y:S01]  /*0720*/  ISETP.GE.AND P0, PT, R15, R12, PT ;  /* 0x0000000c0f00720c */ /* 0x000fe20003f06270 */
[----:B------:R-:W-:Y:S01]  /*0730*/  FADD.FTZ R10, R25, R10 ;  /* 0x0000000a190a7221 */ /* 0x000fe20000010000 */
[----:B------:R-:W-:Y:S01]  /*0740*/  FADD.FTZ R11, R22, R11 ;  /* 0x0000000b160b7221 */ /* 0x000fe20000010000 */
[----:B------:R0:W-:Y:S01]  /*0750*/  STG.E.64 desc[UR8][R16.64], R18 ;  /* 0x0000001210007986 */ /* 0x0001e2000c101b08 */
[----:B------:R-:W-:-:S09]  /*0760*/  FADD.FTZ R8, R23, R8 ;  /* 0x0000000817087221 */ /* 0x000fd20000010000 */
[----:B------:R-:W-:Y:S05]  /*0770*/  @!P0 BRA `(.L_x_144) ;  /* 0xfffffffc00348947 */ /* 0x000fea000383ffff */
.L_x_143:
[----:B------:R-:W-:Y:S05]  /*0780*/  BSYNC B0 ;  /* 0x0000000000007941 */ /* 0x000fea0003800000 */
.L_x_142:
[----:B0-----:R-:W-:Y:S01]  /*0790*/  IADD3 R17, R15, 0x3, RZ ;  /* 0x000000030f117810 */ /* 0x001fe20007ffe0ff */
[----:B------:R-:W-:Y:S01]  /*07a0*/  ULDC UR4, c[0x0][0x220] ;  /* 0x0000880000047ab9 */ /* 0x000fe20000000800 */
[----:B------:R-:W-:Y:S01]  /*07b0*/  UMOV UR5, 0x400 ;  /* 0x0000040000057882 */ /* 0x000fe20000000000 */
[----:B------:R-:W-:Y:S01]  /*07c0*/  ULDC.64 UR12, c[0x0][0x228] ;  /* 0x00008a00000c7ab9 */ /* 0x000fe20000000a00 */
[----:B------:R-:W-:Y:S01]  /*07d0*/  ISETP.GE.AND P0, PT, R17, R6, PT ;  /* 0x000000061100720c */ /* 0x000fe20003f06270 */
[----:B------:R-:W-:-:S12]  /*07e0*/  BSSY B0, `(.L_x_145) ;  /* 0x00000b2000007945 */ /* 0x000fd80003800000 */
[----:B------:R-:W-:Y:S05]  /*07f0*/  @P0 BRA `(.L_x_146) ;  /* 0x0000000800c00947 */ /* 0x000fea0003800000 */
[----:B------:R-:W0:Y:S02]  /*0800*/  LDC R17, c[0x0][0x220] ;  /* 0x00008800ff117b82 */ /* 0x000e240000000800 */
[----:B0-----:R-:W-:-:S04]  /*0810*/  SHF.R.S32.HI R12, RZ, 0x1f, R17 ;  /* 0x0000001fff0c7819 */ /* 0x001fc80000011411 */
[----:B------:R-:W-:-:S04]  /*0820*/  LEA.HI R12, R12, R17, RZ, 0x2 ;  /* 0x000000110c0c7211 */ /* 0x000fc800078f10ff */
[----:B------:R-:W-:-:S07]  /*0830*/  SHF.R.S32.HI R12, RZ, 0x2, R12 ;  /* 0x00000002ff0c7819 */ /* 0x000fce000001140c */
.L_x_147:
[----:B------:R-:W0:Y:S01]  /*0840*/  LDC.64 R18, c[0x0][0x210] ;  /* 0x00008400ff127b82 */ /* 0x000e220000000a00 */
[----:B------:R-:W-:-:S04]  /*0850*/  IMAD.IADD R16, R4, 0x1, R15 ;  /* 0x0000000104107824 */ /* 0x000fc800078e020f */
[----:B------:R-:W-:-:S05]  /*0860*/  IMAD R16, R16, UR4, RZ ;  /* 0x0000000410107c24 */ /* 0x000fca000f8e02ff */
[----:B------:R-:W-:-:S04]  /*0870*/  SHF.R.S32.HI R17, RZ, 0x1f, R16 ;  /* 0x0000001fff117819 */ /* 0x000fc80000011410 */
[----:B------:R-:W-:-:S04]  /*0880*/  LEA.HI R17, R17, R16, RZ, 0x2 ;  /* 0x0000001011117211 */ /* 0x000fc800078f10ff */
[----:B------:R-:W-:Y:S02]  /*0890*/  LEA.HI.SX32 R24, R17, R14, 0x1e ;  /* 0x0000000e11187211 */ /* 0x000fe400078ff2ff */
[----:B------:R-:W1:Y:S03]  /*08a0*/  LDC.64 R16, c[0x0][0x218] ;  /* 0x00008600ff107b82 */ /* 0x000e660000000a00 */
[----:B0-----:R-:W-:-:S05]  /*08b0*/  IMAD.WIDE R18, R24, 0x8, R18 ;  /* 0x0000000818127825 */ /* 0x001fca00078e0212 */
[----:B------:R0:W2:Y:S01]  /*08c0*/  LDG.E.64 R22, desc[UR8][R18.64] ;  /* 0x0000000812167981 */ /* 0x0000a2000c1e1b00 */
[----:B-1----:R-:W-:-:S05]  /*08d0*/  IMAD.WIDE R16, R24, 0x8, R16 ;  /* 0x0000000818107825 */ /* 0x002fca00078e0210 */
[----:B------:R1:W3:Y:S01]  /*08e0*/  LDG.E.64 R20, desc[UR8][R16.64] ;  /* 0x0000000810147981 */ /* 0x0002e2000c1e1b00 */
[----:B0-----:R-:W-:-:S04]  /*08f0*/  IMAD.WIDE R18, R12, 0x8, R18 ;  /* 0x000000080c127825 */ /* 0x001fc800078e0212 */
[----:B-1----:R-:W-:Y:S01]  /*0900*/  IMAD.WIDE R16, R12, 0x8, R16 ;  /* 0x000000080c107825 */ /* 0x002fe200078e0210 */
[----:B--2---:R-:W-:-:S03]  /*0910*/  SHF.R.U64 R25, R22, 0x10, R23 ;  /* 0x0000001016197819 */ /* 0x004fc60000001217 */
[----:B------:R-:W-:Y:S02]  /*0920*/  HADD2.F32 R22, -RZ, R22.H0_H0 ;  /* 0x20000016ff167230 */ /* 0x000fe40000004100 */
[----:B------:R-:W-:-:S03]  /*0930*/  HADD2.F32 R25, -RZ, R25.H0_H0 ;  /* 0x20000019ff197230 */ /* 0x000fc60000004100 */
[----:B------:R-:W-:Y:S02]  /*0940*/  FSETP.GTU.FTZ.AND P0, PT, R22, RZ, PT ;  /* 0x000000ff1600720b */ /* 0x000fe40003f1c000 */
[----:B------:R-:W-:Y:S02]  /*0950*/  FSETP.GTU.FTZ.AND P1, PT, R25, RZ, PT ;  /* 0x000000ff1900720b */ /* 0x000fe40003f3c000 */
[----:B------:R-:W-:Y:S02]  /*0960*/  MOV R25, R23 ;  /* 0x0000001700197202 */ /* 0x000fe40000000f00 */
[----:B------:R-:W-:-:S03]  /*0970*/  SHF.R.U32.HI R23, RZ, 0x10, R23 ;  /* 0x00000010ff177819 */ /* 0x000fc60000011617 */
[----:B------:R-:W-:Y:S02]  /*0980*/  HADD2.F32 R25, -RZ, R25.H0_H0 ;  /* 0x20000019ff197230 */ /* 0x000fe40000004100 */
[----:B------:R-:W-:Y:S01]  /*0990*/  HADD2.F32 R23, -RZ, R23.H0_H0 ;  /* 0x20000017ff177230 */ /* 0x000fe20000004100 */
[----:B---3--:R-:W-:Y:S02]  /*09a0*/  MOV R22, R20 ;  /* 0x0000001400167202 */ /* 0x008fe40000000f00 */
[----:B------:R-:W-:Y:S02]  /*09b0*/  FSETP.GTU.FTZ.AND P2, PT, R25, RZ, PT ;  /* 0x000000ff1900720b */ /* 0x000fe40003f5c000 */
[----:B------:R-:W-:Y:S02]  /*09c0*/  SHF.R.U64 R25, R20, 0x10, R21 ;  /* 0x0000001014197819 */ /* 0x000fe40000001215 */
[----:B------:R-:W-:Y:S02]  /*09d0*/  FSETP.GTU.FTZ.AND P3, PT, R23, RZ, PT ;  /* 0x000000ff1700720b */ /* 0x000fe40003f7c000 */
[----:B------:R-:W-:-:S02]  /*09e0*/  PRMT R23, R25, 0x7610, R23 ;  /* 0x0000761019177816 */ /* 0x000fc40000000017 */
[----:B------:R-:W-:Y:S02]  /*09f0*/  MOV R25, R21 ;  /* 0x0000001500197202 */ /* 0x000fe40000000f00 */
[----:B------:R-:W-:Y:S02]  /*0a00*/  @!P1 PRMT R23, RZ, 0x7610, R23 ;  /* 0x00007610ff179816 */ /* 0x000fe40000000017 */
[----:B------:R-:W-:Y:S02]  /*0a10*/  SHF.R.U32.HI R21, RZ, 0x10, R21 ;  /* 0x00000010ff157819 */ /* 0x000fe40000011615 */
[----:B------:R-:W-:Y:S02]  /*0a20*/  PRMT R20, R25, 0x7610, R20 ;  /* 0x0000761019147816 */ /* 0x000fe40000000014 */
[----:B------:R-:W-:Y:S02]  /*0a30*/  LOP3.LUT R26, R23, 0xffff, RZ, 0xc0, !PT ;  /* 0x0000ffff171a7812 */ /* 0x000fe400078ec0ff */
[----:B------:R-:W-:-:S02]  /*0a40*/  @!P2 PRMT R20, RZ, 0x7610, R20 ;  /* 0x00007610ff14a816 */ /* 0x000fc40000000014 */
[----:B------:R-:W-:Y:S01]  /*0a50*/  @!P3 PRMT R21, RZ, 0x7610, R21 ;  /* 0x00007610ff15b816 */ /* 0x000fe20000000015 */
[----:B------:R-:W-:Y:S01]  /*0a60*/  IMAD.WIDE.U32 R26, R26, 0x10000, RZ ;  /* 0x000100001a1a7825 */ /* 0x000fe200078e00ff */
[----:B------:R-:W-:Y:S02]  /*0a70*/  @!P0 PRMT R22, RZ, 0x7610, R22 ;  /* 0x00007610ff168816 */ /* 0x000fe40000000016 */
[----:B------:R-:W-:Y:S02]  /*0a80*/  PRMT R25, R20, 0x5410, R21 ;  /* 0x0000541014197816 */ /* 0x000fe40000000015 */
[----:B------:R-:W-:Y:S02]  /*0a90*/  LEA R28, P0, R24, UR12, 0x3 ;  /* 0x0000000c181c7c11 */ /* 0x000fe4000f8018ff */
[----:B------:R-:W-:Y:S02]  /*0aa0*/  LOP3.LUT R27, R25, R27, RZ, 0xfc, !PT ;  /* 0x0000001b191b7212 */ /* 0x000fe400078efcff */
[----:B------:R-:W-:-:S02]  /*0ab0*/  SHF.R.S32.HI R25, RZ, 0x1f, R24 ;  /* 0x0000001fff197819 */ /* 0x000fc40000011418 */
[----:B------:R-:W-:Y:S02]  /*0ac0*/  LOP3.LUT R26, R26, 0xffff, R22, 0xf8, !PT ;  /* 0x0000ffff1a1a7812 */ /* 0x000fe400078ef816 */
[----:B------:R-:W-:-:S05]  /*0ad0*/  LEA.HI.X R29, R24, UR13, R25, 0x3, P0 ;  /* 0x0000000d181d7c11 */ /* 0x000fca00080f1c19 */
[----:B------:R0:W-:Y:S04]  /*0ae0*/  STG.E.64 desc[UR8][R28.64], R26 ;  /* 0x0000001a1c007986 */ /* 0x0001e8000c101b08 */
[----:B------:R-:W2:Y:S04]  /*0af0*/  LDG.E.64 R30, desc[UR8][R18.64] ;  /* 0x00000008121e7981 */ /* 0x000ea8000c1e1b00 */
[----:B------:R-:W3:Y:S01]  /*0b00*/  LDG.E.64 R24, desc[UR8][R16.64] ;  /* 0x0000000810187981 */ /* 0x000ee2000c1e1b00 */
[----:B------:R-:W-:-:S05]  /*0b10*/  HADD2.F32 R33, -RZ, R20.H0_H0 ;  /* 0x20000014ff217230 */ /* 0x000fca0000004100 */
[----:B------:R-:W-:Y:S01]  /*0b20*/  FADD.FTZ R20, R33, R10 ;  /* 0x0000000a21147221 */ /* 0x000fe20000010000 */
[----:B------:R-:W-:-:S05]  /*0b30*/  HADD2.F32 R10, -RZ, R21.H0_H0 ;  /* 0x20000015ff0a7230 */ /* 0x000fca0000004100 */
[----:B------:R-:W-:Y:S01]  /*0b40*/  FADD.FTZ R21, R10, R11 ;  /* 0x0000000b0a157221 */ /* 0x000fe20000010000 */
[----:B------:R-:W-:-:S05]  /*0b50*/  HADD2.F32 R11, -RZ, R22.H0_H0 ;  /* 0x20000016ff0b7230 */ /* 0x000fca0000004100 */
[----:B------:R-:W-:Y:S01]  /*0b60*/  FADD.FTZ R22, R11, R8 ;  /* 0x000000080b167221 */ /* 0x000fe20000010000 */
[----:B------:R-:W-:-:S05]  /*0b70*/  HADD2.F32 R8, -RZ, R23.H0_H0 ;  /* 0x20000017ff087230 */ /* 0x000fca0000004100 */
[----:B0-----:R-:W-:Y:S01]  /*0b80*/  FADD.FTZ R27, R8, R9 ;  /* 0x00000009081b7221 */ /* 0x001fe20000010000 */
[----:B--2---:R-:W-:Y:S02]  /*0b90*/  MOV R8, R30 ;  /* 0x0000001e00087202 */ /* 0x004fe40000000f00 */
[----:B------:R-:W-:Y:S02]  /*0ba0*/  SHF.R.U32.HI R9, RZ, 0x10, R31 ;  /* 0x00000010ff097819 */ /* 0x000fe4000001161f */
[----:B---3--:R-:W-:Y:S01]  /*0bb0*/  MOV R26, R25 ;  /* 0x00000019001a7202 */ /* 0x008fe20000000f00 */
[----:B------:R-:W-:Y:S01]  /*0bc0*/  HADD2.F32 R8, -RZ, R8.H0_H0 ;  /* 0x20000008ff087230 */ /* 0x000fe20000004100 */
[----:B------:R-:W-:Y:S01]  /*0bd0*/  SHF.R.U32.HI R23, RZ, 0x10, R25 ;  /* 0x00000010ff177819 */ /* 0x000fe20000011619 */
[----:B------:R-:W-:-:S03]  /*0be0*/  HADD2.F32 R9, -RZ, R9.H0_H0 ;  /* 0x20000009ff097230 */ /* 0x000fc60000004100 */
[----:B------:R-:W-:Y:S02]  /*0bf0*/  FSETP.GTU.FTZ.AND P0, PT, R8, RZ, PT ;  /* 0x000000ff0800720b */ /* 0x000fe40003f1c000 */
[----:B------:R-:W-:Y:S02]  /*0c00*/  SHF.R.U64 R8, R30, 0x10, R31 ;  /* 0x000000101e087819 */ /* 0x000fe4000000121f */
[----:B------:R-:W-:-:S03]  /*0c10*/  FSETP.GTU.FTZ.AND P3, PT, R9, RZ, PT ;  /* 0x000000ff0900720b */ /* 0x000fc60003f7c000 */
[----:B------:R-:W-:-:S05]  /*0c20*/  HADD2.F32 R8, -RZ, R8.H0_H0 ;  /* 0x20000008ff087230 */ /* 0x000fca0000004100 */
[----:B------:R-:W-:Y:S01]  /*0c30*/  FSETP.GTU.FTZ.AND P1, PT, R8, RZ, PT ;  /* 0x000000ff0800720b */ /* 0x000fe20003f3c000 */
[----:B------:R-:W-:-:S04]  /*0c40*/  IMAD.MOV.U32 R8, RZ, RZ, R31 ;  /* 0x000000ffff087224 */ /* 0x000fc800078e001f */
[----:B------:R-:W-:Y:S01]  /*0c50*/  @!P3 PRMT R23, RZ, 0x7610, R23 ;  /* 0x00007610ff17b816 */ /* 0x000fe20000000017 */
[----:B------:R-:W-:-:S05]  /*0c60*/  HADD2.F32 R8, -RZ, R8.H0_H0 ;  /* 0x20000008ff087230 */ /* 0x000fca0000004100 */
[----:B------:R-:W-:Y:S02]  /*0c70*/  FSETP.GTU.FTZ.AND P2, PT, R8, RZ, PT ;  /* 0x000000ff0800720b */ /* 0x000fe40003f5c000 */
[----:B------:R-:W-:Y:S02]  /*0c80*/  MOV R8, R24 ;  /* 0x0000001800087202 */ /* 0x000fe40000000f00 */
[--C-:B------:R-:W-:Y:S02]  /*0c90*/  SHF.R.U64 R24, R24, 0x10, R25.reuse ;  /* 0x0000001018187819 */ /* 0x100fe40000001219 */
[----:B------:R-:W-:Y:S02]  /*0ca0*/  PRMT R25, R8, 0x7610, R25 ;  /* 0x0000761008197816 */ /* 0x000fe40000000019 */
[----:B------:R-:W-:Y:S02]  /*0cb0*/  @!P1 PRMT R24, RZ, 0x7610, R24 ;  /* 0x00007610ff189816 */ /* 0x000fe40000000018 */
[----:B------:R-:W-:-:S02]  /*0cc0*/  @!P0 PRMT R25, RZ, 0x7610, R25 ;  /* 0x00007610ff198816 */ /* 0x000fc40000000019 */
[----:B------:R-:W-:Y:S02]  /*0cd0*/  LOP3.LUT R8, R24, 0xffff, RZ, 0xc0, !PT ;  /* 0x0000ffff18087812 */ /* 0x000fe400078ec0ff */
[----:B------:R-:W-:-:S03]  /*0ce0*/  @!P2 PRMT R26, RZ, 0x7610, R26 ;  /* 0x00007610ff1aa816 */ /* 0x000fc6000000001a */
[----:B------:R-:W-:Y:S01]  /*0cf0*/  IMAD.WIDE.U32 R8, R8, 0x10000, RZ ;  /* 0x0001000008087825 */ /* 0x000fe200078e00ff */
[----:B------:R-:W-:-:S04]  /*0d00*/  PRMT R11, R26, 0x5410, R23 ;  /* 0x000054101a0b7816 */ /* 0x000fc80000000017 */
[----:B------:R-:W-:Y:S01]  /*0d10*/  LOP3.LUT R9, R11, R9, RZ, 0xfc, !PT ;  /* 0x000000090b097212 */ /* 0x000fe200078efcff */
[----:B------:R-:W-:Y:S01]  /*0d20*/  IMAD.WIDE R10, R12, 0x8, R28 ;  /* 0x000000080c0a7825 */ /* 0x000fe200078e021c */
[----:B------:R-:W-:-:S05]  /*0d30*/  LOP3.LUT R8, R8, 0xffff, R25, 0xf8, !PT ;  /* 0x0000ffff08087812 */ /* 0x000fca00078ef819 */
[----:B------:R0:W-:Y:S02]  /*0d40*/  STG.E.64 desc[UR8][R10.64], R8 ;  /* 0x000000080a007986 */ /* 0x0001e4000c101b08 */
[----:B0-----:R-:W-:-:S05]  /*0d50*/  IMAD.WIDE R8, R12, 0x8, R18 ;  /* 0x000000080c087825 */ /* 0x001fca00078e0212 */
[----:B------:R0:W2:Y:S01]  /*0d60*/  LDG.E.64 R18, desc[UR8][R8.64] ;  /* 0x0000000808127981 */ /* 0x0000a2000c1e1b00 */
[----:B------:R-:W-:-:S05]  /*0d70*/  IMAD.WIDE R28, R12, 0x8, R16 ;  /* 0x000000080c1c7825 */ /* 0x000fca00078e0210 */
[----:B------:R-:W3:Y:S01]  /*0d80*/  LDG.E.64 R16, desc[UR8][R28.64] ;  /* 0x000000081c107981 */ /* 0x000ee2000c1e1b00 */
[----:B------:R-:W-:Y:S02]  /*0d90*/  HADD2.F32 R31, -RZ, R26.H0_H0 ;  /* 0x2000001aff1f7230 */ /* 0x000fe40000004100 */
[----:B------:R-:W-:Y:S02]  /*0da0*/  HADD2.F32 R26, -RZ, R23.H0_H0 ;  /* 0x20000017ff1a7230 */ /* 0x000fe40000004100 */
[----:B------:R-:W-:Y:S02]  /*0db0*/  HADD2.F32 R25, -RZ, R25.H0_H0 ;  /* 0x20000019ff197230 */ /* 0x000fe40000004100 */
[----:B------:R-:W-:Y:S01]  /*0dc0*/  FADD.FTZ R20, R20, R31 ;  /* 0x0000001f14147221 */ /* 0x000fe20000010000 */
[----:B------:R-:W-:Y:S02]  /*0dd0*/  HADD2.F32 R24, -RZ, R24.H0_H0 ;  /* 0x20000018ff187230 */ /* 0x000fe40000004100 */
[----:B------:R-:W-:Y:S01]  /*0de0*/  FADD.FTZ R21, R21, R26 ;  /* 0x0000001a15157221 */ /* 0x000fe20000010000 */
[----:B------:R-:W-:-:S04]  /*0df0*/  IMAD.WIDE R10, R12, 0x8, R10 ;  /* 0x000000080c0a7825 */ /* 0x000fc800078e020a */
[----:B------:R-:W-:Y:S01]  /*0e00*/  FADD.FTZ R22, R22, R25 ;  /* 0x0000001916167221 */ /* 0x000fe20000010000 */
[----:B------:R-:W-:Y:S01]  /*0e10*/  FADD.FTZ R27, R27, R24 ;  /* 0x000000181b1b7221 */ /* 0x000fe20000010000 */
[----:B0-----:R-:W-:Y:S01]  /*0e20*/  IMAD.WIDE R8, R12, 0x8, R8 ;  /* 0x000000080c087825 */ /* 0x001fe200078e0208 */
[----:B--2---:R-:W-:Y:S02]  /*0e30*/  MOV R23, R18 ;  /* 0x0000001200177202 */ /* 0x004fe40000000f00 */
[--C-:B------:R-:W-:Y:S02]  /*0e40*/  SHF.R.U64 R18, R18, 0x10, R19.reuse ;  /* 0x0000001012127819 */ /* 0x100fe40000001213 */
[----:B------:R-:W-:Y:S01]  /*0e50*/  SHF.R.U32.HI R25, RZ, 0x10, R19 ;  /* 0x00000010ff197819 */ /* 0x000fe20000011613 */
[----:B------:R-:W-:Y:S01]  /*0e60*/  HADD2.F32 R23, -RZ, R23.H0_H0 ;  /* 0x20000017ff177230 */ /* 0x000fe20000004100 */
[----:B---3--:R-:W-:Y:S01]  /*0e70*/  SHF.R.U32.HI R24, RZ, 0x10, R17 ;  /* 0x00000010ff187819 */ /* 0x008fe20000011611 */
[----:B------:R-:W-:-:S03]  /*0e80*/  HADD2.F32 R18, -RZ, R18.H0_H0 ;  /* 0x20000012ff127230 */ /* 0x000fc60000004100 */
[----:B------:R-:W-:Y:S02]  /*0e90*/  FSETP.GTU.FTZ.AND P0, PT, R23, RZ, PT ;  /* 0x000000ff1700720b */ /* 0x000fe40003f1c000 */
[----:B------:R-:W-:Y:S02]  /*0ea0*/  MOV R23, R19 ;  /* 0x0000001300177202 */ /* 0x000fe40000000f00 */
[----:B------:R-:W-:Y:S02]  /*0eb0*/  FSETP.GTU.FTZ.AND P1, PT, R18, RZ, PT ;  /* 0x000000ff1200720b */ /* 0x000fe40003f3c000 */
[----:B------:R-:W-:Y:S01]  /*0ec0*/  MOV R19, R16 ;  /* 0x0000001000137202 */ /* 0x000fe20000000f00 */
[----:B------:R-:W-:Y:S02]  /*0ed0*/  HADD2.F32 R18, -RZ, R23.H0_H0 ;  /* 0x20000017ff127230 */ /* 0x000fe40000004100 */
[----:B------:R-:W-:-:S03]  /*0ee0*/  IMAD.MOV.U32 R23, RZ, RZ, R17 ;  /* 0x000000ffff177224 */ /* 0x000fc600078e0011 */
[----:B------:R-:W-:Y:S02]  /*0ef0*/  FSETP.GTU.FTZ.AND P2, PT, R18, RZ, PT ;  /* 0x000000ff1200720b */ /* 0x000fe40003f5c000 */
[----:B------:R-:W-:Y:S01]  /*0f00*/  SHF.R.U64 R18, R16, 0x10, R17 ;  /* 0x0000001010127819 */ /* 0x000fe20000001211 */
[----:B------:R-:W-:Y:S01]  /*0f10*/  HADD2.F32 R16, -RZ, R25.H0_H0 ;  /* 0x20000019ff107230 */ /* 0x000fe20000004100 */
[----:B------:R-:W-:Y:S02]  /*0f20*/  @!P0 PRMT R19, RZ, 0x7610, R19 ;  /* 0x00007610ff138816 */ /* 0x000fe40000000013 */
[----:B------:R-:W-:Y:S02]  /*0f30*/  @!P1 PRMT R18, RZ, 0x7610, R18 ;  /* 0x00007610ff129816 */ /* 0x000fe40000000012 */
[----:B------:R-:W-:Y:S02]  /*0f40*/  FSETP.GTU.FTZ.AND P3, PT, R16, RZ, PT ;  /* 0x000000ff1000720b */ /* 0x000fe40003f7c000 */
[----:B------:R-:W-:-:S03]  /*0f50*/  PRMT R16, R24, 0x7610, R16 ;  /* 0x0000761018107816 */ /* 0x000fc60000000010 */
[----:B------:R-:W-:-:S05]  /*0f60*/  @!P2 PRMT R23, RZ, 0x7610, R23 ;  /* 0x00007610ff17a816 */ /* 0x000fca0000000017 */
[----:B------:R-:W-:-:S03]  /*0f70*/  HADD2.F32 R17, -RZ, R23.H0_H0 ;  /* 0x20000017ff117230 */ /* 0x000fc60000004100 */
[----:B------:R-:W-:Y:S02]  /*0f80*/  @!P3 PRMT R16, RZ, 0x7610, R16 ;  /* 0x00007610ff10b816 */ /* 0x000fe40000000010 */
[----:B------:R-:W-:Y:S01]  /*0f90*/  FADD.FTZ R20, R20, R17 ;  /* 0x0000001114147221 */ /* 0x000fe20000010000 */
[----:B------:R-:W-:Y:S01]  /*0fa0*/  HADD2.F32 R17, -RZ, R19.H0_H0 ;  /* 0x20000013ff117230 */ /* 0x000fe20000004100 */
[----:B------:R-:W-:Y:S01]  /*0fb0*/  PRMT R23, R23, 0x5410, R16 ;  /* 0x0000541017177816 */ /* 0x000fe20000000010 */
[----:B------:R-:W-:-:S03]  /*0fc0*/  HADD2.F32 R16, -RZ, R16.H0_H0 ;  /* 0x20000010ff107230 */ /* 0x000fc60000004100 */
[----:B------:R-:W-:Y:S02]  /*0fd0*/  FADD.FTZ R22, R22, R17 ;  /* 0x0000001116167221 */ /* 0x000fe40000010000 */
[----:B------:R-:W-:Y:S01]  /*0fe0*/  FADD.FTZ R21, R21, R16 ;  /* 0x0000001015157221 */ /* 0x000fe20000010000 */
[----:B------:R-:W-:-:S05]  /*0ff0*/  LOP3.LUT R16, R18, 0xffff, RZ, 0xc0, !PT ;  /* 0x0000ffff12107812 */ /* 0x000fca00078ec0ff */
[----:B------:R-:W-:-:S05]  /*1000*/  IMAD.WIDE.U32 R16, R16, 0x10000, RZ ;  /* 0x0001000010107825 */ /* 0x000fca00078e00ff */
[----:B------:R-:W-:Y:S02]  /*1010*/  LOP3.LUT R17, R23, R17, RZ, 0xfc, !PT ;  /* 0x0000001117117212 */ /* 0x000fe400078efcff */
[----:B------:R-:W-:-:S05]  /*1020*/  LOP3.LUT R16, R16, 0xffff, R19, 0xf8, !PT ;  /* 0x0000ffff10107812 */ /* 0x000fca00078ef813 */
[----:B------:R0:W-:Y:S04]  /*1030*/  STG.E.64 desc[UR8][R10.64], R16 ;  /* 0x000000100a007986 */ /* 0x0001e8000c101b08 */
[----:B------:R-:W2:Y:S01]  /*1040*/  LDG.E.64 R8, desc[UR8][R8.64] ;  /* 0x0000000808087981 */ /* 0x000ea2000c1e1b00 */
[----:B------:R-:W-:-:S06]  /*1050*/  IMAD.WIDE R24, R12, 0x8, R28 ;  /* 0x000000080c187825 */ /* 0x000fcc00078e021c */
[----:B------:R-:W3:Y:S01]  /*1060*/  LDG.E.64 R24, desc[UR8][R24.64] ;  /* 0x0000000818187981 */ /* 0x000ee2000c1e1b00 */
[----:B------:R-:W-:Y:S01]  /*1070*/  HADD2.F32 R18, -RZ, R18.H0_H0 ;  /* 0x20000012ff127230 */ /* 0x000fe20000004100 */
[--C-:B--2---:R-:W-:Y:S02]  /*1080*/  SHF.R.U64 R19, R8, 0x10, R9.reuse ;  /* 0x0000001008137819 */ /* 0x104fe40000001209 */
[----:B------:R-:W-:Y:S02]  /*1090*/  MOV R23, R9 ;  /* 0x0000000900177202 */ /* 0x000fe40000000f00 */
[----:B------:R-:W-:Y:S01]  /*10a0*/  SHF.R.U32.HI R26, RZ, 0x10, R9 ;  /* 0x00000010ff1a7819 */ /* 0x000fe20000011609 */
[----:B------:R-:W-:Y:S02]  /*10b0*/  HADD2.F32 R19, -RZ, R19.H0_H0 ;  /* 0x20000013ff137230 */ /* 0x000fe40000004100 */
[----:B------:R-:W-:-:S03]  /*10c0*/  HADD2.F32 R23, -RZ, R23.H0_H0 ;  /* 0x20000017ff177230 */ /* 0x000fc60000004100 */
[----:B------:R-:W-:Y:S01]  /*10d0*/  FSETP.GTU.FTZ.AND P1, PT, R19, RZ, PT ;  /* 0x000000ff1300720b */ /* 0x000fe20003f3c000 */
[----:B------:R-:W-:Y:S01]  /*10e0*/  HADD2.F32 R19, -RZ, R8.H0_H0 ;  /* 0x20000008ff137230 */ /* 0x000fe20000004100 */
[----:B------:R-:W-:Y:S01]  /*10f0*/  FSETP.GTU.FTZ.AND P2, PT, R23, RZ, PT ;  /* 0x000000ff1700720b */ /* 0x000fe20003f5c000 */
[----:B------:R-:W-:Y:S01]  /*1100*/  HADD2.F32 R8, -RZ, R26.H0_H0 ;  /* 0x2000001aff087230 */ /* 0x000fe20000004100 */
[--C-:B---3--:R-:W-:Y:S02]  /*1110*/  SHF.R.U32.HI R23, RZ, 0x10, R25.reuse ;  /* 0x00000010ff177819 */ /* 0x108fe40000011619 */
[----:B------:R-:W-:Y:S02]  /*1120*/  FSETP.GTU.FTZ.AND P0, PT, R19, RZ, PT ;  /* 0x000000ff1300720b */ /* 0x000fe40003f1c000 */
[----:B------:R-:W-:Y:S02]  /*1130*/  FSETP.GTU.FTZ.AND P3, PT, R8, RZ, PT ;  /* 0x000000ff0800720b */ /* 0x000fe40003f7c000 */
[----:B------:R-:W-:-:S02]  /*1140*/  SHF.R.U64 R19, R24, 0x10, R25 ;  /* 0x0000001018137819 */ /* 0x000fc40000001219 */
[----:B------:R-:W-:Y:S02]  /*1150*/  MOV R8, R25 ;  /* 0x0000001900087202 */ /* 0x000fe40000000f00 */
[----:B------:R-:W-:Y:S02]  /*1160*/  @!P1 PRMT R19, RZ, 0x7610, R19 ;  /* 0x00007610ff139816 */ /* 0x000fe40000000013 */
[----:B------:R-:W-:Y:S02]  /*1170*/  PRMT R26, R8, 0x7610, R26 ;  /* 0x00007610081a7816 */ /* 0x000fe4000000001a */
[----:B------:R-:W-:Y:S01]  /*1180*/  LOP3.LUT R8, R19, 0xffff, RZ, 0xc0, !PT ;  /* 0x0000ffff13087812 */ /* 0x000fe200078ec0ff */
[----:B------:R-:W-:Y:S01]  /*1190*/  HADD2.F32 R19, -RZ, R19.H0_H0 ;  /* 0x20000013ff137230 */ /* 0x000fe20000004100 */
[----:B------:R-:W-:Y:S02]  /*11a0*/  @!P2 PRMT R26, RZ, 0x7610, R26 ;  /* 0x00007610ff1aa816 */ /* 0x000fe4000000001a */
[----:B------:R-:W-:Y:S01]  /*11b0*/  @!P3 PRMT R23, RZ, 0x7610, R23 ;  /* 0x00007610ff17b816 */ /* 0x000fe20000000017 */
[----:B------:R-:W-:Y:S01]  /*11c0*/  IMAD.WIDE.U32 R8, R8, 0x10000, RZ ;  /* 0x0001000008087825 */ /* 0x000fe200078e00ff */
[----:B------:R-:W-:-:S03]  /*11d0*/  PRMT R25, R24, 0x7610, R25 ;  /* 0x0000761018197816 */ /* 0x000fc60000000019 */
[----:B------:R-:W-:Y:S01]  /*11e0*/  FADD.FTZ R24, R27, R18 ;  /* 0x000000121b187221 */ /* 0x000fe20000010000 */
[----:B0-----:R-:W-:Y:S01]  /*11f0*/  PRMT R17, R26, 0x5410, R23 ;  /* 0x000054101a117816 */ /* 0x001fe20000000017 */
[----:B------:R-:W-:Y:S01]  /*1200*/  HADD2.F32 R18, -RZ, R23.H0_H0 ;  /* 0x20000017ff127230 */ /* 0x000fe20000004100 */
[----:B------:R-:W-:Y:S02]  /*1210*/  @!P0 PRMT R25, RZ, 0x7610, R25 ;  /* 0x00007610ff198816 */ /* 0x000fe40000000019 */
[----:B------:R-:W-:Y:S01]  /*1220*/  LOP3.LUT R9, R17, R9, RZ, 0xfc, !PT ;  /* 0x0000000911097212 */ /* 0x000fe200078efcff */
[----:B------:R-:W-:Y:S01]  /*1230*/  IMAD.WIDE R16, R12, 0x8, R10 ;  /* 0x000000080c107825 */ /* 0x000fe200078e020a */
[----:B------:R-:W-:Y:S02]  /*1240*/  IADD3 R11, R15, 0x7, RZ ;  /* 0x000000070f0b7810 */ /* 0x000fe40007ffe0ff */
[----:B------:R-:W-:Y:S01]  /*1250*/  LOP3.LUT R8, R8, 0xffff, R25, 0xf8, !PT ;  /* 0x0000ffff08087812 */ /* 0x000fe200078ef819 */
[----:B------:R-:W-:Y:S01]  /*1260*/  HADD2.F32 R25, -RZ, R25.H0_H0 ;  /* 0x20000019ff197230 */ /* 0x000fe20000004100 */
[----:B------:R-:W-:Y:S01]  /*1270*/  ISETP.GE.AND P0, PT, R11, R6, PT ;  /* 0x000000060b00720c */ /* 0x000fe20003f06270 */
[----:B------:R-:W-:Y:S01]  /*1280*/  HADD2.F32 R11, -RZ, R26.H0_H0 ;  /* 0x2000001aff0b7230 */ /* 0x000fe20000004100 */
[----:B------:R-:W-:Y:S01]  /*1290*/  IADD3 R15, R15, 0x4, RZ ;  /* 0x000000040f0f7810 */ /* 0x000fe20007ffe0ff */
[----:B------:R0:W-:Y:S03]  /*12a0*/  STG.E.64 desc[UR8][R16.64], R8 ;  /* 0x0000000810007986 */ /* 0x0001e6000c101b08 */
[----:B------:R-:W-:Y:S01]  /*12b0*/  FADD.FTZ R10, R20, R11 ;  /* 0x0000000b140a7221 */ /* 0x000fe20000010000 */
[----:B------:R-:W-:Y:S01]  /*12c0*/  FADD.FTZ R11, R21, R18 ;  /* 0x00000012150b7221 */ /* 0x000fe20000010000 */
[----:B0-----:R-:W-:Y:S01]  /*12d0*/  FADD.FTZ R8, R22, R25 ;  /* 0x0000001916087221 */ /* 0x001fe20000010000 */
[----:B------:R-:W-:-:S04]  /*12e0*/  FADD.FTZ R9, R24, R19 ;  /* 0x0000001318097221 */ /* 0x000fc80000010000 */
[----:B------:R-:W-:Y:S05]  /*12f0*/  @!P0 BRA `(.L_x_147) ;  /* 0xfffffff400508947 */ /* 0x000fea000383ffff */
.L_x_146:
[----:B------:R-:W-:Y:S05]  /*1300*/  BSYNC B0 ;  /* 0x0000000000007941 */ /* 0x000fea0003800000 */
.L_x_145:
[----:B------:R-:W0:Y:S01]  /*1310*/  LDC.64 R16, c[0x0][0x240] ;  /* 0x00009000ff107b82 */ /* 0x000e220000000a00 */
[----:B------:R-:W-:Y:S01]  /*1320*/  UIADD3 UR4, UR5, 0x4, URZ ;  /* 0x0000000405047890 */ /* 0x000fe2000fffe03f */
[----:B------:R-:W-:Y:S01]  /*1330*/  ISETP.NE.AND P0, PT, R5, RZ, PT ;  /* 0x000000ff0500720c */ /* 0x000fe20003f05270 */
[----:B------:R-:W-:Y:S01]  /*1340*/  IMAD R4, R0, R5, R13 ;  /* 0x0000000500047224 */ /* 0x000fe200078e020d */
[----:B------:R-:W-:Y:S01]  /*1350*/  BSSY B0, `(.L_x_148) ;  /* 0x0000141000007945 */ /* 0x000fe20003800000 */
[----:B------:R-:W-:-:S06]  /*1360*/  ULEA UR4, UR7, UR4, 0x18 ;  /* 0x0000000407047291 */ /* 0x000fcc000f8ec03f */
[----:B------:R-:W-:-:S05]  /*1370*/  LEA R4, R4, UR4, 0x4 ;  /* 0x0000000404047c11 */ /* 0x000fca000f8e20ff */
[----:B------:R1:W-:Y:S04]  /*1380*/  STS [R4], R8 ;  /* 0x0000000804007388 */ /* 0x0003e80000000800 */
[----:B------:R1:W-:Y:S04]  /*1390*/  STS [R4+0x4], R9 ;  /* 0x0000040904007388 */ /* 0x0003e80000000800 */
[----:B------:R1:W-:Y:S01]  /*13a0*/  STS [R4+0x8], R10 ;  /* 0x0000080a04007388 */ /* 0x0003e20000000800 */
[----:B0-----:R-:W-:-:S03]  /*13b0*/  IMAD.WIDE R16, R14, 0x8, R16 ;  /* 0x000000080e107825 */ /* 0x001fc600078e0210 */
[----:B------:R1:W-:Y:S01]  /*13c0*/  STS [R4+0xc], R11 ;  /* 0x00000c0b04007388 */ /* 0x0003e20000000800 */
[----:B------:R-:W-:Y:S06]  /*13d0*/  BAR.SYNC.DEFER_BLOCKING 0x0 ;  /* 0x0000000000007b1d */ /* 0x000fec0000010000 */
[----:B------:R-:W-:Y:S05]  /*13e0*/  @P0 BRA `(.L_x_149) ;  /* 0x0000001000dc0947 */ /* 0x000fea0003800000 */
[----:B------:R-:W-:-:S13]  /*13f0*/  ISETP.GE.U32.AND P0, PT, R3, 0x2, PT ;  /* 0x000000020300780c */ /* 0x000fda0003f06070 */
[----:B------:R-:W-:Y:S05]  /*1400*/  @!P0 BRA `(.L_x_150) ;  /* 0x0000001000b48947 */ /* 0x000fea0003800000 */
[C---:B-1----:R-:W-:Y:S01]  /*1410*/  IADD3 R4, R3.reuse, -0x2, RZ ;  /* 0xfffffffe03047810 */ /* 0x042fe20007ffe0ff */
[----:B------:R-:W-:Y:S01]  /*1420*/  VIADD R3, R3, 0xffffffff ;  /* 0xffffffff03037836 */ /* 0x000fe20000000000 */
[----:B------:R-:W-:Y:S02]  /*1430*/  UMOV UR6, 0x1 ;  /* 0x0000000100067882 */ /* 0x000fe40000000000 */
        /* <DEDUP_REMOVED lines=14> */
.L_x_154:
[C---:B------:R-:W-:Y:S01]  /*1520*/  LEA R21, R0.reuse, R25, 0x4 ;  /* 0x0000001900157211 */ /* 0x040fe200078e20ff */
[----:B------:R-:W0:Y:S01]  /*1530*/  LDS R18, [R25+0x4] ;  /* 0x0000040019127984 */ /* 0x000e220000000800 */
[----:B------:R-:W-:Y:S01]  /*1540*/  IADD3 R3, R3, -0x10, RZ ;  /* 0xfffffff003037810 */ /* 0x000fe20007ffe0ff */
[----:B------:R-:W-:Y:S01]  /*1550*/  UIADD3 UR6, UR6, 0x10, URZ ;  /* 0x0000001006067890 */ /* 0x000fe2000fffe03f */
[----:B------:R-:W-:Y:S01]  /*1560*/  LEA R29, R0, R21, 0x4 ;  /* 0x00000015001d7211 */ /* 0x000fe200078e20ff */
[----:B------:R-:W1:Y:S01]  /*1570*/  LDS R15, [R25] ;  /* 0x00000000190f7984 */ /* 0x000e620000000800 */
[----:B------:R-:W-:-:S03]  /*1580*/  ISETP.GT.AND P1, PT, R3, 0xc, PT ;  /* 0x0000000c0300780c */ /* 0x000fc60003f24270 */
[----:B------:R-:W2:Y:S01]  /*1590*/  LDS R19, [R25+0x8] ;  /* 0x0000080019137984 */ /* 0x000ea20000000800 */
[----:B------:R-:W-:-:S03]  /*15a0*/  IMAD R31, R0, 0x10, R29 ;  /* 0x00000010001f7824 */ /* 0x000fc600078e021d */
[----:B------:R-:W3:Y:S04]  /*15b0*/  LDS R27, [R21+0x4] ;  /* 0x00000400151b7984 */ /* 0x000ee80000000800 */
[----:B------:R-:W4:Y:S04]  /*15c0*/  LDS R23, [R21] ;  /* 0x0000000015177984 */ /* 0x000f280000000800 */
[----:B------:R-:W5:Y:S04]  /*15d0*/  LDS R12, [R21+0x8] ;  /* 0x00000800150c7984 */ /* 0x000f680000000800 */
[----:B------:R-:W5:Y:S04]  /*15e0*/  LDS R20, [R25+0xc] ;  /* 0x00000c0019147984 */ /* 0x000f680000000800 */
[----:B------:R-:W5:Y:S04]  /*15f0*/  LDS R6, [R21+0xc] ;  /* 0x00000c0015067984 */ /* 0x000f680000000800 */
[----:B------:R-:W5:Y:S04]  /*1600*/  LDS R22, [R29+0x8] ;  /* 0x000008001d167984 */ /* 0x000f680000000800 */
[----:B------:R-:W-:Y:S01]  /*1610*/  LDS R21, [R31] ;  /* 0x000000001f157984 */ /* 0x000fe20000000800 */
[----:B0-----:R-:W-:Y:S01]  /*1620*/  FADD.FTZ R18, R18, R9 ;  /* 0x0000000912127221 */ /* 0x001fe20000010000 */
[----:B------:R-:W-:-:S02]  /*1630*/  LEA R9, R0, R31, 0x4 ;  /* 0x0000001f00097211 */ /* 0x000fc400078e20ff */
[----:B------:R-:W0:Y:S01]  /*1640*/  LDS R25, [R31+0x8] ;  /* 0x000008001f197984 */ /* 0x000e220000000800 */
[----:B-1----:R-:W-:Y:S01]  /*1650*/  FADD.FTZ R8, R15, R8 ;  /* 0x000000080f087221 */ /* 0x002fe20000010000 */
[----:B--2---:R-:W-:Y:S02]  /*1660*/  FADD.FTZ R15, R19, R10 ;  /* 0x0000000a130f7221 */ /* 0x004fe40000010000 */
[----:B------:R-:W1:Y:S01]  /*1670*/  LDS R19, [R29] ;  /* 0x000000001d137984 */ /* 0x000e620000000800 */
[----:B---3--:R-:W-:-:S03]  /*1680*/  FADD.FTZ R24, R18, R27 ;  /* 0x0000001b12187221 */ /* 0x008fc60000010000 */
[----:B------:R-:W2:Y:S01]  /*1690*/  LDS R18, [R29+0xc] ;  /* 0x00000c001d127984 */ /* 0x000ea20000000800 */
[----:B----4-:R-:W-:-:S03]  /*16a0*/  FADD.FTZ R10, R8, R23 ;  /* 0x00000017080a7221 */ /* 0x010fc60000010000 */
[----:B------:R3:W4:Y:S01]  /*16b0*/  LDS R23, [R29+0x4] ;  /* 0x000004001d177984 */ /* 0x0007220000000800 */
[----:B-----5:R-:W-:-:S03]  /*16c0*/  FADD.FTZ R27, R15, R12 ;  /* 0x0000000c0f1b7221 */ /* 0x020fc60000010000 */
[----:B------:R-:W5:Y:S01]  /*16d0*/  LDS R12, [R9] ;  /* 0x00000000090c7984 */ /* 0x000f620000000800 */
[----:B------:R-:W-:-:S03]  /*16e0*/  FADD.FTZ R11, R20, R11 ;  /* 0x0000000b140b7221 */ /* 0x000fc60000010000 */
[----:B------:R-:W5:Y:S01]  /*16f0*/  LDS R20, [R31+0x4] ;  /* 0x000004001f147984 */ /* 0x000f620000000800 */
[----:B------:R-:W-:-:S03]  /*1700*/  FADD.FTZ R11, R11, R6 ;  /* 0x000000060b0b7221 */ /* 0x000fc60000010000 */
[----:B------:R-:W5:Y:S01]  /*1710*/  LDS R15, [R31+0xc] ;  /* 0x00000c001f0f7984 */ /* 0x000f620000000800 */
[----:B------:R-:W-:-:S03]  /*1720*/  FADD.FTZ R22, R27, R22 ;  /* 0x000000161b167221 */ /* 0x000fc60000010000 */
[----:B------:R-:W5:Y:S04]  /*1730*/  LDS R8, [R9+0x8] ;  /* 0x0000080009087984 */ /* 0x000f680000000800 */
[----:B------:R-:W5:Y:S01]  /*1740*/  LDS R6, [R9+0x4] ;  /* 0x0000040009067984 */ /* 0x000f620000000800 */
[----:B0-----:R-:W-:Y:S01]  /*1750*/  FADD.FTZ R25, R22, R25 ;  /* 0x0000001916197221 */ /* 0x001fe20000010000 */
[----:B-1----:R-:W-:Y:S01]  /*1760*/  FADD.FTZ R10, R10, R19 ;  /* 0x000000130a0a7221 */ /* 0x002fe20000010000 */
[----:B------:R-:W-:Y:S02]  /*1770*/  LEA R19, R0, R9, 0x4 ;  /* 0x0000000900137211 */ /* 0x000fe400078e20ff */
[----:B------:R-:W0:Y:S01]  /*1780*/  LDS R9, [R9+0xc] ;  /* 0x00000c0009097984 */ /* 0x000e220000000800 */
[----:B--2---:R-:W-:Y:S01]  /*1790*/  FADD.FTZ R18, R11, R18 ;  /* 0x000000120b127221 */ /* 0x004fe20000010000 */
[----:B------:R-:W-:Y:S01]  /*17a0*/  FADD.FTZ R11, R10, R21 ;  /* 0x000000150a0b7221 */ /* 0x000fe20000010000 */
[----:B---3--:R-:W-:Y:S01]  /*17b0*/  LEA R29, R0, R19, 0x4 ;  /* 0x00000013001d7211 */ /* 0x008fe200078e20ff */
[----:B------:R-:W1:Y:S01]  /*17c0*/  LDS R21, [R19+0x4] ;  /* 0x0000040013157984 */ /* 0x000e620000000800 */
[----:B----4-:R-:W-:-:S03]  /*17d0*/  FADD.FTZ R23, R24, R23 ;  /* 0x0000001718177221 */ /* 0x010fc60000010000 */
[----:B------:R-:W-:Y:S01]  /*17e0*/  LDS R27, [R29] ;  /* 0x000000001d1b7984 */ /* 0x000fe20000000800 */
[----:B-----5:R-:W-:-:S03]  /*17f0*/  FADD.FTZ R11, R11, R12 ;  /* 0x0000000c0b0b7221 */ /* 0x020fc60000010000 */
[----:B------:R-:W2:Y:S01]  /*1800*/  LDS R12, [R19] ;  /* 0x00000000130c7984 */ /* 0x000ea20000000800 */
[----:B------:R-:W-:-:S03]  /*1810*/  FADD.FTZ R23, R23, R20 ;  /* 0x0000001417177221 */ /* 0x000fc60000010000 */
[----:B------:R-:W3:Y:S01]  /*1820*/  LDS R28, [R19+0xc] ;  /* 0x00000c00131c7984 */ /* 0x000ee20000000800 */
[----:B------:R-:W-:Y:S01]  /*1830*/  FADD.FTZ R10, R18, R15 ;  /* 0x0000000f120a7221 */ /* 0x000fe20000010000 */
[----:B------:R-:W-:Y:S02]  /*1840*/  LEA R15, R0, R29, 0x4 ;  /* 0x0000001d000f7211 */ /* 0x000fe400078e20ff */
[----:B------:R-:W-:Y:S01]  /*1850*/  LDS R26, [R29+0x8] ;  /* 0x000008001d1a7984 */ /* 0x000fe20000000800 */
[----:B------:R-:W-:-:S03]  /*1860*/  FADD.FTZ R24, R25, R8 ;  /* 0x0000000819187221 */ /* 0x000fc60000010000 */
[----:B------:R-:W4:Y:S01]  /*1870*/  LDS R25, [R29+0x4] ;  /* 0x000004001d197984 */ /* 0x000f220000000800 */
[----:B------:R-:W-:-:S03]  /*1880*/  FADD.FTZ R18, R23, R6 ;  /* 0x0000000617127221 */ /* 0x000fc60000010000 */
[----:B------:R-:W5:Y:S04]  /*1890*/  LDS R23, [R19+0x8] ;  /* 0x0000080013177984 */ /* 0x000f680000000800 */
[----:B------:R-:W5:Y:S04]  /*18a0*/  LDS R20, [R15] ;  /* 0x000000000f147984 */ /* 0x000f680000000800 */
[----:B------:R-:W5:Y:S04]  /*18b0*/  LDS R6, [R15+0x4] ;  /* 0x000004000f067984 */ /* 0x000f680000000800 */
[----:B------:R1:W5:Y:S01]  /*18c0*/  LDS R22, [R29+0xc] ;  /* 0x00000c001d167984 */ /* 0x0003620000000800 */
[----:B0-----:R-:W-:-:S03]  /*18d0*/  FADD.FTZ R9, R10, R9 ;  /* 0x000000090a097221 */ /* 0x001fc60000010000 */
[----:B------:R-:W0:Y:S01]  /*18e0*/  LDS R8, [R15+0x8] ;  /* 0x000008000f087984 */ /* 0x000e220000000800 */
[----:B-1----:R-:W-:Y:S01]  /*18f0*/  FADD.FTZ R18, R18, R21 ;  /* 0x0000001512127221 */ /* 0x002fe20000010000 */
[----:B------:R-:W-:Y:S02]  /*1900*/  LEA R29, R0, R15, 0x4 ;  /* 0x0000000f001d7211 */ /* 0x000fe400078e20ff */
[----:B------:R-:W1:Y:S01]  /*1910*/  LDS R15, [R15+0xc] ;  /* 0x00000c000f0f7984 */ /* 0x000e620000000800 */
[----:B--2---:R-:W-:-:S03]  /*1920*/  FADD.FTZ R12, R11, R12 ;  /* 0x0000000c0b0c7221 */ /* 0x004fc60000010000 */
[----:B------:R-:W2:Y:S01]  /*1930*/  LDS R21, [R29+0x8] ;  /* 0x000008001d157984 */ /* 0x000ea20000000800 */
[----:B------:R-:W-:Y:S01]  /*1940*/  FADD.FTZ R27, R12, R27 ;  /* 0x0000001b0c1b7221 */ /* 0x000fe20000010000 */
[----:B---3--:R-:W-:Y:S01]  /*1950*/  FADD.FTZ R11, R9, R28 ;  /* 0x0000001c090b7221 */ /* 0x008fe20000010000 */
[----:B----4-:R-:W-:Y:S01]  /*1960*/  FADD.FTZ R25, R18, R25 ;  /* 0x0000001912197221 */ /* 0x010fe20000010000 */
[----:B-----5:R-:W-:Y:S01]  /*1970*/  FADD.FTZ R23, R24, R23 ;  /* 0x0000001718177221 */ /* 0x020fe20000010000 */
[----:B------:R-:W-:Y:S01]  /*1980*/  FADD.FTZ R20, R27, R20 ;  /* 0x000000141b147221 */ /* 0x000fe20000010000 */
[----:B------:R-:W-:Y:S02]  /*1990*/  IMAD R27, R0, 0x10, R29 ;  /* 0x00000010001b7824 */ /* 0x000fe400078e021d */
[----:B------:R-:W-:Y:S01]  /*19a0*/  FADD.FTZ R9, R23, R26 ;  /* 0x0000001a17097221 */ /* 0x000fe20000010000 */
[----:B------:R-:W-:Y:S01]  /*19b0*/  FADD.FTZ R18, R25, R6 ;  /* 0x0000000619127221 */ /* 0x000fe20000010000 */
[----:B------:R-:W3:Y:S01]  /*19c0*/  LDS R23, [R29+0x4] ;  /* 0x000004001d177984 */ /* 0x000ee20000000800 */
[----:B------:R-:W-:-:S03]  /*19d0*/  FADD.FTZ R10, R11, R22 ;  /* 0x000000160b0a7221 */ /* 0x000fc60000010000 */
[----:B------:R-:W4:Y:S01]  /*19e0*/  LDS R25, [R29] ;  /* 0x000000001d197984 */ /* 0x000f220000000800 */
[----:B------:R-:W-:Y:S01]  /*19f0*/  LEA R11, R0, R27, 0x4 ;  /* 0x0000001b000b7211 */ /* 0x000fe200078e20ff */
[----:B0-----:R-:W-:Y:S02]  /*1a00*/  FADD.FTZ R28, R9, R8 ;  /* 0x00000008091c7221 */ /* 0x001fe40000010000 */
[----:B------:R-:W0:Y:S04]  /*1a10*/  LDS R24, [R27] ;  /* 0x000000001b187984 */ /* 0x000e280000000800 */
[----:B------:R5:W0:Y:S01]  /*1a20*/  LDS R26, [R29+0xc] ;  /* 0x00000c001d1a7984 */ /* 0x000a220000000800 */
[----:B-1----:R-:W-:-:S03]  /*1a30*/  FADD.FTZ R15, R10, R15 ;  /* 0x0000000f0a0f7221 */ /* 0x002fc60000010000 */
[----:B------:R-:W1:Y:S01]  /*1a40*/  LDS R22, [R27+0x4] ;  /* 0x000004001b167984 */ /* 0x000e620000000800 */
[----:B--2---:R-:W-:-:S03]  /*1a50*/  FADD.FTZ R28, R28, R21 ;  /* 0x000000151c1c7221 */ /* 0x004fc60000010000 */
[----:B------:R-:W2:Y:S01]  /*1a60*/  LDS R6, [R11] ;  /* 0x000000000b067984 */ /* 0x000ea20000000800 */
[----:B-----5:R-:W-:-:S03]  /*1a70*/  LEA R29, R0, R11, 0x4 ;  /* 0x0000000b001d7211 */ /* 0x020fc600078e20ff */
[----:B------:R-:W5:Y:S01]  /*1a80*/  LDS R12, [R27+0xc] ;  /* 0x00000c001b0c7984 */ /* 0x000f620000000800 */
[----:B------:R-:W-:-:S03]  /*1a90*/  LEA R31, R0, R29, 0x4 ;  /* 0x0000001d001f7211 */ /* 0x000fc600078e20ff */
[----:B------:R-:W5:Y:S04]  /*1aa0*/  LDS R19, [R27+0x8] ;  /* 0x000008001b137984 */ /* 0x000f680000000800 */
[----:B------:R-:W5:Y:S04]  /*1ab0*/  LDS R8, [R11+0x4] ;  /* 0x000004000b087984 */ /* 0x000f680000000800 */
[----:B------:R-:W5:Y:S01]  /*1ac0*/  LDS R27, [R11+0xc] ;  /* 0x00000c000b1b7984 */ /* 0x000f620000000800 */
[----:B---3--:R-:W-:-:S03]  /*1ad0*/  FADD.FTZ R23, R18, R23 ;  /* 0x0000001712177221 */ /* 0x008fc60000010000 */
[----:B------:R-:W-:Y:S01]  /*1ae0*/  LDS R18, [R31+0x4] ;  /* 0x000004001f127984 */ /* 0x000fe20000000800 */
[----:B----4-:R-:W-:-:S04]  /*1af0*/  FADD.FTZ R25, R20, R25 ;  /* 0x0000001914197221 */ /* 0x010fc80000010000 */
[----:B0-----:R-:W-:Y:S02]  /*1b00*/  FADD.FTZ R25, R25, R24 ;  /* 0x0000001819197221 */ /* 0x001fe40000010000 */
[----:B------:R-:W0:Y:S01]  /*1b10*/  LDS R24, [R11+0x8] ;  /* 0x000008000b187984 */ /* 0x000e220000000800 */
[----:B------:R-:W-:Y:S01]  /*1b20*/  FADD.FTZ R21, R15, R26 ;  /* 0x0000001a0f157221 */ /* 0x000fe20000010000 */
[----:B-1----:R-:W-:Y:S02]  /*1b30*/  FADD.FTZ R15, R23, R22 ;  /* 0x00000016170f7221 */ /* 0x002fe40000010000 */
[----:B------:R-:W1:Y:S01]  /*1b40*/  LDS R22, [R29+0x8] ;  /* 0x000008001d167984 */ /* 0x000e620000000800 */
[----:B--2---:R-:W-:-:S03]  /*1b50*/  FADD.FTZ R20, R25, R6 ;  /* 0x0000000619147221 */ /* 0x004fc60000010000 */
[----:B------:R-:W2:Y:S01]  /*1b60*/  LDS R23, [R29+0x4] ;  /* 0x000004001d177984 */ /* 0x000ea20000000800 */
[----:B-----5:R-:W-:-:S03]  /*1b70*/  FADD.FTZ R10, R21, R12 ;  /* 0x0000000c150a7221 */ /* 0x020fc60000010000 */
[----:B------:R-:W3:Y:S01]  /*1b80*/  LDS R25, [R29] ;  /* 0x000000001d197984 */ /* 0x000ee20000000800 */
[----:B------:R-:W-:-:S03]  /*1b90*/  FADD.FTZ R9, R28, R19 ;  /* 0x000000131c097221 */ /* 0x000fc60000010000 */
[----:B------:R-:W4:Y:S01]  /*1ba0*/  LDS R12, [R31+0x8] ;  /* 0x000008001f0c7984 */ /* 0x000f220000000800 */
[----:B------:R-:W-:Y:S01]  /*1bb0*/  FADD.FTZ R26, R15, R8 ;  /* 0x000000080f1a7221 */ /* 0x000fe20000010000 */
[----:B------:R-:W-:Y:S02]  /*1bc0*/  LEA R15, R0, R31, 0x4 ;  /* 0x0000001f000f7211 */ /* 0x000fe400078e20ff */
[----:B------:R-:W5:Y:S01]  /*1bd0*/  LDS R19, [R31] ;  /* 0x000000001f137984 */ /* 0x000f620000000800 */
[----:B------:R-:W-:-:S03]  /*1be0*/  FADD.FTZ R10, R10, R27 ;  /* 0x0000001b0a0a7221 */ /* 0x000fc60000010000 */
[----:B------:R0:W5:Y:S04]  /*1bf0*/  LDS R21, [R29+0xc] ;  /* 0x00000c001d157984 */ /* 0x0001680000000800 */
[----:B------:R-:W5:Y:S04]  /*1c00*/  LDS R6, [R31+0xc] ;  /* 0x00000c001f067984 */ /* 0x000f680000000800 */
[----:B------:R-:W5:Y:S01]  /*1c10*/  LDS R8, [R15] ;  /* 0x000000000f087984 */ /* 0x000f620000000800 */
[----:B0-----:R-:W-:Y:S01]  /*1c20*/  LEA R29, R0, R15, 0x4 ;  /* 0x0000000f001d7211 */ /* 0x001fe200078e20ff */
[----:B------:R-:W-:-:S04]  /*1c30*/  FADD.FTZ R9, R9, R24 ;  /* 0x0000001809097221 */ /* 0x000fc80000010000 */
[----:B------:R-:W0:Y:S01]  /*1c40*/  LDS R24, [R29] ;  /* 0x000000001d187984 */ /* 0x000e220000000800 */
[----:B-1----:R-:W-:-:S03]  /*1c50*/  FADD.FTZ R9, R9, R22 ;  /* 0x0000001609097221 */ /* 0x002fc60000010000 */
[----:B------:R-:W-:Y:S01]  /*1c60*/  LDS R22, [R29+0x8] ;  /* 0x000008001d167984 */ /* 0x000fe20000000800 */
[----:B--2---:R-:W-:Y:S01]  /*1c70*/  FADD.FTZ R11, R26, R23 ;  /* 0x000000171a0b7221 */ /* 0x004fe20000010000 */
[----:B---3--:R-:W-:-:S03]  /*1c80*/  FADD.FTZ R20, R20, R25 ;  /* 0x0000001914147221 */ /* 0x008fc60000010000 */
[----:B------:R-:W-:Y:S01]  /*1c90*/  FADD.FTZ R18, R11, R18 ;  /* 0x000000120b127221 */ /* 0x000fe20000010000 */
[----:B------:R-:W1:Y:S01]  /*1ca0*/  LDS R25, [R15+0xc] ;  /* 0x00000c000f197984 */ /* 0x000e620000000800 */
[----:B----4-:R-:W-:-:S03]  /*1cb0*/  FADD.FTZ R12, R9, R12 ;  /* 0x0000000c090c7221 */ /* 0x010fc60000010000 */
[----:B------:R-:W2:Y:S01]  /*1cc0*/  LDS R9, [R15+0x4] ;  /* 0x000004000f097984 */ /* 0x000ea20000000800 */
[----:B-----5:R-:W-:Y:S01]  /*1cd0*/  FADD.FTZ R23, R20, R19 ;  /* 0x0000001314177221 */ /* 0x020fe20000010000 */
[----:B------:R-:W-:Y:S02]  /*1ce0*/  IMAD R19, R0, 0x10, R29 ;  /* 0x0000001000137824 */ /* 0x000fe400078e021d */
[----:B------:R-:W3:Y:S01]  /*1cf0*/  LDS R11, [R15+0x8] ;  /* 0x000008000f0b7984 */ /* 0x000ee20000000800 */
[----:B------:R-:W-:-:S03]  /*1d00*/  FADD.FTZ R21, R10, R21 ;  /* 0x000000150a157221 */ /* 0x000fc60000010000 */
[----:B------:R-:W4:Y:S01]  /*1d10*/  LDS R10, [R29+0x4] ;  /* 0x000004001d0a7984 */ /* 0x000f220000000800 */
[----:B------:R-:W-:-:S03]  /*1d20*/  FADD.FTZ R26, R21, R6 ;  /* 0x00000006151a7221 */ /* 0x000fc60000010000 */
[----:B------:R-:W5:Y:S01]  /*1d30*/  LDS R20, [R29+0xc] ;  /* 0x00000c001d147984 */ /* 0x000f620000000800 */
[----:B------:R-:W-:-:S03]  /*1d40*/  FADD.FTZ R27, R23, R8 ;  /* 0x00000008171b7221 */ /* 0x000fc60000010000 */
[----:B------:R-:W5:Y:S04]  /*1d50*/  LDS R23, [R19+0x4] ;  /* 0x0000040013177984 */ /* 0x000f680000000800 */
[----:B------:R-:W5:Y:S01]  /*1d60*/  LDS R6, [R19+0xc] ;  /* 0x00000c0013067984 */ /* 0x000f620000000800 */
[----:B0-----:R-:W-:-:S03]  /*1d70*/  FADD.FTZ R27, R27, R24 ;  /* 0x000000181b1b7221 */ /* 0x001fc60000010000 */
[----:B------:R-:W0:Y:S04]  /*1d80*/  LDS R8, [R19] ;  /* 0x0000000013087984 */ /* 0x000e280000000800 */
[----:B------:R-:W0:Y:S01]  /*1d90*/  LDS R21, [R19+0x8] ;  /* 0x0000080013157984 */ /* 0x000e220000000800 */
[----:B-1----:R-:W-:Y:S01]  /*1da0*/  FADD.FTZ R25, R26, R25 ;  /* 0x000000191a197221 */ /* 0x002fe20000010000 */
[----:B--2---:R-:W-:Y:S01]  /*1db0*/  FADD.FTZ R9, R18, R9 ;  /* 0x0000000912097221 */ /* 0x004fe20000010000 */
[----:B---3--:R-:W-:-:S03]  /*1dc0*/  FADD.FTZ R11, R12, R11 ;  /* 0x0000000b0c0b7221 */ /* 0x008fc60000010000 */
[----:B----4-:R-:W-:Y:S01]  /*1dd0*/  FADD.FTZ R10, R9, R10 ;  /* 0x0000000a090a7221 */ /* 0x010fe20000010000 */
[----:B------:R-:W-:Y:S01]  /*1de0*/  FADD.FTZ R22, R11, R22 ;  /* 0x000000160b167221 */ /* 0x000fe20000010000 */
[----:B-----5:R-:W-:Y:S02]  /*1df0*/  FADD.FTZ R25, R25, R20 ;  /* 0x0000001419197221 */ /* 0x020fe40000010000 */
[----:B------:R-:W-:Y:S02]  /*1e00*/  FADD.FTZ R9, R10, R23 ;  /* 0x000000170a097221 */ /* 0x000fe40000010000 */
[----:B------:R-:W-:Y:S01]  /*1e10*/  FADD.FTZ R11, R25, R6 ;  /* 0x00000006190b7221 */ /* 0x000fe20000010000 */
[----:B------:R-:W-:Y:S01]  /*1e20*/  LEA R25, R0, R19, 0x4 ;  /* 0x0000001300197211 */ /* 0x000fe200078e20ff */
[----:B0-----:R-:W-:Y:S01]  /*1e30*/  FADD.FTZ R8, R27, R8 ;  /* 0x000000081b087221 */ /* 0x001fe20000010000 */
[----:B------:R-:W-:Y:S01]  /*1e40*/  FADD.FTZ R10, R22, R21 ;  /* 0x00000015160a7221 */ /* 0x000fe20000010000 */
[----:B------:R-:W-:Y:S06]  /*1e50*/  @P1 BRA `(.L_x_154) ;  /* 0xfffffff400b01947 */ /* 0x000fec000383ffff */
.L_x_153:
[----:B------:R-:W-:-:S13]  /*1e60*/  ISETP.GT.AND P1, PT, R3, 0x4, PT ;  /* 0x000000040300780c */ /* 0x000fda0003f24270 */
[----:B------:R-:W-:Y:S05]  /*1e70*/  @!P1 BRA `(.L_x_155) ;  /* 0x00000004002c9947 */ /* 0x000fea0003800000 */
[C---:B------:R-:W-:Y:S01]  /*1e80*/  LEA R29, R0.reuse, R25, 0x4 ;  /* 0x00000019001d7211 */ /* 0x040fe200078e20ff */
[----:B------:R-:W0:Y:S01]  /*1e90*/  LDS R23, [R25] ;  /* 0x0000000019177984 */ /* 0x000e220000000800 */
[----:B------:R-:W-:Y:S01]  /*1ea0*/  PLOP3.LUT P0, PT, PT, PT, PT, 0x8, 0x0 ;  /* 0x000000000000781c */ /* 0x000fe20003f0e170 */
[----:B------:R-:W-:Y:S01]  /*1eb0*/  UIADD3 UR6, UR6, 0x8, URZ ;  /* 0x0000000806067890 */ /* 0x000fe2000fffe03f */
[C---:B------:R-:W-:Y:S01]  /*1ec0*/  LEA R15, R0.reuse, R29, 0x4 ;  /* 0x0000001d000f7211 */ /* 0x040fe200078e20ff */
[----:B------:R-:W1:Y:S01]  /*1ed0*/  LDS R20, [R29] ;  /* 0x000000001d147984 */ /* 0x000e620000000800 */
[----:B------:R-:W-:Y:S02]  /*1ee0*/  IADD3 R3, R3, -0x8, RZ ;  /* 0xfffffff803037810 */ /* 0x000fe40007ffe0ff */
[C---:B------:R-:W-:Y:S01]  /*1ef0*/  LEA R31, R0.reuse, R15, 0x4 ;  /* 0x0000000f001f7211 */ /* 0x040fe200078e20ff */
[----:B------:R-:W2:Y:S04]  /*1f00*/  LDS R27, [R25+0x8] ;  /* 0x00000800191b7984 */ /* 0x000ea80000000800 */
[----:B------:R-:W3:Y:S01]  /*1f10*/  LDS R22, [R25+0x4] ;  /* 0x0000040019167984 */ /* 0x000ee20000000800 */
[----:B------:R-:W-:-:S03]  /*1f20*/  IMAD R33, R0, 0x10, R31 ;  /* 0x0000001000217824 */ /* 0x000fc600078e021f */
[----:B------:R-:W4:Y:S04]  /*1f30*/  LDS R24, [R25+0xc] ;  /* 0x00000c0019187984 */ /* 0x000f280000000800 */
[----:B------:R-:W5:Y:S04]  /*1f40*/  LDS R12, [R15] ;  /* 0x000000000f0c7984 */ /* 0x000f680000000800 */
[----:B------:R-:W5:Y:S04]  /*1f50*/  LDS R21, [R29+0x4] ;  /* 0x000004001d157984 */ /* 0x000f680000000800 */
[----:B------:R-:W5:Y:S04]  /*1f60*/  LDS R18, [R29+0xc] ;  /* 0x00000c001d127984 */ /* 0x000f680000000800 */
[----:B------:R-:W5:Y:S04]  /*1f70*/  LDS R19, [R29+0x8] ;  /* 0x000008001d137984 */ /* 0x000f680000000800 */
[----:B------:R-:W5:Y:S01]  /*1f80*/  LDS R6, [R15+0x4] ;  /* 0x000004000f067984 */ /* 0x000f620000000800 */
[----:B0-----:R-:W-:-:S03]  /*1f90*/  FADD.FTZ R23, R8, R23 ;  /* 0x0000001708177221 */ /* 0x001fc60000010000 */
[----:B------:R-:W0:Y:S01]  /*1fa0*/  LDS R29, [R15+0xc] ;  /* 0x00000c000f1d7984 */ /* 0x000e220000000800 */
[----:B-1----:R-:W-:-:S03]  /*1fb0*/  FADD.FTZ R23, R23, R20 ;  /* 0x0000001417177221 */ /* 0x002fc60000010000 */
[----:B------:R-:W1:Y:S01]  /*1fc0*/  LDS R25, [R31] ;  /* 0x000000001f197984 */ /* 0x000e620000000800 */
[----:B--2---:R-:W-:-:S03]  /*1fd0*/  FADD.FTZ R8, R10, R27 ;  /* 0x0000001b0a087221 */ /* 0x004fc60000010000 */
[----:B------:R-:W2:Y:S01]  /*1fe0*/  LDS R27, [R15+0x8] ;  /* 0x000008000f1b7984 */ /* 0x000ea20000000800 */
[----:B---3--:R-:W-:-:S03]  /*1ff0*/  FADD.FTZ R22, R9, R22 ;  /* 0x0000001609167221 */ /* 0x008fc60000010000 */
[----:B------:R-:W-:Y:S01]  /*2000*/  LDS R10, [R33+0xc] ;  /* 0x00000c00210a7984 */ /* 0x000fe20000000800 */
[----:B----4-:R-:W-:-:S03]  /*2010*/  FADD.FTZ R11, R11, R24 ;  /* 0x000000180b0b7221 */ /* 0x010fc60000010000 */
[----:B------:R-:W3:Y:S01]  /*2020*/  LDS R24, [R31+0x4] ;  /* 0x000004001f187984 */ /* 0x000ee20000000800 */
[----:B-----5:R-:W-:-:S03]  /*2030*/  FADD.FTZ R20, R23, R12 ;  /* 0x0000000c17147221 */ /* 0x020fc60000010000 */
[----:B------:R-:W4:Y:S01]  /*2040*/  LDS R23, [R31+0x8] ;  /* 0x000008001f177984 */ /* 0x000f220000000800 */
[----:B------:R-:W-:-:S03]  /*2050*/  FADD.FTZ R9, R22, R21 ;  /* 0x0000001516097221 */ /* 0x000fc60000010000 */
[----:B------:R5:W4:Y:S01]  /*2060*/  LDS R22, [R31+0xc] ;  /* 0x00000c001f167984 */ /* 0x000b220000000800 */
[----:B------:R-:W-:Y:S01]  /*2070*/  FADD.FTZ R18, R11, R18 ;  /* 0x000000120b127221 */ /* 0x000fe20000010000 */
[----:B------:R-:W-:Y:S02]  /*2080*/  LEA R11, R0, R33, 0x4 ;  /* 0x00000021000b7211 */ /* 0x000fe400078e20ff */
[----:B------:R-:W4:Y:S01]  /*2090*/  LDS R21, [R33] ;  /* 0x0000000021157984 */ /* 0x000f220000000800 */
[----:B------:R-:W-:-:S03]  /*20a0*/  FADD.FTZ R8, R8, R19 ;  /* 0x0000001308087221 */ /* 0x000fc60000010000 */
[----:B------:R-:W4:Y:S01]  /*20b0*/  LDS R12, [R33+0x8] ;  /* 0x00000800210c7984 */ /* 0x000f220000000800 */
[C---:B-----5:R-:W-:Y:S01]  /*20c0*/  LEA R31, R0.reuse, R11, 0x4 ;  /* 0x0000000b001f7211 */ /* 0x060fe200078e20ff */
[----:B------:R-:W-:Y:S02]  /*20d0*/  FADD.FTZ R9, R9, R6 ;  /* 0x0000000609097221 */ /* 0x000fe40000010000 */
[----:B------:R-:W5:Y:S01]  /*20e0*/  LDS R19, [R33+0x4] ;  /* 0x0000040021137984 */ /* 0x000f620000000800 */
[----:B------:R-:W-:Y:S01]  /*20f0*/  LEA R15, R0, R31, 0x4 ;  /* 0x0000001f000f7211 */ /* 0x000fe200078e20ff */
[----:B0-----:R-:W-:Y:S02]  /*2100*/  FADD.FTZ R29, R18, R29 ;  /* 0x0000001d121d7221 */ /* 0x001fe40000010000 */
[----:B------:R-:W0:Y:S01]  /*2110*/  LDS R6, [R11] ;  /* 0x000000000b067984 */ /* 0x000e220000000800 */
[----:B-1----:R-:W-:-:S03]  /*2120*/  FADD.FTZ R20, R20, R25 ;  /* 0x0000001914147221 */ /* 0x002fc60000010000 */
[----:B------:R-:W-:Y:S01]  /*2130*/  LDS R18, [R15+0x8] ;  /* 0x000008000f127984 */ /* 0x000fe20000000800 */
[----:B--2---:R-:W-:-:S03]  /*2140*/  FADD.FTZ R8, R8, R27 ;  /* 0x0000001b08087221 */ /* 0x004fc60000010000 */
[----:B------:R-:W1:Y:S04]  /*2150*/  LDS R25, [R11+0xc] ;  /* 0x00000c000b197984 */ /* 0x000e680000000800 */
[----:B------:R-:W2:Y:S01]  /*2160*/  LDS R27, [R11+0x4] ;  /* 0x000004000b1b7984 */ /* 0x000ea20000000800 */
[----:B---3--:R-:W-:-:S03]  /*2170*/  FADD.FTZ R24, R9, R24 ;  /* 0x0000001809187221 */ /* 0x008fc60000010000 */
[----:B------:R-:W3:Y:S01]  /*2180*/  LDS R9, [R11+0x8] ;  /* 0x000008000b097984 */ /* 0x000ee20000000800 */
[----:B----4-:R-:W-:Y:S01]  /*2190*/  FADD.FTZ R23, R8, R23 ;  /* 0x0000001708177221 */ /* 0x010fe20000010000 */
[----:B------:R-:W-:Y:S02]  /*21a0*/  FADD.FTZ R29, R29, R22 ;  /* 0x000000161d1d7221 */ /* 0x000fe40000010000 */
[----:B------:R-:W4:Y:S01]  /*21b0*/  LDS R22, [R31+0x8] ;  /* 0x000008001f167984 */ /* 0x000f220000000800 */
[----:B------:R-:W-:Y:S01]  /*21c0*/  FADD.FTZ R21, R20, R21 ;  /* 0x0000001514157221 */ /* 0x000fe20000010000 */
[----:B------:R-:W-:Y:S02]  /*21d0*/  FADD.FTZ R10, R29, R10 ;  /* 0x0000000a1d0a7221 */ /* 0x000fe40000010000 */
[----:B------:R-:W4:Y:S01]  /*21e0*/  LDS R20, [R31+0xc] ;  /* 0x00000c001f147984 */ /* 0x000f220000000800 */
[----:B------:R-:W-:-:S03]  /*21f0*/  FADD.FTZ R12, R23, R12 ;  /* 0x0000000c170c7221 */ /* 0x000fc60000010000 */
[----:B------:R-:W4:Y:S01]  /*2200*/  LDS R23, [R31+0x4] ;  /* 0x000004001f177984 */ /* 0x000f220000000800 */
[----:B-----5:R-:W-:-:S03]  /*2210*/  FADD.FTZ R8, R24, R19 ;  /* 0x0000001318087221 */ /* 0x020fc60000010000 */
[----:B------:R-:W5:Y:S01]  /*2220*/  LDS R24, [R31] ;  /* 0x000000001f187984 */ /* 0x000f620000000800 */
[----:B0-----:R-:W-:-:S03]  /*2230*/  FADD.FTZ R29, R21, R6 ;  /* 0x00000006151d7221 */ /* 0x001fc60000010000 */
[----:B------:R-:W0:Y:S04]  /*2240*/  LDS R21, [R15+0x4] ;  /* 0x000004000f157984 */ /* 0x000e280000000800 */
[----:B------:R-:W0:Y:S01]  /*2250*/  LDS R6, [R15+0xc] ;  /* 0x00000c000f067984 */ /* 0x000e220000000800 */
[----:B-1----:R-:W-:-:S03]  /*2260*/  FADD.FTZ R25, R10, R25 ;  /* 0x000000190a197221 */ /* 0x002fc60000010000 */
[----:B------:R-:W1:Y:S01]  /*2270*/  LDS R19, [R15] ;  /* 0x000000000f137984 */ /* 0x000e620000000800 */
[----:B--2---:R-:W-:Y:S01]  /*2280*/  FADD.FTZ R8, R8, R27 ;  /* 0x0000001b08087221 */ /* 0x004fe20000010000 */
[----:B---3--:R-:W-:-:S04]  /*2290*/  FADD.FTZ R9, R12, R9 ;  /* 0x000000090c097221 */ /* 0x008fc80000010000 */
[----:B----4-:R-:W-:Y:S01]  /*22a0*/  FADD.FTZ R11, R9, R22 ;  /* 0x00000016090b7221 */ /* 0x010fe20000010000 */
[----:B------:R-:W-:Y:S01]  /*22b0*/  FADD.FTZ R25, R25, R20 ;  /* 0x0000001419197221 */ /* 0x000fe20000010000 */
[----:B------:R-:W-:Y:S01]  /*22c0*/  FADD.FTZ R10, R8, R23 ;  /* 0x00000017080a7221 */ /* 0x000fe20000010000 */
[----:B-----5:R-:W-:-:S03]  /*22d0*/  FADD.FTZ R24, R29, R24 ;  /* 0x000000181d187221 */ /* 0x020fc60000010000 */
[----:B0-----:R-:W-:Y:S01]  /*22e0*/  FADD.FTZ R9, R10, R21 ;  /* 0x000000150a097221 */ /* 0x001fe20000010000 */
[----:B------:R-:W-:Y:S01]  /*22f0*/  FADD.FTZ R10, R11, R18 ;  /* 0x000000120b0a7221 */ /* 0x000fe20000010000 */
[----:B------:R-:W-:Y:S01]  /*2300*/  FADD.FTZ R11, R25, R6 ;  /* 0x00000006190b7221 */ /* 0x000fe20000010000 */
[----:B------:R-:W-:Y:S01]  /*2310*/  LEA R25, R0, R15, 0x4 ;  /* 0x0000000f00197211 */ /* 0x000fe200078e20ff */
[----:B-1----:R-:W-:-:S07]  /*2320*/  FADD.FTZ R8, R24, R19 ;  /* 0x0000001318087221 */ /* 0x002fce0000010000 */
.L_x_155:
[----:B------:R-:W-:-:S13]  /*2330*/  ISETP.NE.OR P0, PT, R3, RZ, P0 ;  /* 0x000000ff0300720c */ /* 0x000fda0000705670 */
[----:B------:R-:W-:Y:S05]  /*2340*/  @!P0 BRA `(.L_x_151) ;  /* 0x0000000000a08947 */ /* 0x000fea0003800000 */
.L_x_152:
[----:B------:R-:W0:Y:S01]  /*2350*/  LDS R27, [R25] ;  /* 0x00000000191b7984 */ /* 0x000e220000000800 */
[C---:B------:R-:W-:Y:S01]  /*2360*/  IMAD R29, R0.reuse, 0x10, R25 ;  /* 0x00000010001d7824 */ /* 0x040fe200078e0219 */
[----:B------:R-:W-:Y:S01]  /*2370*/  IADD3 R3, R3, -0x4, RZ ;  /* 0xfffffffc03037810 */ /* 0x000fe20007ffe0ff */
[----:B------:R-:W-:Y:S01]  /*2380*/  UIADD3 UR6, UR6, 0x4, URZ ;  /* 0x0000000406067890 */ /* 0x000fe2000fffe03f */
[----:B------:R-:W1:Y:S02]  /*2390*/  LDS R15, [R25+0x8] ;  /* 0x00000800190f7984 */ /* 0x000e640000000800 */
[----:B------:R-:W-:Y:S02]  /*23a0*/  LEA R31, R0, R29, 0x4 ;  /* 0x0000001d001f7211 */ /* 0x000fe400078e20ff */
[----:B------:R-:W2:Y:S01]  /*23b0*/  LDS R18, [R25+0x4] ;  /* 0x0000040019127984 */ /* 0x000ea20000000800 */
[----:B------:R-:W-:-:S03]  /*23c0*/  ISETP.NE.AND P0, PT, R3, RZ, PT ;  /* 0x000000ff0300720c */ /* 0x000fc60003f05270 */
[----:B------:R-:W3:Y:S04]  /*23d0*/  LDS R12, [R25+0xc] ;  /* 0x00000c00190c7984 */ /* 0x000ee80000000800 */
[----:B------:R-:W4:Y:S04]  /*23e0*/  LDS R6, [R29] ;  /* 0x000000001d067984 */ /* 0x000f280000000800 */
[----:B------:R-:W5:Y:S04]  /*23f0*/  LDS R23, [R29+0x8] ;  /* 0x000008001d177984 */ /* 0x000f680000000800 */
[----:B------:R-:W5:Y:S04]  /*2400*/  LDS R22, [R29+0xc] ;  /* 0x00000c001d167984 */ /* 0x000f680000000800 */
[----:B------:R-:W5:Y:S04]  /*2410*/  LDS R21, [R31] ;  /* 0x000000001f157984 */ /* 0x000f680000000800 */
[----:B------:R-:W5:Y:S04]  /*2420*/  LDS R20, [R31+0x8] ;  /* 0x000008001f147984 */ /* 0x000f680000000800 */
[----:B------:R-:W5:Y:S01]  /*2430*/  LDS R19, [R31+0xc] ;  /* 0x00000c001f137984 */ /* 0x000f620000000800 */
[----:B0-----:R-:W-:-:S03]  /*2440*/  FADD.FTZ R27, R27, R8 ;  /* 0x000000081b1b7221 */ /* 0x001fc60000010000 */
[----:B------:R-:W0:Y:S01]  /*2450*/  LDS R8, [R29+0x4] ;  /* 0x000004001d087984 */ /* 0x000e220000000800 */
[----:B-1----:R-:W-:Y:S01]  /*2460*/  FADD.FTZ R10, R15, R10 ;  /* 0x0000000a0f0a7221 */ /* 0x002fe20000010000 */
[----:B------:R-:W-:Y:S01]  /*2470*/  LEA R15, R0, R31, 0x4 ;  /* 0x0000001f000f7211 */ /* 0x000fe200078e20ff */
[----:B--2---:R-:W-:Y:S02]  /*2480*/  FADD.FTZ R9, R18, R9 ;  /* 0x0000000912097221 */ /* 0x004fe40000010000 */
[----:B------:R-:W1:Y:S01]  /*2490*/  LDS R18, [R31+0x4] ;  /* 0x000004001f127984 */ /* 0x000e620000000800 */
[----:B---3--:R-:W-:-:S03]  /*24a0*/  FADD.FTZ R25, R12, R11 ;  /* 0x0000000b0c197221 */ /* 0x008fc60000010000 */
[----:B------:R-:W2:Y:S01]  /*24b0*/  LDS R24, [R15] ;  /* 0x000000000f187984 */ /* 0x000ea20000000800 */
[----:B----4-:R-:W-:-:S03]  /*24c0*/  FADD.FTZ R26, R27, R6 ;  /* 0x000000061b1a7221 */ /* 0x010fc60000010000 */
[----:B------:R-:W3:Y:S01]  /*24d0*/  LDS R12, [R15+0x4] ;  /* 0x000004000f0c7984 */ /* 0x000ee20000000800 */
[----:B-----5:R-:W-:-:S03]  /*24e0*/  FADD.FTZ R23, R10, R23 ;  /* 0x000000170a177221 */ /* 0x020fc60000010000 */
[----:B------:R-:W4:Y:S01]  /*24f0*/  LDS R6, [R15+0x8] ;  /* 0x000008000f067984 */ /* 0x000f220000000800 */
[----:B------:R-:W-:Y:S01]  /*2500*/  FADD.FTZ R22, R25, R22 ;  /* 0x0000001619167221 */ /* 0x000fe20000010000 */
[----:B------:R-:W-:Y:S02]  /*2510*/  LEA R25, R0, R15, 0x4 ;  /* 0x0000000f00197211 */ /* 0x000fe400078e20ff */
[----:B------:R-:W5:Y:S01]  /*2520*/  LDS R11, [R15+0xc] ;  /* 0x00000c000f0b7984 */ /* 0x000f620000000800 */
[----:B------:R-:W-:Y:S01]  /*2530*/  FADD.FTZ R21, R26, R21 ;  /* 0x000000151a157221 */ /* 0x000fe20000010000 */
[----:B------:R-:W-:Y:S01]  /*2540*/  FADD.FTZ R23, R23, R20 ;  /* 0x0000001417177221 */ /* 0x000fe20000010000 */
[----:B------:R-:W-:Y:S01]  /*2550*/  FADD.FTZ R22, R22, R19 ;  /* 0x0000001316167221 */ /* 0x000fe20000010000 */
[----:B0-----:R-:W-:-:S04]  /*2560*/  FADD.FTZ R9, R9, R8 ;  /* 0x0000000809097221 */ /* 0x001fc80000010000 */
[----:B-1----:R-:W-:Y:S01]  /*2570*/  FADD.FTZ R9, R9, R18 ;  /* 0x0000001209097221 */ /* 0x002fe20000010000 */
[----:B--2---:R-:W-:-:S03]  /*2580*/  FADD.FTZ R8, R21, R24 ;  /* 0x0000001815087221 */ /* 0x004fc60000010000 */
[----:B---3--:R-:W-:Y:S01]  /*2590*/  FADD.FTZ R9, R9, R12 ;  /* 0x0000000c09097221 */ /* 0x008fe20000010000 */
[----:B----4-:R-:W-:Y:S01]  /*25a0*/  FADD.FTZ R10, R23, R6 ;  /* 0x00000006170a7221 */ /* 0x010fe20000010000 */
[----:B-----5:R-:W-:Y:S01]  /*25b0*/  FADD.FTZ R11, R22, R11 ;  /* 0x0000000b160b7221 */ /* 0x020fe20000010000 */
[----:B------:R-:W-:Y:S06]  /*25c0*/  @P0 BRA `(.L_x_152) ;  /* 0xfffffffc00600947 */ /* 0x000fec000383ffff */
.L_x_151:
[----:B------:R-:W-:-:S13]  /*25d0*/  ISETP.NE.AND P0, PT, R4, RZ, PT ;  /* 0x000000ff0400720c */ /* 0x000fda0003f05270 */
[----:B------:R-:W-:Y:S05]  /*25e0*/  @!P0 BRA `(.L_x_150) ;  /* 0x00000000003c8947 */ /* 0x000fea0003800000 */
[----:B------:R-:W-:-:S05]  /*25f0*/  IMAD R3, R0, UR6, R13 ;  /* 0x0000000600037c24 */ /* 0x000fca000f8e020d */
[----:B------:R-:W-:-:S04]  /*2600*/  LEA R3, R3, UR4, 0x4 ;  /* 0x0000000403037c11 */ /* 0x000fc8000f8e20ff */
[----:B------:R-:W-:-:S07]  /*2610*/  IADD3 R3, R3, 0x8, RZ ;  /* 0x0000000803037810 */ /* 0x000fce0007ffe0ff */
.L_x_156:
[----:B------:R-:W0:Y:S01]  /*2620*/  LDS R15, [R3+-0x8] ;  /* 0xfffff800030f7984 */ /* 0x000e220000000800 */
[----:B------:R-:W-:-:S03]  /*2630*/  VIADD R4, R4, 0xffffffff ;  /* 0xffffffff04047836 */ /* 0x000fc60000000000 */
[----:B------:R-:W1:Y:S02]  /*2640*/  LDS R6, [R3+-0x4] ;  /* 0xfffffc0003067984 */ /* 0x000e640000000800 */
[----:B------:R-:W-:Y:S02]  /*2650*/  ISETP.NE.AND P0, PT, R4, RZ, PT ;  /* 0x000000ff0400720c */ /* 0x000fe40003f05270 */
        /* <DEDUP_REMOVED lines=8> */
.L_x_150:
[----:B------:R-:W-:-:S13]  /*26e0*/  ISETP.NE.AND P0, PT, R2, 0x1, PT ;  /* 0x000000010200780c */ /* 0x000fda0003f05270 */
[----:B------:R-:W-:Y:S05]  /*26f0*/  @!P0 BRA `(.L_x_157) ;  /* 0x0000000800108947 */ /* 0x000fea0003800000 */
[----:B------:R-:W0:Y:S08]  /*2700*/  LDC R3, c[0x0][0x220] ;  /* 0x00008800ff037b82 */ /* 0x000e300000000800 */
[----:B------:R-:W2:Y:S01]  /*2710*/  LDC.64 R18, c[0x0][0x230] ;  /* 0x00008c00ff127b82 */ /* 0x000ea20000000a00 */
[----:B0-----:R-:W-:-:S04]  /*2720*/  IMAD R3, R3, UR10, RZ ;  /* 0x0000000a03037c24 */ /* 0x001fc8000f8e02ff */
[----:B--2---:R-:W-:-:S04]  /*2730*/  IMAD.WIDE.U32 R18, R3, 0x4, R18 ;  /* 0x0000000403127825 */ /* 0x004fc800078e0012 */
[----:B------:R-:W-:-:S05]  /*2740*/  IMAD.WIDE R18, R14, 0x10, R18 ;  /* 0x000000100e127825 */ /* 0x000fca00078e0212 */
[----:B------:R0:W-:Y:S02]  /*2750*/  STG.E.128 desc[UR8][R18.64], R8 ;  /* 0x0000000812007986 */ /* 0x0001e4000c101d08 */
.L_x_149:
[----:B------:R-:W-:Y:S05]  /*2760*/  BSYNC B0 ;  /* 0x0000000000007941 */ /* 0x000fea0003800000 */
.L_x_148:
        /* <DEDUP_REMOVED lines=9> */
[----:B------:R-:W2:Y:S01]  /*2800*/  S2R R3, SR_LANEID ;  /* 0x0000000000037919 */ /* 0x000ea20000000000 */
[----:B------:R-:W-:Y:S01]  /*2810*/  VOTEU.ANY UR6, UPT, PT ;  /* 0x0000000000067886 */ /* 0x000fe200038e0100 */
[----:B01----:R-:W0:Y:S01]  /*2820*/  LDC.64 R8, c[0x0][0x238] ;  /* 0x00008e00ff087b82 */ /* 0x003e220000000a00 */
[----:B------:R-:W2:Y:S08]  /*2830*/  FLO.U32 R4, UR6 ;  /* 0x0000000600047d00 */ /* 0x000eb000080e0000 */
[----:B------:R-:W1:Y:S01]  /*2840*/  POPC R11, UR6 ;  /* 0x00000006000b7d09 */ /* 0x000e620008000000 */
[----:B0-----:R-:W-:Y:S01]  /*2850*/  IMAD.WIDE.U32 R6, R7, 0x4, R8 ;  /* 0x0000000407067825 */ /* 0x001fe200078e0008 */
[----:B--2---:R-:W-:-:S13]  /*2860*/  ISETP.EQ.U32.AND P0, PT, R4, R3, PT ;  /* 0x000000030400720c */ /* 0x004fda0003f02070 */
[----:B-1----:R-:W2:Y:S01]  /*2870*/  @P0 ATOMG.E.ADD.STRONG.GPU PT, R7, desc[UR8][R6.64], R11 ;  /* 0x0000000b060709a8 */ /* 0x002ea200081ee1c8 */
        /* <DEDUP_REMOVED lines=10> */
.L_x_159:
[----:B------:R-:W-:Y:S05]  /*2920*/  BSYNC B0 ;  /* 0x0000000000007941 */ /* 0x000fea0003800000 */
.L_x_158:
[----:B------:R-:W-:Y:S01]  /*2930*/  BAR.SYNC.DEFER_BLOCKING 0x0 ;  /* 0x0000000000007b1d */ /* 0x000fe20000010000 */
[----:B------:R-:W-:-:S09]  /*2940*/  ULEA UR6, UR7, UR5, 0x18 ;  /* 0x0000000507067291 */ /* 0x000fd2000f8ec03f */
[----:B--2---:R-:W2:Y:S02]  /*2950*/  LDS.U8 R0, [UR6] ;  /* 0x00000006ff007984 */ /* 0x004ea40008000000 */
[----:B--2---:R-:W-:-:S04]  /*2960*/  ISETP.NE.AND P0, PT, R0, RZ, PT ;  /* 0x000000ff0000720c */ /* 0x004fc80003f05270 */
[----:B------:R-:W-:-:S13]  /*2970*/  ISETP.NE.OR P0, PT, R5, RZ, !P0 ;  /* 0x000000ff0500720c */ /* 0x000fda0004705670 */
[----:B------:R-:W-:Y:S05]  /*2980*/  @P0 EXIT ;  /* 0x000000000000094d */ /* 0x000fea0003800000 */
[----:B------:R-:W-:Y:S01]  /*2990*/  ISETP.NE.AND P0, PT, R2, RZ, PT ;  /* 0x000000ff0200720c */ /* 0x000fe20003f05270 */
[----:B------:R-:W-:Y:S01]  /*29a0*/  HFMA2.MMA R15, -RZ, RZ, 0, 0 ;  /* 0x00000000ff0f7435 */ /* 0x000fe200000001ff */
[----:B------:R-:W-:Y:S02]  /*29b0*/  CS2R R12, SRZ ;  /* 0x00000000000c7805 */ /* 0x000fe4000001ff00 */
[----:B------:R-:W-:-:S09]  /*29c0*/  MOV R0, RZ ;  /* 0x000000ff00007202 */ /* 0x000fd20000000f00 */
[----:B------:R-:W-:Y:S05]  /*29d0*/  @!P0 BRA `(.L_x_160) ;  /* 0x0000000400308947 */ /* 0x000fea0003800000 */
[C---:B-1----:R-:W-:Y:S01]  /*29e0*/  VIADD R4, R2.reuse, 0xffffffff ;  /* 0xffffffff02047836 */ /* 0x042fe20000000000 */
[----:B------:R-:W-:Y:S01]  /*29f0*/  LOP3.LUT R3, R2, 0x3, RZ, 0xc0, !PT ;  /* 0x0000000302037812 */ /* 0x000fe200078ec0ff */
[----:B------:R-:W-:Y:S01]  /*2a00*/  UMOV UR4, URZ ;  /* 0x0000003f00047c82 */ /* 0x000fe20008000000 */
[----:B------:R-:W-:Y:S02]  /*2a10*/  MOV R15, RZ ;  /* 0x000000ff000f7202 */ /* 0x000fe40000000f00 */
[----:B------:R-:W-:Y:S02]  /*2a20*/  ISETP.GE.U32.AND P0, PT, R4, 0x3, PT ;  /* 0x000000030400780c */ /* 0x000fe40003f06070 */
[----:B------:R-:W-:-:S11]  /*2a30*/  ISETP.NE.AND P1, PT, R3, RZ, PT ;  /* 0x000000ff0300720c */ /* 0x000fd60003f25270 */
[----:B------:R-:W-:Y:S05]  /*2a40*/  @!P0 BRA `(.L_x_161) ;  /* 0x0000000000cc8947 */ /* 0x000fea0003800000 */
[----:B------:R-:W1:Y:S01]  /*2a50*/  LDC R28, c[0x0][0x220] ;  /* 0x00008800ff1c7b82 */ /* 0x000e620000000800 */
[----:B------:R-:W-:Y:S01]  /*2a60*/  HFMA2.MMA R15, -RZ, RZ, 0, 0 ;  /* 0x00000000ff0f7435 */ /* 0x000fe200000001ff */
[----:B------:R-:W-:Y:S02]  /*2a70*/  IADD3 R2, -R3, R2, RZ ;  /* 0x0000000203027210 */ /* 0x000fe40007ffe1ff */
[----:B------:R-:W-:Y:S02]  /*2a80*/  CS2R R12, SRZ ;  /* 0x00000000000c7805 */ /* 0x000fe4000001ff00 */
[----:B------:R-:W-:Y:S01]  /*2a90*/  MOV R0, RZ ;  /* 0x000000ff00007202 */ /* 0x000fe20000000f00 */
[----:B------:R-:W-:Y:S01]  /*2aa0*/  UMOV UR4, URZ ;  /* 0x0000003f00047c82 */ /* 0x000fe20008000000 */
[----:B0-----:R-:W0:Y:S05]  /*2ab0*/  LDC.64 R18, c[0x0][0x230] ;  /* 0x00008c00ff127b82 */ /* 0x001e2a0000000a00 */
.L_x_162:
[----:B-1----:R-:W-:-:S05]  /*2ac0*/  IMAD R5, R28, UR4, RZ ;  /* 0x000000041c057c24 */ /* 0x002fca000f8e02ff */
[----:B------:R-:W-:Y:S02]  /*2ad0*/  IADD3 R7, R5, R28, RZ ;  /* 0x0000001c05077210 */ /* 0x000fe40007ffe0ff */
[----:B------:R-:W-:Y:S02]  /*2ae0*/  SHF.R.S32.HI R4, RZ, 0x1f, R5 ;  /* 0x0000001fff047819 */ /* 0x000fe40000011405 */
[----:B------:R-:W-:Y:S01]  /*2af0*/  SHF.R.S32.HI R6, RZ, 0x1f, R7 ;  /* 0x0000001fff067819 */ /* 0x000fe20000011407 */
[----:B------:R-:W-:Y:S01]  /*2b00*/  IMAD.IADD R9, R7, 0x1, R28 ;  /* 0x0000000107097824 */ /* 0x000fe200078e021c */
[----:B------:R-:W-:Y:S02]  /*2b10*/  LEA.HI R5, R4, R5, RZ, 0x2 ;  /* 0x0000000504057211 */ /* 0x000fe400078f10ff */
[----:B------:R-:W-:Y:S02]  /*2b20*/  LEA.HI R7, R6, R7, RZ, 0x2 ;  /* 0x0000000706077211 */ /* 0x000fe400078f10ff */
[----:B------:R-:W-:-:S02]  /*2b30*/  SHF.R.S32.HI R4, RZ, 0x1f, R9 ;  /* 0x0000001fff047819 */ /* 0x000fc40000011409 */
[----:B------:R-:W-:Y:S02]  /*2b40*/  LEA.HI.SX32 R5, R5, R14, 0x1e ;  /* 0x0000000e05057211 */ /* 0x000fe400078ff2ff */
[----:B------:R-:W-:Y:S02]  /*2b50*/  IADD3 R10, R9, R28, RZ ;  /* 0x0000001c090a7210 */ /* 0x000fe40007ffe0ff */
[----:B------:R-:W-:Y:S01]  /*2b60*/  LEA.HI R11, R4, R9, RZ, 0x2 ;  /* 0x00000009040b7211 */ /* 0x000fe200078f10ff */
[----:B0-----:R-:W-:Y:S01]  /*2b70*/  IMAD.WIDE R4, R5, 0x10, R18 ;  /* 0x0000001005047825 */ /* 0x001fe200078e0212 */
[-C--:B------:R-:W-:Y:S02]  /*2b80*/  LEA.HI.SX32 R7, R7, R14.reuse, 0x1e ;  /* 0x0000000e07077211 */ /* 0x080fe400078ff2ff */
[----:B------:R-:W-:Y:S02]  /*2b90*/  SHF.R.S32.HI R21, RZ, 0x1f, R10 ;  /* 0x0000001fff157819 */ /* 0x000fe4000001140a */
[----:B------:R-:W-:Y:S01]  /*2ba0*/  LEA.HI.SX32 R11, R11, R14, 0x1e ;  /* 0x0000000e0b0b7211 */ /* 0x000fe200078ff2ff */
        /* <DEDUP_REMOVED lines=29> */
.L_x_161:
[----:B------:R-:W-:Y:S05]  /*2d80*/  @!P1 BRA `(.L_x_160) ;  /* 0x0000000000449947 */ /* 0x000fea0003800000 */
[----:B0-----:R-:W0:Y:S01]  /*2d90*/  LDC.64 R8, c[0x0][0x230] ;  /* 0x00008c00ff087b82 */ /* 0x001e220000000a00 */
[----:B------:R-:W-:Y:S02]  /*2da0*/  ULDC UR5, c[0x0][0x220] ;  /* 0x0000880000057ab9 */ /* 0x000fe40000000800 */
[----:B------:R-:W-:-:S06]  /*2db0*/  UIMAD UR4, UR4, UR5, URZ ;  /* 0x00000005040472a4 */ /* 0x000fcc000f8e023f */
[----:B------:R-:W-:-:S07]  /*2dc0*/  MOV R2, UR4 ;  /* 0x0000000400027c02 */ /* 0x000fce0008000f00 */
.L_x_163:
[----:B------:R-:W-:-:S04]  /*2dd0*/  SHF.R.S32.HI R5, RZ, 0x1f, R2 ;  /* 0x0000001fff057819 */ /* 0x000fc80000011402 */
[----:B------:R-:W-:-:S04]  /*2de0*/  LEA.HI R5, R5, R2, RZ, 0x2 ;  /* 0x0000000205057211 */ /* 0x000fc800078f10ff */
[----:B------:R-:W-:-:S05]  /*2df0*/  LEA.HI.SX32 R5, R5, R14, 0x1e ;  /* 0x0000000e05057211 */ /* 0x000fca00078ff2ff */
[----:B0-----:R-:W-:-:S06]  /*2e00*/  IMAD.WIDE R4, R5, 0x10, R8 ;  /* 0x0000001005047825 */ /* 0x001fcc00078e0208 */
        /* <DEDUP_REMOVED lines=9> */
.L_x_160:
[----:B------:R-:W2:Y:S08]  /*2ea0*/  F2F.F16.F32 R2, R15 ;  /* 0x0000000f00027304 */ /* 0x000eb00000200800 */
[----:B------:R-:W-:Y:S01]  /*2eb0*/  F2F.F16.F32 R0, R0 ;  /* 0x0000000000007304 */ /* 0x000fe20000200800 */
[----:B--2---:R-:W-:-:S07]  /*2ec0*/  IMAD.WIDE.U32 R2, R2, 0x10000, RZ ;  /* 0x0001000002027825 */ /* 0x004fce00078e00ff */
[----:B------:R-:W2:Y:S08]  /*2ed0*/  F2F.F16.F32 R5, R12 ;  /* 0x0000000c00057304 */ /* 0x000eb00000200800 */
[----:B------:R-:W3:Y:S01]  /*2ee0*/  F2F.F16.F32 R13, R13 ;  /* 0x0000000d000d7304 */ /* 0x000ee20000200800 */
[----:B--2---:R-:W-:-:S04]  /*2ef0*/  PRMT R5, R0, 0x5410, R5 ;  /* 0x0000541000057816 */ /* 0x004fc80000000005 */
[----:B------:R-:W-:Y:S02]  /*2f00*/  LOP3.LUT R3, R5, R3, RZ, 0xfc, !PT ;  /* 0x0000000305037212 */ /* 0x000fe400078efcff */
[----:B---3--:R-:W-:-:S05]  /*2f10*/  LOP3.LUT R2, R2, R13, RZ, 0xfc, !PT ;  /* 0x0000000d02027212 */ /* 0x008fca00078efcff */
[----:B------:R-:W-:Y:S01]  /*2f20*/  STG.E.64 desc[UR8][R16.64], R2 ;  /* 0x0000000210007986 */ /* 0x000fe2000c101b08 */
[----:B------:R-:W-:Y:S05]  /*2f30*/  EXIT ;  /* 0x000000000000794d */ /* 0x000fea0003800000 */
.L_x_157:
[----:B------:R-:W0:Y:S08]  /*2f40*/  F2F.F16.F32 R2, R9 ;  /* 0x0000000900027304 */ /* 0x000e300000200800 */
[----:B-1----:R-:W-:Y:S01]  /*2f50*/  F2F.F16.F32 R10, R10 ;  /* 0x0000000a000a7304 */ /* 0x002fe20000200800 */
[----:B0-----:R-:W-:-:S07]  /*2f60*/  IMAD.WIDE.U32 R2, R2, 0x10000, RZ ;  /* 0x0001000002027825 */ /* 0x001fce00078e00ff */
[----:B------:R-:W0:Y:S08]  /*2f70*/  F2F.F16.F32 R11, R11 ;  /* 0x0000000b000b7304 */ /* 0x000e300000200800 */
[----:B------:R-:W1:Y:S01]  /*2f80*/  F2F.F16.F32 R5, R8 ;  /* 0x0000000800057304 */ /* 0x000e620000200800 */
[----:B0-----:R-:W-:-:S04]  /*2f90*/  PRMT R7, R10, 0x5410, R11 ;  /* 0x000054100a077816 */ /* 0x001fc8000000000b */
[----:B------:R-:W-:Y:S02]  /*2fa0*/  LOP3.LUT R3, R7, R3, RZ, 0xfc, !PT ;  /* 0x0000000307037212 */ /* 0x000fe400078efcff */
[----:B-1----:R-:W-:-:S05]  /*2fb0*/  LOP3.LUT R2, R2, R5, RZ, 0xfc, !PT ;  /* 0x0000000502027212 */ /* 0x002fca00078efcff */
[----:B------:R-:W-:Y:S01]  /*2fc0*/  STG.E.64 desc[UR8][R16.64], R2 ;  /* 0x0000000210007986 */ /* 0x000fe2000c101b08 */
[----:B------:R-:W-:Y:S05]  /*2fd0*/  EXIT ;  /* 0x000000000000794d */ /* 0x000fea0003800000 */
.L_x_164:
        /* <DEDUP_REMOVED lines=10> */
.L_x_329:


//--------------------- .text._Z13biasAdd_bpropIN3c104HalfELi4EEvPT_iiPVfPiS3_ --------------------------
	.section	.text._Z13biasAdd_bpropIN3c104HalfELi4EEvPT_iiPVfPiS3_,"ax",@progbits
	.align	128
        .global         _Z13biasAdd_bpropIN3c104HalfELi4EEvPT_iiPVfPiS3_
        .type           _Z13biasAdd_bpropIN3c104HalfELi4EEvPT_iiPVfPiS3_,@function
        .size           _Z13biasAdd_bpropIN3c104HalfELi4EEvPT_iiPVfPiS3_,(.L_x_330 - _Z13biasAdd_bpropIN3c104HalfELi4EEvPT_iiPVfPiS3_)
        .other          _Z13biasAdd_bpropIN3c104HalfELi4EEvPT_iiPVfPiS3_,@"STO_CUDA_ENTRY STV_DEFAULT"
_Z13biasAdd_bpropIN3c104HalfELi4EEvPT_iiPVfPiS3_:
.text._Z13biasAdd_bpropIN3c104HalfELi4EEvPT_iiPVfPiS3_:
        /* <DEDUP_REMOVED lines=42> */
[----:B------:R-:W-:Y:S01]  /*02a0*/  IMAD.HI.U32 R12, R5, R4, RZ ;  /* 0x00000004050c7227 */ /* 0x000fe200078e00ff */
[----:B------:R-:W-:Y:S01]  /*02b0*/  VIADDMNMX R11, R13, R8, R11, PT ;  /* 0x000000080d0b7246 */ /* 0x000fe2000380010b */
        /* <DEDUP_REMOVED lines=35> */
.L_x_171:
[C---:B------:R-:W-:Y:S02]  /*04f0*/  IADD3 R19, R6.reuse, R25, RZ ;  /* 0x0000001906137210 */ /* 0x040fe40007ffe0ff */
[----:B------:R-:W-:Y:S02]  /*0500*/  MOV R12, R9 ;  /* 0x00000009000c7202 */ /* 0x000fe40000000f00 */
[----:B------:R-:W-:Y:S02]  /*0510*/  SHF.R.S32.HI R15, RZ, 0x1f, R19 ;  /* 0x0000001fff0f7819 */ /* 0x000fe40000011413 */
[----:B------:R-:W-:-:S03]  /*0520*/  IADD3 R17, R6, 0x1, R25 ;  /* 0x0000000106117810 */ /* 0x000fc60007ffe019 */
[-C--:B------:R-:W-:Y:S02]  /*0530*/  IMAD R16, R15, R10.reuse, RZ ;  /* 0x0000000a0f107224 */ /* 0x080fe400078e02ff */
[----:B------:R-:W-:-:S04]  /*0540*/  IMAD.WIDE.U32 R14, R19, R10, R12 ;  /* 0x0000000a130e7225 */ /* 0x000fc800078e000c */
[----:B------:R-:W-:Y:S01]  /*0550*/  IMAD R21, R19, R22, R16 ;  /* 0x0000001613157224 */ /* 0x000fe200078e0210 */
[----:B------:R-:W-:Y:S02]  /*0560*/  SHF.R.S32.HI R19, RZ, 0x1f, R17 ;  /* 0x0000001fff137819 */ /* 0x000fe40000011411 */
[----:B------:R-:W-:Y:S01]  /*0570*/  LEA R26, P2, R14, UR10, 0x1 ;  /* 0x0000000a0e1a7c11 */ /* 0x000fe2000f8408ff */
[----:B------:R-:W-:Y:S02]  /*0580*/  IMAD.IADD R15, R15, 0x1, R21 ;  /* 0x000000010f0f7824 */ /* 0x000fe400078e0215 */
[----:B------:R-:W-:-:S03]  /*0590*/  IMAD R19, R19, R10, RZ ;  /* 0x0000000a13137224 */ /* 0x000fc600078e02ff */
[----:B------:R-:W-:Y:S01]  /*05a0*/  LEA.HI.X R27, R14, UR11, R15, 0x1, P2 ;  /* 0x0000000b0e1b7c11 */ /* 0x000fe200090f0c0f */
[----:B------:R-:W-:-:S04]  /*05b0*/  IMAD.WIDE.U32 R14, R17, R10, R12 ;  /* 0x0000000a110e7225 */ /* 0x000fc800078e000c */
[----:B------:R-:W-:Y:S01]  /*05c0*/  IMAD R19, R17, R22, R19 ;  /* 0x0000001611137224 */ /* 0x000fe200078e0213 */
[----:B------:R-:W-:Y:S01]  /*05d0*/  IADD3 R17, R6, 0x2, R25 ;  /* 0x0000000206117810 */ /* 0x000fe20007ffe019 */
[----:B------:R-:W2:Y:S01]  /*05e0*/  LDG.E.U16 R26, desc[UR6][R26.64] ;  /* 0x000000061a1a7981 */ /* 0x000ea2000c1e1500 */
[C---:B------:R-:W-:Y:S02]  /*05f0*/  LEA R20, P2, R14.reuse, UR10, 0x1 ;  /* 0x0000000a0e147c11 */ /* 0x040fe4000f8408ff */
[----:B------:R-:W-:Y:S02]  /*0600*/  IADD3 R19, R15, R19, RZ ;  /* 0x000000130f137210 */ /* 0x000fe40007ffe0ff */
[----:B------:R-:W-:Y:S02]  /*0610*/  SHF.R.S32.HI R15, RZ, 0x1f, R17 ;  /* 0x0000001fff0f7819 */ /* 0x000fe40000011411 */
[----:B------:R-:W-:-:S03]  /*0620*/  LEA.HI.X R21, R14, UR11, R19, 0x1, P2 ;  /* 0x0000000b0e157c11 */ /* 0x000fc600090f0c13 */
[----:B------:R-:W-:Y:S02]  /*0630*/  IMAD R15, R15, R10, RZ ;  /* 0x0000000a0f0f7224 */ /* 0x000fe400078e02ff */
[----:B------:R-:W3:Y:S02]  /*0640*/  LDG.E.U16 R20, desc[UR6][R20.64] ;  /* 0x0000000614147981 */ /* 0x000ee4000c1e1500 */
[C---:B------:R-:W-:Y:S02]  /*0650*/  IMAD R19, R17.reuse, R22, R15 ;  /* 0x0000001611137224 */ /* 0x040fe400078e020f */
[----:B------:R-:W-:Y:S01]  /*0660*/  IMAD.WIDE.U32 R14, R17, R10, R12 ;  /* 0x0000000a110e7225 */ /* 0x000fe200078e000c */
[----:B------:R-:W-:-:S04]  /*0670*/  IADD3 R17, R6, 0x3, R25 ;  /* 0x0000000306117810 */ /* 0x000fc80007ffe019 */
[----:B------:R-:W-:Y:S02]  /*0680*/  IADD3 R15, R15, R19, RZ ;  /* 0x000000130f0f7210 */ /* 0x000fe40007ffe0ff */
[----:B------:R-:W-:-:S04]  /*0690*/  LEA R18, P2, R14, UR10, 0x1 ;  /* 0x0000000a0e127c11 */ /* 0x000fc8000f8408ff */
[----:B------:R-:W-:Y:S02]  /*06a0*/  LEA.HI.X R19, R14, UR11, R15, 0x1, P2 ;  /* 0x0000000b0e137c11 */ /* 0x000fe400090f0c0f */
[----:B------:R-:W-:-:S03]  /*06b0*/  SHF.R.S32.HI R15, RZ, 0x1f, R17 ;  /* 0x0000001fff0f7819 */ /* 0x000fc60000011411 */
[----:B------:R-:W4:Y:S02]  /*06c0*/  LDG.E.U16 R18, desc[UR6][R18.64] ;  /* 0x0000000612127981 */ /* 0x000f24000c1e1500 */
[-C--:B------:R-:W-:Y:S02]  /*06d0*/  IMAD R16, R15, R10.reuse, RZ ;  /* 0x0000000a0f107224 */ /* 0x080fe400078e02ff */
[----:B------:R-:W-:-:S04]  /*06e0*/  IMAD.WIDE.U32 R14, R17, R10, R12 ;  /* 0x0000000a110e7225 */ /* 0x000fc800078e000c */
[----:B------:R-:W-:Y:S01]  /*06f0*/  IMAD R17, R17, R22, R16 ;  /* 0x0000001611117224 */ /* 0x000fe200078e0210 */
[----:B------:R-:W-:-:S04]  /*0700*/  LEA R16, P2, R14, UR10, 0x1 ;  /* 0x0000000a0e107c11 */ /* 0x000fc8000f8408ff */
[----:B------:R-:W-:-:S04]  /*0710*/  IADD3 R15, R15, R17, RZ ;  /* 0x000000110f0f7210 */ /* 0x000fc80007ffe0ff */
[----:B------:R-:W-:-:S05]  /*0720*/  LEA.HI.X R17, R14, UR11, R15, 0x1, P2 ;  /* 0x0000000b0e117c11 */ /* 0x000fca00090f0c0f */
[----:B------:R-:W5:Y:S01]  /*0730*/  LDG.E.U16 R16, desc[UR6][R16.64] ;  /* 0x0000000610107981 */ /* 0x000f62000c1e1500 */
[----:B------:R-:W-:-:S04]  /*0740*/  IADD3 R25, R25, 0x4, RZ ;  /* 0x0000000419197810 */ /* 0x000fc80007ffe0ff */
[----:B------:R-:W-:Y:S01]  /*0750*/  ISETP.GE.AND P2, PT, R25, R24, PT ;  /* 0x000000181900720c */ /* 0x000fe20003f46270 */
[----:B--2---:R-:W-:-:S05]  /*0760*/  HADD2.F32 R14, -RZ, R26.H0_H0 ;  /* 0x2000001aff0e7230 */ /* 0x004fca0000004100 */
[----:B------:R-:W-:Y:S01]  /*0770*/  FADD.FTZ R14, R14, R23 ;  /* 0x000000170e0e7221 */ /* 0x000fe20000010000 */
[----:B---3--:R-:W-:-:S05]  /*0780*/  HADD2.F32 R15, -RZ, R20.H0_H0 ;  /* 0x20000014ff0f7230 */ /* 0x008fca0000004100 */
[----:B------:R-:W-:Y:S01]  /*0790*/  FADD.FTZ R14, R14, R15 ;  /* 0x0000000f0e0e7221 */ /* 0x000fe20000010000 */
[----:B----4-:R-:W-:-:S05]  /*07a0*/  HADD2.F32 R23, -RZ, R18.H0_H0 ;  /* 0x20000012ff177230 */ /* 0x010fca0000004100 */
[----:B------:R-:W-:Y:S01]  /*07b0*/  FADD.FTZ R23, R14, R23 ;  /* 0x000000170e177221 */ /* 0x000fe20000010000 */
[----:B-----5:R-:W-:-:S05]  /*07c0*/  HADD2.F32 R20, -RZ, R16.H0_H0 ;  /* 0x20000010ff147230 */ /* 0x020fca0000004100 */
[----:B------:R-:W-:Y:S01]  /*07d0*/  FADD.FTZ R23, R23, R20 ;  /* 0x0000001417177221 */ /* 0x000fe20000010000 */
[----:B------:R-:W-:Y:S06]  /*07e0*/  @!P2 BRA `(.L_x_171) ;  /* 0xfffffffc0040a947 */ /* 0x000fec000383ffff */
.L_x_170:
[----:B------:R-:W-:Y:S05]  /*07f0*/  BSYNC B2 ;  /* 0x0000000000027941 */ /* 0x000fea0003800000 */
.L_x_169:
        /* <DEDUP_REMOVED lines=8> */
[----:B------:R-:W-:Y:S02]  /*0880*/  MOV R16, R9 ;  /* 0x0000000900107202 */ /* 0x000fe40000000f00 */
[----:B------:R-:W-:Y:S01]  /*0890*/  MOV R17, R13 ;  /* 0x0000000d00117202 */ /* 0x000fe20000000f00 */
[-C--:B------:R-:W-:Y:S01]  /*08a0*/  IMAD R18, R15, R10.reuse, RZ ;  /* 0x0000000a0f127224 */ /* 0x080fe200078e02ff */
[----:B------:R-:W-:Y:S01]  /*08b0*/  SHF.R.S32.HI R27, RZ, 0x1f, R21 ;  /* 0x0000001fff1b7819 */ /* 0x000fe20000011415 */
[----:B------:R-:W-:-:S04]  /*08c0*/  IMAD.WIDE.U32 R14, R19, R10, R16 ;  /* 0x0000000a130e7225 */ /* 0x000fc800078e0010 */
[----:B------:R-:W-:Y:S02]  /*08d0*/  IMAD R27, R27, R10, RZ ;  /* 0x0000000a1b1b7224 */ /* 0x000fe400078e02ff */
[----:B------:R-:W-:Y:S01]  /*08e0*/  IMAD R19, R19, R22, R18 ;  /* 0x0000001613137224 */ /* 0x000fe200078e0212 */
[----:B------:R-:W-:Y:S01]  /*08f0*/  LEA R18, P0, R14, UR4, 0x1 ;  /* 0x000000040e127c11 */ /* 0x000fe2000f8008ff */
[----:B------:R-:W-:-:S03]  /*0900*/  IMAD.WIDE.U32 R16, R21, R10, R16 ;  /* 0x0000000a15107225 */ /* 0x000fc600078e0010 */
[----:B------:R-:W-:Y:S01]  /*0910*/  IADD3 R19, R15, R19, RZ ;  /* 0x000000130f137210 */ /* 0x000fe20007ffe0ff */
[----:B------:R-:W-:Y:S01]  /*0920*/  IMAD R27, R21, R22, R27 ;  /* 0x00000016151b7224 */ /* 0x000fe200078e021b */
[----:B------:R-:W-:Y:S02]  /*0930*/  LEA R20, P2, R16, UR4, 0x1 ;  /* 0x0000000410147c11 */ /* 0x000fe4000f8408ff */
[----:B------:R-:W-:Y:S01]  /*0940*/  LEA.HI.X R19, R14, UR5, R19, 0x1, P0 ;  /* 0x000000050e137c11 */ /* 0x000fe200080f0c13 */
[----:B------:R-:W-:-:S04]  /*0950*/  IMAD.IADD R15, R17, 0x1, R27 ;  /* 0x00000001110f7824 */ /* 0x000fc800078e021b */
[----:B------:R-:W2:Y:S01]  /*0960*/  LDG.E.U16 R18, desc[UR6][R18.64] ;  /* 0x0000000612127981 */ /* 0x000ea2000c1e1500 */
[----:B------:R-:W-:-:S05]  /*0970*/  LEA.HI.X R21, R16, UR5, R15, 0x1, P2 ;  /* 0x0000000510157c11 */ /* 0x000fca00090f0c0f */
[----:B------:R-:W3:Y:S01]  /*0980*/  LDG.E.U16 R20, desc[UR6][R20.64] ;  /* 0x0000000614147981 */ /* 0x000ee2000c1e1500 */
[----:B------:R-:W-:Y:S02]  /*0990*/  PLOP3.LUT P0, PT, PT, PT, PT, 0x8, 0x0 ;  /* 0x000000000000781c */ /* 0x000fe40003f0e170 */
[----:B------:R-:W-:Y:S01]  /*09a0*/  IADD3 R25, R25, 0x2, RZ ;  /* 0x0000000219197810 */ /* 0x000fe20007ffe0ff */
[----:B--2---:R-:W-:-:S05]  /*09b0*/  HADD2.F32 R14, -RZ, R18.H0_H0 ;  /* 0x20000012ff0e7230 */ /* 0x004fca0000004100 */
[----:B------:R-:W-:Y:S01]  /*09c0*/  FADD.FTZ R14, R23, R14 ;  /* 0x0000000e170e7221 */ /* 0x000fe20000010000 */
[----:B---3--:R-:W-:-:S05]  /*09d0*/  HADD2.F32 R15, -RZ, R20.H0_H0 ;  /* 0x20000014ff0f7230 */ /* 0x008fca0000004100 */
[----:B------:R-:W-:-:S07]  /*09e0*/  FADD.FTZ R23, R14, R15 ;  /* 0x0000000f0e177221 */ /* 0x000fce0000010000 */
.L_x_173:
[----:B------:R-:W-:Y:S05]  /*09f0*/  BSYNC B2 ;  /* 0x0000000000027941 */ /* 0x000fea0003800000 */
.L_x_172:
        /* <DEDUP_REMOVED lines=11> */
[----:B------:R-:W-:-:S05]  /*0ab0*/  LEA.HI.X R15, R12, UR5, R15, 0x1, P0 ;  /* 0x000000050c0f7c11 */ /* 0x000fca00080f0c0f */
[----:B------:R-:W2:Y:S01]  /*0ac0*/  LDG.E.U16 R14, desc[UR6][R14.64] ;  /* 0x000000060e0e7981 */ /* 0x000ea2000c1e1500 */
[----:B------:R-:W-:Y:S02]  /*0ad0*/  VIADD R25, R25, 0x1 ;  /* 0x0000000119197836 */ /* 0x000fe40000000000 */
[----:B--2---:R-:W-:-:S05]  /*0ae0*/  HADD2.F32 R12, -RZ, R14.H0_H0 ;  /* 0x2000000eff0c7230 */ /* 0x004fca0000004100 */
[----:B------:R-:W-:-:S07]  /*0af0*/  FADD.FTZ R23, R23, R12 ;  /* 0x0000000c17177221 */ /* 0x000fce0000010000 */
.L_x_168:
[----:B------:R-:W-:Y:S05]  /*0b00*/  BSYNC B0 ;  /* 0x0000000000007941 */ /* 0x000fea0003800000 */
.L_x_167:
[----:B------:R-:W-:Y:S01]  /*0b10*/  IADD3 R11, R25, 0x3, RZ ;  /* 0x00000003190b7810 */ /* 0x000fe20007ffe0ff */
[----:B------:R-:W-:Y:S03]  /*0b20*/  BSSY B0, `(.L_x_174) ;  /* 0x0000022000007945 */ /* 0x000fe60003800000 */
[----:B------:R-:W-:-:S13]  /*0b30*/  ISETP.GE.AND P0, PT, R11, R8, PT ;  /* 0x000000080b00720c */ /* 0x000fda0003f06270 */
[----:B------:R-:W-:Y:S05]  /*0b40*/  @P0 BRA `(.L_x_175) ;  /* 0x00000000007c0947 */ /* 0x000fea0003800000 */
[----:B------:R-:W-:Y:S02]  /*0b50*/  SHF.R.S32.HI R20, RZ, 0x1f, R9 ;  /* 0x0000001fff147819 */ /* 0x000fe40000011409 */
[----:B------:R-:W-:-:S07]  /*0b60*/  SHF.R.S32.HI R11, RZ, 0x1f, R10 ;  /* 0x0000001fff0b7819 */ /* 0x000fce000001140a */
.L_x_176:
        /* <DEDUP_REMOVED lines=11> */
[----:B------:R-:W2:Y:S02]  /*0c20*/  LDG.E.U16 R14, desc[UR6][R14.64] ;  /* 0x000000060e0e7981 */ /* 0x000ea4000c1e1500 */
[C---:B------:R-:W-:Y:S02]  /*0c30*/  IMAD.WIDE R16, R10.reuse, 0x2, R12 ;  /* 0x000000020a107825 */ /* 0x040fe400078e020c */
[----:B------:R-:W3:Y:S02]  /*0c40*/  LDG.E.U16 R12, desc[UR6][R12.64] ;  /* 0x000000060c0c7981 */ /* 0x000ee4000c1e1500 */
[----:B------:R-:W-:Y:S02]  /*0c50*/  IMAD.WIDE R18, R10, 0x2, R16 ;  /* 0x000000020a127825 */ /* 0x000fe400078e0210 */
[----:B------:R-:W4:Y:S04]  /*0c60*/  LDG.E.U16 R16, desc[UR6][R16.64] ;  /* 0x0000000610107981 */ /* 0x000f28000c1e1500 */
[----:B------:R-:W5:Y:S01]  /*0c70*/  LDG.E.U16 R18, desc[UR6][R18.64] ;  /* 0x0000000612127981 */ /* 0x000f62000c1e1500 */
[----:B--2---:R-:W-:-:S05]  /*0c80*/  HADD2.F32 R22, -RZ, R14.H0_H0 ;  /* 0x2000000eff167230 */ /* 0x004fca0000004100 */
[----:B------:R-:W-:Y:S01]  /*0c90*/  FADD.FTZ R22, R22, R23 ;  /* 0x0000001716167221 */ /* 0x000fe20000010000 */
[C---:B------:R-:W-:Y:S01]  /*0ca0*/  IADD3 R23, R25.reuse, 0x7, RZ ;  /* 0x0000000719177810 */ /* 0x040fe20007ffe0ff */
[----:B---3--:R-:W-:Y:S01]  /*0cb0*/  HADD2.F32 R21, -RZ, R12.H0_H0 ;  /* 0x2000000cff157230 */ /* 0x008fe20000004100 */
[----:B------:R-:W-:Y:S02]  /*0cc0*/  IADD3 R25, R25, 0x4, RZ ;  /* 0x0000000419197810 */ /* 0x000fe40007ffe0ff */
[----:B------:R-:W-:Y:S01]  /*0cd0*/  ISETP.GE.AND P0, PT, R23, R8, PT ;  /* 0x000000081700720c */ /* 0x000fe20003f06270 */
[----:B----4-:R-:W-:Y:S02]  /*0ce0*/  HADD2.F32 R24, -RZ, R16.H0_H0 ;  /* 0x20000010ff187230 */ /* 0x010fe40000004100 */
[----:B------:R-:W-:Y:S01]  /*0cf0*/  FADD.FTZ R21, R22, R21 ;  /* 0x0000001516157221 */ /* 0x000fe20000010000 */
[----:B-----5:R-:W-:-:S03]  /*0d00*/  HADD2.F32 R12, -RZ, R18.H0_H0 ;  /* 0x20000012ff0c7230 */ /* 0x020fc60000004100 */
[----:B------:R-:W-:-:S04]  /*0d10*/  FADD.FTZ R21, R21, R24 ;  /* 0x0000001815157221 */ /* 0x000fc80000010000 */
[----:B------:R-:W-:Y:S02]  /*0d20*/  FADD.FTZ R23, R21, R12 ;  /* 0x0000000c15177221 */ /* 0x000fe40000010000 */
[----:B------:R-:W-:Y:S05]  /*0d30*/  @!P0 BRA `(.L_x_176) ;  /* 0xfffffffc008c8947 */ /* 0x000fea000383ffff */
.L_x_175:
[----:B------:R-:W-:Y:S05]  /*0d40*/  BSYNC B0 ;  /* 0x0000000000007941 */ /* 0x000fea0003800000 */
.L_x_174:
[----:B------:R-:W0:Y:S01]  /*0d50*/  S2UR UR5, SR_CgaCtaId ;  /* 0x00000000000579c3 */ /* 0x000e220000008800 */
[----:B------:R-:W-:Y:S01]  /*0d60*/  UMOV UR4, 0x400 ;  /* 0x0000040000047882 */ /* 0x000fe20000000000 */
[----:B------:R-:W-:Y:S01]  /*0d70*/  IMAD R6, R0, R4, R7 ;  /* 0x0000000400067224 */ /* 0x000fe200078e0207 */
[----:B------:R-:W-:-:S04]  /*0d80*/  UIADD3 UR4, UR4, 0x4, URZ ;  /* 0x0000000404047890 */ /* 0x000fc8000fffe03f */
[----:B0-----:R-:W-:-:S06]  /*0d90*/  ULEA UR4, UR5, UR4, 0x18 ;  /* 0x0000000405047291 */ /* 0x001fcc000f8ec03f */
[----:B------:R-:W-:-:S05]  /*0da0*/  LEA R6, R6, UR4, 0x2 ;  /* 0x0000000406067c11 */ /* 0x000fca000f8e10ff */
[----:B------:R0:W-:Y:S02]  /*0db0*/  STS [R6], R23 ;  /* 0x0000001706007388 */ /* 0x0001e40000000800 */
.L_x_166:
[----:B------:R-:W-:Y:S05]  /*0dc0*/  BSYNC B1 ;  /* 0x0000000000017941 */ /* 0x000fea0003800000 */
.L_x_165:
        /* <DEDUP_REMOVED lines=26> */
.L_x_183:
        /* <DEDUP_REMOVED lines=10> */
[----:B------:R-:W3:Y:S04]  /*1010*/  LDS R18, [R11] ;  /* 0x000000000b127984 */ /* 0x000ee80000000800 */
[C---:B------:R-:W-:Y:S01]  /*1020*/  LEA R25, R0.reuse, R15, 0x2 ;  /* 0x0000000f00197211 */ /* 0x040fe200078e10ff */
[----:B------:R-:W4:Y:S03]  /*1030*/  LDS R16, [R15] ;  /* 0x000000000f107984 */ /* 0x000f260000000800 */
[C---:B------:R-:W-:Y:S01]  /*1040*/  LEA R27, R0.reuse, R25, 0x2 ;  /* 0x00000019001b7211 */ /* 0x040fe200078e10ff */
[----:B------:R-:W5:Y:S03]  /*1050*/  LDS R14, [R25] ;  /* 0x00000000190e7984 */ /* 0x000f660000000800 */
[C---:B------:R-:W-:Y:S01]  /*1060*/  LEA R13, R0.reuse, R27, 0x2 ;  /* 0x0000001b000d7211 */ /* 0x040fe200078e10ff */
[----:B------:R1:W5:Y:S03]  /*1070*/  LDS R8, [R27] ;  /* 0x000000001b087984 */ /* 0x0003660000000800 */
[----:B------:R-:W-:-:S02]  /*1080*/  LEA R29, R0, R13, 0x2 ;  /* 0x0000000d001d7211 */ /* 0x000fc400078e10ff */
[----:B------:R-:W5:Y:S03]  /*1090*/  LDS R13, [R13] ;  /* 0x000000000d0d7984 */ /* 0x000f660000000800 */
[C---:B------:R-:W-:Y:S01]  /*10a0*/  IMAD R22, R0.reuse, 0x4, R29 ;  /* 0x0000000400167824 */ /* 0x040fe200078e021d */
[----:B------:R3:W5:Y:S04]  /*10b0*/  LDS R12, [R29] ;  /* 0x000000001d0c7984 */ /* 0x0007680000000800 */
[----:B------:R-:W-:Y:S01]  /*10c0*/  LEA R24, R0, R22, 0x2 ;  /* 0x0000001600187211 */ /* 0x000fe200078e10ff */
[----:B------:R-:W5:Y:S01]  /*10d0*/  LDS R11, [R22] ;  /* 0x00000000160b7984 */ /* 0x000f620000000800 */
[----:B0-----:R-:W-:-:S02]  /*10e0*/  FADD.FTZ R20, R20, R23 ;  /* 0x0000001714147221 */ /* 0x001fc40000010000 */
[----:B------:R-:W-:Y:S01]  /*10f0*/  LEA R26, R0, R24, 0x2 ;  /* 0x00000018001a7211 */ /* 0x000fe200078e10ff */
[----:B------:R-:W0:Y:S01]  /*1100*/  LDS R15, [R24] ;  /* 0x00000000180f7984 */ /* 0x000e220000000800 */
[----:B-1----:R-:W-:Y:S02]  /*1110*/  FADD.FTZ R20, R20, R17 ;  /* 0x0000001114147221 */ /* 0x002fe40000010000 */
[----:B------:R-:W-:Y:S01]  /*1120*/  LEA R27, R0, R26, 0x2 ;  /* 0x0000001a001b7211 */ /* 0x000fe200078e10ff */
[----:B------:R-:W1:Y:S01]  /*1130*/  LDS R17, [R26] ;  /* 0x000000001a117984 */ /* 0x000e620000000800 */
[----:B--2---:R-:W-:Y:S02]  /*1140*/  FADD.FTZ R21, R20, R19 ;  /* 0x0000001314157221 */ /* 0x004fe40000010000 */
[----:B------:R-:W-:Y:S01]  /*1150*/  LEA R20, R0, R27, 0x2 ;  /* 0x0000001b00147211 */ /* 0x000fe200078e10ff */
[----:B------:R-:W2:Y:S01]  /*1160*/  LDS R19, [R27] ;  /* 0x000000001b137984 */ /* 0x000ea20000000800 */
[----:B---3--:R-:W-:-:S03]  /*1170*/  FADD.FTZ R21, R21, R18 ;  /* 0x0000001215157221 */ /* 0x008fc60000010000 */
[----:B------:R-:W-:Y:S01]  /*1180*/  IMAD R29, R0, 0x4, R20 ;  /* 0x00000004001d7824 */ /* 0x000fe200078e0214 */
[----:B------:R-:W3:Y:S01]  /*1190*/  LDS R18, [R20] ;  /* 0x0000000014127984 */ /* 0x000ee20000000800 */
[----:B----4-:R-:W-:-:S03]  /*11a0*/  FADD.FTZ R23, R21, R16 ;  /* 0x0000001015177221 */ /* 0x010fc60000010000 */
[----:B------:R-:W-:Y:S01]  /*11b0*/  LEA R21, R0, R29, 0x2 ;  /* 0x0000001d00157211 */ /* 0x000fe200078e10ff */
[----:B------:R-:W4:Y:S01]  /*11c0*/  LDS R16, [R29] ;  /* 0x000000001d107984 */ /* 0x000f220000000800 */
[----:B-----5:R-:W-:-:S03]  /*11d0*/  FADD.FTZ R25, R23, R14 ;  /* 0x0000000e17197221 */ /* 0x020fc60000010000 */
[----:B------:R5:W4:Y:S01]  /*11e0*/  LDS R23, [R21] ;  /* 0x0000000015177984 */ /* 0x000b220000000800 */
[----:B------:R-:W-:-:S04]  /*11f0*/  FADD.FTZ R8, R25, R8 ;  /* 0x0000000819087221 */ /* 0x000fc80000010000 */
[----:B------:R-:W-:Y:S01]  /*1200*/  FADD.FTZ R13, R8, R13 ;  /* 0x0000000d080d7221 */ /* 0x000fe20000010000 */
[----:B-----5:R-:W-:-:S03]  /*1210*/  LEA R21, R0, R21, 0x2 ;  /* 0x0000001500157211 */ /* 0x020fc600078e10ff */
[----:B------:R-:W-:-:S04]  /*1220*/  FADD.FTZ R12, R13, R12 ;  /* 0x0000000c0d0c7221 */ /* 0x000fc80000010000 */
[----:B------:R-:W-:-:S04]  /*1230*/  FADD.FTZ R12, R12, R11 ;  /* 0x0000000b0c0c7221 */ /* 0x000fc80000010000 */
[----:B0-----:R-:W-:-:S04]  /*1240*/  FADD.FTZ R12, R12, R15 ;  /* 0x0000000f0c0c7221 */ /* 0x001fc80000010000 */
[----:B-1----:R-:W-:-:S04]  /*1250*/  FADD.FTZ R12, R12, R17 ;  /* 0x000000110c0c7221 */ /* 0x002fc80000010000 */
[----:B--2---:R-:W-:-:S04]  /*1260*/  FADD.FTZ R19, R12, R19 ;  /* 0x000000130c137221 */ /* 0x004fc80000010000 */
[----:B---3--:R-:W-:-:S04]  /*1270*/  FADD.FTZ R19, R19, R18 ;  /* 0x0000001213137221 */ /* 0x008fc80000010000 */
[----:B----4-:R-:W-:-:S04]  /*1280*/  FADD.FTZ R16, R19, R16 ;  /* 0x0000001013107221 */ /* 0x010fc80000010000 */
[----:B------:R-:W-:Y:S01]  /*1290*/  FADD.FTZ R23, R16, R23 ;  /* 0x0000001710177221 */ /* 0x000fe20000010000 */
[----:B------:R-:W-:Y:S06]  /*12a0*/  @P2 BRA `(.L_x_183) ;  /* 0xfffffffc00302947 */ /* 0x000fec000383ffff */
.L_x_182:
[----:B------:R-:W-:-:S13]  /*12b0*/  ISETP.GT.AND P2, PT, R6, 0x4, PT ;  /* 0x000000040600780c */ /* 0x000fda0003f44270 */
[----:B------:R-:W-:Y:S05]  /*12c0*/  @!P2 BRA `(.L_x_184) ;  /* 0x00000000006ca947 */ /* 0x000fea0003800000 */
[----:B------:R-:W-:Y:S01]  /*12d0*/  LEA R11, R0, R21, 0x2 ;  /* 0x00000015000b7211 */ /* 0x000fe200078e10ff */
[----:B------:R0:W1:Y:S01]  /*12e0*/  LDS R8, [R21] ;  /* 0x0000000015087984 */ /* 0x0000620000000800 */
[----:B------:R-:W-:Y:S01]  /*12f0*/  PLOP3.LUT P0, PT, PT, PT, PT, 0x8, 0x0 ;  /* 0x000000000000781c */ /* 0x000fe20003f0e170 */
[----:B------:R-:W-:Y:S01]  /*1300*/  UIADD3 UR8, UR8, 0x8, URZ ;  /* 0x0000000808087890 */ /* 0x000fe2000fffe03f */
[----:B------:R-:W-:Y:S01]  /*1310*/  IADD3 R6, R6, -0x8, RZ ;  /* 0xfffffff806067810 */ /* 0x000fe20007ffe0ff */
[C---:B------:R-:W-:Y:S02]  /*1320*/  IMAD R13, R0.reuse, 0x4, R11 ;  /* 0x00000004000d7824 */ /* 0x040fe400078e020b */
[----:B------:R-:W2:Y:S03]  /*1330*/  LDS R11, [R11] ;  /* 0x000000000b0b7984 */ /* 0x000ea60000000800 */
[----:B------:R-:W-:-:S02]  /*1340*/  LEA R15, R0, R13, 0x2 ;  /* 0x0000000d000f7211 */ /* 0x000fc400078e10ff */
[----:B------:R-:W3:Y:S02]  /*1350*/  LDS R13, [R13] ;  /* 0x000000000d0d7984 */ /* 0x000ee40000000800 */
[C---:B------:R-:W-:Y:S02]  /*1360*/  LEA R17, R0.reuse, R15, 0x2 ;  /* 0x0000000f00117211 */ /* 0x040fe400078e10ff */
[----:B------:R-:W4:Y:S02]  /*1370*/  LDS R15, [R15] ;  /* 0x000000000f0f7984 */ /* 0x000f240000000800 */
[C---:B------:R-:W-:Y:S02]  /*1380*/  LEA R19, R0.reuse, R17, 0x2 ;  /* 0x0000001100137211 */ /* 0x040fe400078e10ff */
[----:B------:R-:W5:Y:S02]  /*1390*/  LDS R17, [R17] ;  /* 0x0000000011117984 */ /* 0x000f640000000800 */
[----:B------:R-:W-:-:S02]  /*13a0*/  LEA R25, R0, R19, 0x2 ;  /* 0x0000001300197211 */ /* 0x000fc400078e10ff */
[----:B------:R-:W5:Y:S03]  /*13b0*/  LDS R19, [R19] ;  /* 0x0000000013137984 */ /* 0x000f660000000800 */
[C---:B0-----:R-:W-:Y:S02]  /*13c0*/  IMAD R21, R0.reuse, 0x4, R25 ;  /* 0x0000000400157824 */ /* 0x041fe400078e0219 */
[----:B------:R-:W0:Y:S04]  /*13d0*/  LDS R25, [R25] ;  /* 0x0000000019197984 */ /* 0x000e280000000800 */
[----:B------:R1:W0:Y:S02]  /*13e0*/  LDS R27, [R21] ;  /* 0x00000000151b7984 */ /* 0x0002240000000800 */
[----:B-1----:R-:W-:Y:S01]  /*13f0*/  FADD.FTZ R8, R23, R8 ;  /* 0x0000000817087221 */ /* 0x002fe20000010000 */
[----:B------:R-:W-:-:S03]  /*1400*/  LEA R21, R0, R21, 0x2 ;  /* 0x0000001500157211 */ /* 0x000fc600078e10ff */
[----:B--2---:R-:W-:-:S04]  /*1410*/  FADD.FTZ R8, R8, R11 ;  /* 0x0000000b08087221 */ /* 0x004fc80000010000 */
[----:B---3--:R-:W-:-:S04]  /*1420*/  FADD.FTZ R8, R8, R13 ;  /* 0x0000000d08087221 */ /* 0x008fc80000010000 */
[----:B----4-:R-:W-:-:S04]  /*1430*/  FADD.FTZ R8, R8, R15 ;  /* 0x0000000f08087221 */ /* 0x010fc80000010000 */
[----:B-----5:R-:W-:-:S04]  /*1440*/  FADD.FTZ R8, R8, R17 ;  /* 0x0000001108087221 */ /* 0x020fc80000010000 */
[----:B------:R-:W-:-:S04]  /*1450*/  FADD.FTZ R8, R8, R19 ;  /* 0x0000001308087221 */ /* 0x000fc80000010000 */
[----:B0-----:R-:W-:-:S04]  /*1460*/  FADD.FTZ R8, R8, R25 ;  /* 0x0000001908087221 */ /* 0x001fc80000010000 */
[----:B------:R-:W-:-:S07]  /*1470*/  FADD.FTZ R23, R8, R27 ;  /* 0x0000001b08177221 */ /* 0x000fce0000010000 */
.L_x_184:
[----:B------:R-:W-:-:S13]  /*1480*/  ISETP.NE.OR P0, PT, R6, RZ, P0 ;  /* 0x000000ff0600720c */ /* 0x000fda0000705670 */
[----:B------:R-:W-:Y:S05]  /*1490*/  @!P0 BRA `(.L_x_180) ;  /* 0x0000000000408947 */ /* 0x000fea0003800000 */
.L_x_181:
        /* <DEDUP_REMOVED lines=16> */
.L_x_180:
        /* <DEDUP_REMOVED lines=8> */
.L_x_185:
[----:B------:R0:W1:Y:S01]  /*1620*/  LDS R6, [R11] ;  /* 0x000000000b067984 */ /* 0x0000620000000800 */
[----:B------:R-:W-:-:S04]  /*1630*/  IADD3 R3, R3, -0x1, RZ ;  /* 0xffffffff03037810 */ /* 0x000fc80007ffe0ff */
[----:B------:R-:W-:Y:S02]  /*1640*/  ISETP.NE.AND P0, PT, R3, RZ, PT ;  /* 0x000000ff0300720c */ /* 0x000fe40003f05270 */
[----:B0-----:R-:W-:Y:S01]  /*1650*/  LEA R11, R0, R11, 0x2 ;  /* 0x0000000b000b7211 */ /* 0x001fe200078e10ff */
[----:B-1----:R-:W-:-:S10]  /*1660*/  FADD.FTZ R23, R6, R23 ;  /* 0x0000001706177221 */ /* 0x002fd40000010000 */
[----:B------:R-:W-:Y:S05]  /*1670*/  @P0 BRA `(.L_x_185) ;  /* 0xfffffffc00e80947 */ /* 0x000fea000383ffff */
.L_x_179:
[----:B------:R-:W-:Y:S01]  /*1680*/  IMAD R0, R10, UR9, RZ ;  /* 0x000000090a007c24 */ /* 0x000fe2000f8e02ff */
[----:B------:R-:W-:-:S04]  /*1690*/  ULDC.64 UR4, c[0x0][0x220] ;  /* 0x0000880000047ab9 */ /* 0x000fc80000000a00 */
[----:B------:R-:W-:-:S04]  /*16a0*/  IADD3 R0, P0, R0, R9, RZ ;  /* 0x0000000900007210 */ /* 0x000fc80007f1e0ff */
[----:B------:R-:W-:Y:S02]  /*16b0*/  LEA.HI.X.SX32 R3, R9, RZ, 0x1, P0 ;  /* 0x000000ff09037211 */ /* 0x000fe400000f0eff */
[----:B------:R-:W-:-:S04]  /*16c0*/  LEA R12, P0, R0, UR4, 0x2 ;  /* 0x00000004000c7c11 */ /* 0x000fc8000f8010ff */
[----:B------:R-:W-:-:S05]  /*16d0*/  LEA.HI.X R13, R0, UR5, R3, 0x2, P0 ;  /* 0x00000005000d7c11 */ /* 0x000fca00080f1403 */
[----:B------:R1:W-:Y:S04]  /*16e0*/  STG.E.STRONG.SYS desc[UR6][R12.64], R23 ;  /* 0x000000170c007986 */ /* 0x0003e8000c115906 */
.L_x_178:
[----:B------:R-:W-:Y:S05]  /*16f0*/  BSYNC B0 ;  /* 0x0000000000007941 */ /* 0x000fea0003800000 */
.L_x_177:
        /* <DEDUP_REMOVED lines=13> */
[----:B------:R-:W3:Y:S01]  /*17d0*/  POPC R11, UR4 ;  /* 0x00000004000b7d09 */ /* 0x000ee20008000000 */
[----:B0-----:R-:W-:Y:S01]  /*17e0*/  IMAD.WIDE.U32 R6, R5, 0x4, R6 ;  /* 0x0000000405067825 */ /* 0x001fe200078e0006 */
[----:B--2---:R-:W-:-:S13]  /*17f0*/  ISETP.EQ.U32.AND P0, PT, R8, R3, PT ;  /* 0x000000030800720c */ /* 0x004fda0003f02070 */
[----:B---3--:R-:W2:Y:S01]  /*1800*/  @P0 ATOMG.E.ADD.STRONG.GPU PT, R7, desc[UR6][R6.64], R11 ;  /* 0x0000000b060709a8 */ /* 0x008ea200081ee1c6 */
[----:B------:R-:W0:Y:S01]  /*1810*/  S2UR UR5, SR_CgaCtaId ;  /* 0x00000000000579c3 */ /* 0x000e220000008800 */
[----:B------:R-:W3:Y:S02]  /*1820*/  S2R R3, SR_LTMASK ;  /* 0x0000000000037919 */ /* 0x000ee40000003900 */
[----:B---3--:R-:W-:Y:S01]  /*1830*/  LOP3.LUT R5, R3, UR4, RZ, 0xc0, !PT ;  /* 0x0000000403057c12 */ /* 0x008fe2000f8ec0ff */
[----:B------:R-:W-:Y:S01]  /*1840*/  VIADD R3, R2, 0xffffffff ;  /* 0xffffffff02037836 */ /* 0x000fe20000000000 */
[----:B------:R-:W-:Y:S02]  /*1850*/  UMOV UR4, 0x400 ;  /* 0x0000040000047882 */ /* 0x000fe40000000000 */
[----:B0-----:R-:W-:Y:S02]  /*1860*/  ULEA UR4, UR5, UR4, 0x18 ;  /* 0x0000000405047291 */ /* 0x001fe4000f8ec03f */
[----:B------:R-:W0:Y:S01]  /*1870*/  POPC R5, R5 ;  /* 0x0000000500057309 */ /* 0x000e220000000000 */
[----:B--2---:R-:W0:Y:S02]  /*1880*/  SHFL.IDX PT, R0, R7, R8, 0x1f ;  /* 0x00001f0807007589 */ /* 0x004e2400000e0000 */
[----:B0-----:R-:W-:-:S04]  /*1890*/  IADD3 R0, R0, R5, RZ ;  /* 0x0000000500007210 */ /* 0x001fc80007ffe0ff */
[----:B------:R-:W-:-:S04]  /*18a0*/  ISETP.NE.AND P0, PT, R0, R3, PT ;  /* 0x000000030000720c */ /* 0x000fc80003f05270 */
[----:B------:R-:W-:-:S05]  /*18b0*/  SEL R0, RZ, 0x1, P0 ;  /* 0x00000001ff007807 */ /* 0x000fca0000000000 */
[----:B------:R2:W-:Y:S04]  /*18c0*/  STS.U8 [UR4], R0 ;  /* 0x00000000ff007988 */ /* 0x0005e80008000004 */
.L_x_187:
[----:B------:R-:W-:Y:S05]  /*18d0*/  BSYNC B0 ;  /* 0x0000000000007941 */ /* 0x000fea0003800000 */
.L_x_186:
        /* <DEDUP_REMOVED lines=8> */
[----:B------:R-:W-:Y:S01]  /*1960*/  ISETP.NE.AND P0, PT, R2, RZ, PT ;  /* 0x000000ff0200720c */ /* 0x000fe20003f05270 */
[----:B------:R-:W-:-:S12]  /*1970*/  HFMA2.MMA R0, -RZ, RZ, 0, 0 ;  /* 0x00000000ff007435 */ /* 0x000fd800000001ff */
[----:B------:R-:W-:Y:S05]  /*1980*/  @!P0 BRA `(.L_x_188) ;  /* 0x00000008002c8947 */ /* 0x000fea0003800000 */
[C---:B------:R-:W-:Y:S01]  /*1990*/  IADD3 R0, R2.reuse, -0x1, RZ ;  /* 0xffffffff02007810 */ /* 0x040fe20007ffe0ff */
[----:B------:R-:W-:Y:S01]  /*19a0*/  UMOV UR4, URZ ;  /* 0x0000003f00047c82 */ /* 0x000fe20008000000 */
[----:B------:R-:W-:Y:S02]  /*19b0*/  LOP3.LUT R3, R2, 0x3, RZ, 0xc0, !PT ;  /* 0x0000000302037812 */ /* 0x000fe400078ec0ff */
[----:B------:R-:W-:Y:S02]  /*19c0*/  ISETP.GE.U32.AND P0, PT, R0, 0x3, PT ;  /* 0x000000030000780c */ /* 0x000fe40003f06070 */
[----:B------:R-:W-:-:S11]  /*19d0*/  MOV R0, RZ ;  /* 0x000000ff00007202 */ /* 0x000fd60000000f00 */
        /* <DEDUP_REMOVED lines=11> */
.L_x_192:
[----:B------:R-:W0:Y:S01]  /*1a90*/  LDC.64 R16, c[0x0][0x220] ;  /* 0x00008800ff107b82 */ /* 0x000e220000000a00 */
[----:B------:R-:W-:Y:S01]  /*1aa0*/  IMAD R7, R10, UR4, R9 ;  /* 0x000000040a077c24 */ /* 0x000fe2000f8e0209 */
[----:B------:R-:W-:-:S06]  /*1ab0*/  UIADD3 UR5, UR4, 0x4, URZ ;  /* 0x0000000404057890 */ /* 0x000fcc000fffe03f */
[----:B-1----:R-:W-:Y:S02]  /*1ac0*/  IMAD R13, R10, UR5, R9 ;  /* 0x000000050a0d7c24 */ /* 0x002fe4000f8e0209 */
[----:B0-----:R-:W-:-:S04]  /*1ad0*/  IMAD.WIDE R6, R7, 0x4, R16 ;  /* 0x0000000407067825 */ /* 0x001fc800078e0210 */
[C---:B------:R-:W-:Y:S02]  /*1ae0*/  IMAD.WIDE R26, R10.reuse, 0x4, R6 ;  /* 0x000000040a1a7825 */ /* 0x040fe400078e0206 */
[----:B------:R-:W3:Y:S02]  /*1af0*/  LDG.E.STRONG.SYS R7, desc[UR6][R6.64] ;  /* 0x0000000606077981 */ /* 0x000ee4000c1f5900 */
[C---:B------:R-:W-:Y:S02]  /*1b00*/  IMAD.WIDE R20, R10.reuse, 0x4, R26 ;  /* 0x000000040a147825 */ /* 0x040fe400078e021a */
[----:B------:R-:W4:Y:S02]  /*1b10*/  LDG.E.STRONG.SYS R26, desc[UR6][R26.64] ;  /* 0x000000061a1a7981 */ /* 0x000f24000c1f5900 */
[----:B------:R-:W-:Y:S02]  /*1b20*/  IMAD.WIDE R12, R13, 0x4, R16 ;  /* 0x000000040d0c7825 */ /* 0x000fe400078e0210 */
[----:B------:R-:W5:Y:S02]  /*1b30*/  LDG.E.STRONG.SYS R25, desc[UR6][R20.64] ;  /* 0x0000000614197981 */ /* 0x000f64000c1f5900 */
[----:B------:R-:W-:Y:S01]  /*1b40*/  IMAD.WIDE R14, R10, 0x4, R20 ;  /* 0x000000040a0e7825 */ /* 0x000fe200078e0214 */
[----:B------:R-:W-:-:S03]  /*1b50*/  UIADD3 UR5, UR4, 0x8, URZ ;  /* 0x0000000804057890 */ /* 0x000fc6000fffe03f */
[C---:B------:R-:W-:Y:S01]  /*1b60*/  IMAD.WIDE R18, R10.reuse, 0x4, R12 ;  /* 0x000000040a127825 */ /* 0x040fe200078e020c */
[----:B------:R0:W2:Y:S03]  /*1b70*/  LDG.E.STRONG.SYS R24, desc[UR6][R14.64] ;  /* 0x000000060e187981 */ /* 0x0000a6000c1f5900 */
[C---:B------:R-:W-:Y:S01]  /*1b80*/  IMAD R11, R10.reuse, UR5, R9 ;  /* 0x000000050a0b7c24 */ /* 0x040fe2000f8e0209 */
[----:B------:R-:W2:Y:S01]  /*1b90*/  LDG.E.STRONG.SYS R13, desc[UR6][R12.64] ;  /* 0x000000060c0d7981 */ /* 0x000ea2000c1f5900 */
[----:B------:R-:W-:-:S04]  /*1ba0*/  IMAD.WIDE R22, R10, 0x4, R18 ;  /* 0x000000040a167825 */ /* 0x000fc800078e0212 */
[----:B0-----:R-:W-:Y:S01]  /*1bb0*/  IMAD.WIDE R14, R11, 0x4, R16 ;  /* 0x000000040b0e7825 */ /* 0x001fe200078e0210 */
[----:B------:R-:W2:Y:S03]  /*1bc0*/  LDG.E.STRONG.SYS R12, desc[UR6][R18.64] ;  /* 0x00000006120c7981 */ /* 0x000ea6000c1f5900 */
[C---:B------:R-:W-:Y:S01]  /*1bd0*/  IMAD.WIDE R28, R10.reuse, 0x4, R22 ;  /* 0x000000040a1c7825 */ /* 0x040fe200078e0216 */
[----:B------:R-:W2:Y:S03]  /*1be0*/  LDG.E.STRONG.SYS R11, desc[UR6][R22.64] ;  /* 0x00000006160b7981 */ /* 0x000ea6000c1f5900 */
[C---:B------:R-:W-:Y:S01]  /*1bf0*/  IMAD.WIDE R20, R10.reuse, 0x4, R14 ;  /* 0x000000040a147825 */ /* 0x040fe200078e020e */
[----:B------:R-:W-:Y:S01]  /*1c00*/  UIADD3 UR5, UR4, 0xc, URZ ;  /* 0x0000000c04057890 */ /* 0x000fe2000fffe03f */
        /* <DEDUP_REMOVED lines=36> */
.L_x_191:
[----:B------:R-:W-:-:S13]  /*1e50*/  ISETP.GT.AND P1, PT, R2, 0x4, PT ;  /* 0x000000040200780c */ /* 0x000fda0003f24270 */
[----:B------:R-:W-:Y:S05]  /*1e60*/  @!P1 BRA `(.L_x_193) ;  /* 0x00000000007c9947 */ /* 0x000fea0003800000 */
[----:B01----:R-:W0:Y:S01]  /*1e70*/  LDC.64 R22, c[0x0][0x220] ;  /* 0x00008800ff167b82 */ /* 0x003e220000000a00 */
[----:B------:R-:W-:Y:S01]  /*1e80*/  IMAD R15, R10, UR4, R9 ;  /* 0x000000040a0f7c24 */ /* 0x000fe2000f8e0209 */
[----:B------:R-:W-:-:S06]  /*1e90*/  UIADD3 UR5, UR4, 0x4, URZ ;  /* 0x0000000404057890 */ /* 0x000fcc000fffe03f */
[----:B------:R-:W-:Y:S02]  /*1ea0*/  IMAD R7, R10, UR5, R9 ;  /* 0x000000050a077c24 */ /* 0x000fe4000f8e0209 */
[----:B0-----:R-:W-:-:S05]  /*1eb0*/  IMAD.WIDE R14, R15, 0x4, R22 ;  /* 0x000000040f0e7825 */ /* 0x001fca00078e0216 */
[----:B------:R0:W3:Y:S01]  /*1ec0*/  LDG.E.STRONG.SYS R11, desc[UR6][R14.64] ;  /* 0x000000060e0b7981 */ /* 0x0000e2000c1f5900 */
[----:B------:R-:W-:-:S04]  /*1ed0*/  IMAD.WIDE R16, R10, 0x4, R14 ;  /* 0x000000040a107825 */ /* 0x000fc800078e020e */
[----:B------:R-:W-:Y:S01]  /*1ee0*/  IMAD.WIDE R22, R7, 0x4, R22 ;  /* 0x0000000407167825 */ /* 0x000fe200078e0216 */
[----:B------:R-:W4:Y:S03]  /*1ef0*/  LDG.E.STRONG.SYS R8, desc[UR6][R16.64] ;  /* 0x0000000610087981 */ /* 0x000f26000c1f5900 */
        /* <DEDUP_REMOVED lines=8> */
[----:B0-----:R-:W-:-:S03]  /*1f80*/  IMAD.WIDE R14, R10, 0x4, R12 ;  /* 0x000000040a0e7825 */ /* 0x001fc600078e020c */
[----:B------:R-:W2:Y:S04]  /*1f90*/  LDG.E.STRONG.SYS R13, desc[UR6][R12.64] ;  /* 0x000000060c0d7981 */ /* 0x000ea8000c1f5900 */
[----:B------:R-:W2:Y:S01]  /*1fa0*/  LDG.E.STRONG.SYS R15, desc[UR6][R14.64] ;  /* 0x000000060e0f7981 */ /* 0x000ea2000c1f5900 */
[----:B------:R-:W-:Y:S02]  /*1fb0*/  PLOP3.LUT P0, PT, PT, PT, PT, 0x8, 0x0 ;  /* 0x000000000000781c */ /* 0x000fe40003f0e170 */
[----:B------:R-:W-:Y:S01]  /*1fc0*/  IADD3 R2, R2, -0x8, RZ ;  /* 0xfffffff802027810 */ /* 0x000fe20007ffe0ff */
        /* <DEDUP_REMOVED lines=9> */
.L_x_193:
[----:B------:R-:W-:-:S13]  /*2060*/  ISETP.NE.OR P0, PT, R2, RZ, P0 ;  /* 0x000000ff0200720c */ /* 0x000fda0000705670 */
[----:B------:R-:W-:Y:S05]  /*2070*/  @!P0 BRA `(.L_x_189) ;  /* 0x0000000000448947 */ /* 0x000fea0003800000 */
.L_x_190:
        /* <DEDUP_REMOVED lines=17> */
.L_x_189:
[----:B------:R-:W-:-:S13]  /*2190*/  ISETP.NE.AND P0, PT, R3, RZ, PT ;  /* 0x000000ff0300720c */ /* 0x000fda0003f05270 */
[----:B------:R-:W-:Y:S05]  /*21a0*/  @!P0 BRA `(.L_x_188) ;  /* 0x0000000000248947 */ /* 0x000fea0003800000 */
[----:B--2---:R-:W2:Y:S01]  /*21b0*/  LDC.64 R4, c[0x0][0x220] ;  /* 0x00008800ff047b82 */ /* 0x004ea20000000a00 */
[----:B------:R-:W-:-:S04]  /*21c0*/  IMAD R7, R10, UR4, R9 ;  /* 0x000000040a077c24 */ /* 0x000fc8000f8e0209 */
[----:B--2---:R-:W-:-:S07]  /*21d0*/  IMAD.WIDE R4, R7, 0x4, R4 ;  /* 0x0000000407047825 */ /* 0x004fce00078e0204 */
.L_x_194:
[----:B------:R2:W3:Y:S01]  /*21e0*/  LDG.E.STRONG.SYS R7, desc[UR6][R4.64] ;  /* 0x0000000604077981 */ /* 0x0004e2000c1f5900 */
[----:B------:R-:W-:-:S04]  /*21f0*/  IADD3 R3, R3, -0x1, RZ ;  /* 0xffffffff03037810 */ /* 0x000fc80007ffe0ff */
[----:B------:R-:W-:Y:S01]  /*2200*/  ISETP.NE.AND P0, PT, R3, RZ, PT ;  /* 0x000000ff0300720c */ /* 0x000fe20003f05270 */
[----:B--2---:R-:W-:-:S04]  /*2210*/  IMAD.WIDE R4, R10, 0x4, R4 ;  /* 0x000000040a047825 */ /* 0x004fc800078e0204 */
[----:B---3--:R-:W-:-:S08]  /*2220*/  FADD.FTZ R0, R7, R0 ;  /* 0x0000000007007221 */ /* 0x008fd00000010000 */
[----:B------:R-:W-:Y:S05]  /*2230*/  @P0 BRA `(.L_x_194) ;  /* 0xfffffffc00e80947 */ /* 0x000fea000383ffff */
.L_x_188:
[----:B------:R-:W3:Y:S01]  /*2240*/  LDC.64 R2, c[0x0][0x230] ;  /* 0x00008c00ff027b82 */ /* 0x000ee20000000a00 */
[----:B------:R-:W-:Y:S01]  /*2250*/  F2FP.F16.F32.PACK_AB R0, RZ, R0 ;  /* 0x00000000ff00723e */ /* 0x000fe200000000ff */
[----:B---3--:R-:W-:-:S05]  /*2260*/  IMAD.WIDE R2, R9, 0x2, R2 ;  /* 0x0000000209027825 */ /* 0x008fca00078e0202 */
[----:B------:R-:W-:Y:S01]  /*2270*/  STG.E.U16 desc[UR6][R2.64], R0 ;  /* 0x0000000002007986 */ /* 0x000fe2000c101506 */
[----:B------:R-:W-:Y:S05]  /*2280*/  EXIT ;  /* 0x000000000000794d */ /* 0x000fea0003800000 */
.L_x_195:
        /* <DEDUP_REMOVED lines=15> */
.L_x_330:


//--------------------- .text._Z10Relu_fpropIN3c104HalfEEvPT_jj --------------------------
	.section	.text._Z10Relu_fpropIN3c104HalfEEvPT_jj,"ax",@progbits
	.align	128
        .global         _Z10Relu_fpropIN3c104HalfEEvPT_jj
        .type           _Z10Relu_fpropIN3c104HalfEEvPT_jj,@function
        .size           _Z10Relu_fpropIN3c104HalfEEvPT_jj,(.L_x_331 - _Z10Relu_fpropIN3c104HalfEEvPT_jj)
        .other          _Z10Relu_fpropIN3c104HalfEEvPT_jj,@"STO_CUDA_ENTRY STV_DEFAULT"
_Z10Relu_fpropIN3c104HalfEEvPT_jj:
.text._Z10Relu_fpropIN3c104HalfEEvPT_jj:
        /* <DEDUP_REMOVED lines=19> */
.L_x_197:
[----:B------:R-:W-:Y:S01]  /*0130*/  IMAD.IADD R6, R15, 0x1, R0 ;  /* 0x000000010f067824 */ /* 0x000fe200078e0200 */
[C---:B------:R-:W-:Y:S01]  /*0140*/  ISETP.GE.U32.AND P0, PT, R0.reuse, R13, PT ;  /* 0x0000000d0000720c */ /* 0x040fe20003f06070 */
[----:B-1----:R-:W-:-:S03]  /*0150*/  IMAD.WIDE R2, R0, 0x2, R4 ;  /* 0x0000000200027825 */ /* 0x002fc600078e0204 */
[C---:B------:R-:W-:Y:S01]  /*0160*/  ISETP.GE.U32.AND P1, PT, R6.reuse, R13, PT ;  /* 0x0000000d0600720c */ /* 0x040fe20003f26070 */
[----:B------:R-:W-:Y:S02]  /*0170*/  IMAD.IADD R8, R15, 0x1, R6 ;  /* 0x000000010f087824 */ /* 0x000fe400078e0206 */
[----:B------:R-:W-:-:S03]  /*0180*/  IMAD.WIDE R6, R6, 0x2, R4 ;  /* 0x0000000206067825 */ /* 0x000fc600078e0204 */
[CC--:B------:R-:W-:Y:S01]  /*0190*/  ISETP.GE.U32.AND P2, PT, R8.reuse, R13.reuse, PT ;  /* 0x0000000d0800720c */ /* 0x0c0fe20003f46070 */
[C---:B------:R-:W-:Y:S02]  /*01a0*/  IMAD.IADD R10, R15.reuse, 0x1, R8 ;  /* 0x000000010f0a7824 */ /* 0x040fe400078e0208 */
[--C-:B------:R-:W-:Y:S01]  /*01b0*/  IMAD.WIDE R8, R8, 0x2, R4.reuse ;  /* 0x0000000208087825 */ /* 0x100fe200078e0204 */
[----:B------:R-:W2:Y:S02]  /*01c0*/  @!P0 LDG.E.U16 R17, desc[UR6][R2.64] ;  /* 0x0000000602118981 */ /* 0x000ea4000c1e1500 */
[C---:B------:R-:W-:Y:S01]  /*01d0*/  ISETP.GE.U32.AND P3, PT, R10.reuse, R13, PT ;  /* 0x0000000d0a00720c */ /* 0x040fe20003f66070 */
[----:B------:R-:W-:Y:S01]  /*01e0*/  IMAD.WIDE R10, R10, 0x2, R4 ;  /* 0x000000020a0a7825 */ /* 0x000fe200078e0204 */
[----:B------:R-:W3:Y:S05]  /*01f0*/  @!P1 LDG.E.U16 R19, desc[UR6][R6.64] ;  /* 0x0000000606139981 */ /* 0x000eea000c1e1500 */
[----:B------:R-:W4:Y:S06]  /*0200*/  @!P2 LDG.E.U16 R21, desc[UR6][R8.64] ;  /* 0x000000060815a981 */ /* 0x000f2c000c1e1500 */
[----:B------:R-:W5:Y:S01]  /*0210*/  @!P3 LDG.E.U16 R23, desc[UR6][R10.64] ;  /* 0x000000060a17b981 */ /* 0x000f62000c1e1500 */
[----:B------:R-:W-:-:S02]  /*0220*/  IMAD R0, R15, 0x4, R0 ;  /* 0x000000040f007824 */ /* 0x000fc400078e0200 */
[----:B--2---:R-:W-:Y:S02]  /*0230*/  HADD2.F32 R17, -RZ, R17.H0_H0 ;  /* 0x20000011ff117230 */ /* 0x004fe40000004100 */
[----:B---3--:R-:W-:-:S03]  /*0240*/  HADD2.F32 R19, -RZ, R19.H0_H0 ;  /* 0x20000013ff137230 */ /* 0x008fc60000004100 */
[----:B------:R-:W-:Y:S01]  /*0250*/  FMNMX.FTZ R17, RZ, R17, !PT ;  /* 0x00000011ff117209 */ /* 0x000fe20007810000 */
[----:B----4-:R-:W-:Y:S01]  /*0260*/  HADD2.F32 R21, -RZ, R21.H0_H0 ;  /* 0x20000015ff157230 */ /* 0x010fe20000004100 */
[----:B------:R-:W-:Y:S01]  /*0270*/  FMNMX.FTZ R12, RZ, R19, !PT ;  /* 0x00000013ff0c7209 */ /* 0x000fe20007810000 */
[----:B-----5:R-:W-:-:S03]  /*0280*/  HADD2.F32 R23, -RZ, R23.H0_H0 ;  /* 0x20000017ff177230 */ /* 0x020fc60000004100 */
[----:B------:R-:W-:Y:S02]  /*0290*/  FMNMX.FTZ R21, RZ, R21, !PT ;  /* 0x00000015ff157209 */ /* 0x000fe40007810000 */
[----:B------:R-:W-:Y:S02]  /*02a0*/  F2FP.F16.F32.PACK_AB R17, R12, R17 ;  /* 0x000000110c11723e */ /* 0x000fe400000000ff */
[----:B------:R-:W-:Y:S02]  /*02b0*/  FMNMX.FTZ R14, RZ, R23, !PT ;  /* 0x00000017ff0e7209 */ /* 0x000fe40007810000 */
[----:B------:R-:W-:Y:S02]  /*02c0*/  PRMT R19, R17, 0x7632, R19 ;  /* 0x0000763211137816 */ /* 0x000fe40000000013 */
[----:B------:R-:W-:Y:S01]  /*02d0*/  F2FP.F16.F32.PACK_AB R21, R14, R21 ;  /* 0x000000150e15723e */ /* 0x000fe200000000ff */
[----:B------:R0:W-:Y:S03]  /*02e0*/  @!P0 STG.E.U16 desc[UR6][R2.64], R17 ;  /* 0x0000001102008986 */ /* 0x0001e6000c101506 */
[----:B------:R-:W-:Y:S01]  /*02f0*/  PRMT R23, R21, 0x7632, R23 ;  /* 0x0000763215177816 */ /* 0x000fe20000000017 */
[----:B------:R0:W-:Y:S04]  /*0300*/  @!P1 STG.E.U16 desc[UR6][R6.64], R19 ;  /* 0x0000001306009986 */ /* 0x0001e8000c101506 */
[----:B------:R0:W-:Y:S04]  /*0310*/  @!P2 STG.E.U16 desc[UR6][R8.64], R21 ;  /* 0x000000150800a986 */ /* 0x0001e8000c101506 */
[----:B------:R0:W-:Y:S01]  /*0320*/  @!P3 STG.E.U16 desc[UR6][R10.64], R23 ;  /* 0x000000170a00b986 */ /* 0x0001e2000c101506 */
[----:B------:R-:W-:-:S13]  /*0330*/  ISETP.GE.U32.AND P0, PT, R0, R13, PT ;  /* 0x0000000d0000720c */ /* 0x000fda0003f06070 */
[----:B0-----:R-:W-:Y:S05]  /*0340*/  @!P0 BRA `(.L_x_197) ;  /* 0xfffffffc00788947 */ /* 0x001fea000383ffff */
[----:B------:R-:W-:Y:S05]  /*0350*/  EXIT ;  /* 0x000000000000794d */ /* 0x000fea0003800000 */
.L_x_196:
[----:B------:R-:W-:Y:S01]  /*0360*/  ULDC UR5, c[0x0][0x218] ;  /* 0x0000860000057ab9 */ /* 0x000fe20000000800 */
[----:B------:R-:W-:Y:S02]  /*0370*/  IMAD.SHL.U32 R2, R0, 0x4, RZ ;  /* 0x0000000400027824 */ /* 0x000fe400078e00ff */
[----:B------:R-:W-:-:S05]  /*0380*/  IMAD R14, R13, UR5, RZ ;  /* 0x000000050d0e7c24 */ /* 0x000fca000f8e02ff */
[----:B------:R-:W-:-:S13]  /*0390*/  ISETP.GE.U32.AND P0, PT, R2, R14, PT ;  /* 0x0000000e0200720c */ /* 0x000fda0003f06070 */
[----:B------:R-:W-:Y:S05]  /*03a0*/  @P0 EXIT ;  /* 0x000000000000094d */ /* 0x000fea0003800000 */
[----:B------:R-:W0:Y:S01]  /*03b0*/  LDC.64 R2, c[0x0][0x210] ;  /* 0x00008400ff027b82 */ /* 0x000e220000000a00 */
[----:B------:R-:W-:Y:S02]  /*03c0*/  ULDC UR5, c[0x0][0xc] ;  /* 0x0000030000057ab9 */ /* 0x000fe40000000800 */
[----:B------:R-:W-:-:S12]  /*03d0*/  UIMAD UR4, UR4, UR5, URZ ;  /* 0x00000005040472a4 */ /* 0x000fd8000f8e023f */
.L_x_198:
[----:B0-----:R-:W-:-:S05]  /*03e0*/  IMAD.WIDE R4, R0, 0x8, R2 ;  /* 0x0000000800047825 */ /* 0x001fca00078e0202 */
[----:B------:R-:W2:Y:S01]  /*03f0*/  LDG.E.64 R12, desc[UR6][R4.64] ;  /* 0x00000006040c7981 */ /* 0x000ea2000c1e1b00 */
[----:B------:R-:W-:Y:S01]  /*0400*/  VIADD R0, R0, UR4 ;  /* 0x0000000400007c36 */ /* 0x000fe20008000000 */
[--C-:B--2---:R-:W-:Y:S01]  /*0410*/  SHF.R.U64 R6, R12, 0x10, R13.reuse ;  /* 0x000000100c067819 */ /* 0x104fe2000000120d */
[----:B------:R-:W-:Y:S01]  /*0420*/  HADD2.F32 R7, -RZ, R13.H0_H0 ;  /* 0x2000000dff077230 */ /* 0x000fe20000004100 */
[----:B------:R-:W-:-:S03]  /*0430*/  SHF.R.U32.HI R8, RZ, 0x10, R13 ;  /* 0x00000010ff087819 */ /* 0x000fc6000001160d */
[----:B------:R-:W-:Y:S01]  /*0440*/  HADD2.F32 R6, -RZ, R6.H0_H0 ;  /* 0x20000006ff067230 */ /* 0x000fe20000004100 */
[----:B------:R-:W-:Y:S01]  /*0450*/  FMNMX.FTZ R11, RZ, R7, !PT ;  /* 0x00000007ff0b7209 */ /* 0x000fe20007810000 */
[----:B------:R-:W-:-:S03]  /*0460*/  HADD2.F32 R8, -RZ, R8.H0_H0 ;  /* 0x20000008ff087230 */ /* 0x000fc60000004100 */
[----:B------:R-:W-:Y:S01]  /*0470*/  FMNMX.FTZ R10, RZ, R6, !PT ;  /* 0x00000006ff0a7209 */ /* 0x000fe20007810000 */
[----:B------:R-:W-:Y:S01]  /*0480*/  HADD2.F32 R6, -RZ, R12.H0_H0 ;  /* 0x2000000cff067230 */ /* 0x000fe20000004100 */
[----:B------:R-:W-:Y:S01]  /*0490*/  FMNMX.FTZ R12, RZ, R8, !PT ;  /* 0x00000008ff0c7209 */ /* 0x000fe20007810000 */
[----:B------:R-:W-:Y:S03]  /*04a0*/  F2F.F16.F32 R11, R11 ;  /* 0x0000000b000b7304 */ /* 0x000fe60000200800 */
[----:B------:R-:W-:-:S05]  /*04b0*/  FMNMX.FTZ R8, RZ, R6, !PT ;  /* 0x00000006ff087209 */ /* 0x000fca0007810000 */
[----:B------:R-:W0:Y:S08]  /*04c0*/  F2F.F16.F32 R7, R10 ;  /* 0x0000000a00077304 */ /* 0x000e300000200800 */
[----:B------:R-:W1:Y:S01]  /*04d0*/  F2F.F16.F32 R12, R12 ;  /* 0x0000000c000c7304 */ /* 0x000e620000200800 */
[----:B0-----:R-:W-:-:S07]  /*04e0*/  IMAD.WIDE.U32 R6, R7, 0x10000, RZ ;  /* 0x0001000007067825 */ /* 0x001fce00078e00ff */
[----:B------:R-:W0:Y:S01]  /*04f0*/  F2F.F16.F32 R9, R8 ;  /* 0x0000000800097304 */ /* 0x000e220000200800 */
[----:B-1----:R-:W-:-:S04]  /*0500*/  PRMT R13, R11, 0x5410, R12 ;  /* 0x000054100b0d7816 */ /* 0x002fc8000000000c */
[----:B------:R-:W-:Y:S02]  /*0510*/  LOP3.LUT R7, R13, R7, RZ, 0xfc, !PT ;  /* 0x000000070d077212 */ /* 0x000fe400078efcff */
[----:B0-----:R-:W-:Y:S01]  /*0520*/  LOP3.LUT R6, R6, R9, RZ, 0xfc, !PT ;  /* 0x0000000906067212 */ /* 0x001fe200078efcff */
[----:B------:R-:W-:-:S04]  /*0530*/  IMAD.SHL.U32 R9, R0, 0x4, RZ ;  /* 0x0000000400097824 */ /* 0x000fc800078e00ff */
[----:B------:R1:W-:Y:S01]  /*0540*/  STG.E.64 desc[UR6][R4.64], R6 ;  /* 0x0000000604007986 */ /* 0x0003e2000c101b06 */
[----:B------:R-:W-:-:S13]  /*0550*/  ISETP.GE.U32.AND P0, PT, R9, R14, PT ;  /* 0x0000000e0900720c */ /* 0x000fda0003f06070 */
[----:B-1----:R-:W-:Y:S05]  /*0560*/  @!P0 BRA `(.L_x_198) ;  /* 0xfffffffc009c8947 */ /* 0x002fea000383ffff */
[----:B------:R-:W-:Y:S05]  /*0570*/  EXIT ;  /* 0x000000000000794d */ /* 0x000fea0003800000 */
.L_x_199:
        /* <DEDUP_REMOVED lines=16> */
.L_x_331:


//--------------------- .text._Z13Sigmoid_fpropIN3c104HalfEEvPT_jj --------------------------
	.section	.text._Z13Sigmoid_fpropIN3c104HalfEEvPT_jj,"ax",@progbits
	.align	128
        .global         _Z13Sigmoid_fpropIN3c104HalfEEvPT_jj
        .type           _Z13Sigmoid_fpropIN3c104HalfEEvPT_jj,@function
        .size           _Z13Sigmoid_fpropIN3c104HalfEEvPT_jj,(.L_x_332 - _Z13Sigmoid_fpropIN3c104HalfEEvPT_jj)
        .other          _Z13Sigmoid_fpropIN3c104HalfEEvPT_jj,@"STO_CUDA_ENTRY STV_DEFAULT"
_Z13Sigmoid_fpropIN3c104HalfEEvPT_jj:
.text._Z13Sigmoid_fpropIN3c104HalfEEvPT_jj:
        /* <DEDUP_REMOVED lines=19> */
.L_x_201:
[C---:B--2---:R-:W-:Y:S01]  /*0130*/  IADD3 R6, R15.reuse, R0, RZ ;  /* 0x000000000f067210 */ /* 0x044fe20007ffe0ff */
[C---:B-1----:R-:W-:Y:S01]  /*0140*/  IMAD.WIDE R2, R0.reuse, 0x2, R4 ;  /* 0x0000000200027825 */ /* 0x042fe200078e0204 */
[-C--:B------:R-:W-:Y:S02]  /*0150*/  ISETP.GE.U32.AND P0, PT, R0, R13.reuse, PT ;  /* 0x0000000d0000720c */ /* 0x080fe40003f06070 */
[C---:B------:R-:W-:Y:S02]  /*0160*/  IADD3 R8, R15.reuse, R6, RZ ;  /* 0x000000060f087210 */ /* 0x040fe40007ffe0ff */
[-C--:B------:R-:W-:Y:S02]  /*0170*/  ISETP.GE.U32.AND P1, PT, R6, R13.reuse, PT ;  /* 0x0000000d0600720c */ /* 0x080fe40003f26070 */
[----:B------:R-:W-:Y:S02]  /*0180*/  IADD3 R10, R15, R8, RZ ;  /* 0x000000080f0a7210 */ /* 0x000fe40007ffe0ff */
[----:B------:R-:W-:-:S02]  /*0190*/  ISETP.GE.U32.AND P2, PT, R8, R13, PT ;  /* 0x0000000d0800720c */ /* 0x000fc40003f46070 */
[----:B------:R-:W-:Y:S01]  /*01a0*/  ISETP.GE.U32.AND P3, PT, R10, R13, PT ;  /* 0x0000000d0a00720c */ /* 0x000fe20003f66070 */
[--C-:B------:R-:W-:Y:S02]  /*01b0*/  IMAD.WIDE R6, R6, 0x2, R4.reuse ;  /* 0x0000000206067825 */ /* 0x100fe400078e0204 */
[----:B------:R-:W2:Y:S02]  /*01c0*/  @!P0 LDG.E.U16 R17, desc[UR6][R2.64] ;  /* 0x0000000602118981 */ /* 0x000ea4000c1e1500 */
[--C-:B------:R-:W-:Y:S02]  /*01d0*/  IMAD.WIDE R8, R8, 0x2, R4.reuse ;  /* 0x0000000208087825 */ /* 0x100fe400078e0204 */
[----:B------:R-:W3:Y:S02]  /*01e0*/  @!P1 LDG.E.U16 R19, desc[UR6][R6.64] ;  /* 0x0000000606139981 */ /* 0x000ee4000c1e1500 */
[----:B------:R-:W-:Y:S02]  /*01f0*/  IMAD.WIDE R10, R10, 0x2, R4 ;  /* 0x000000020a0a7825 */ /* 0x000fe400078e0204 */
[----:B------:R-:W4:Y:S04]  /*0200*/  @!P2 LDG.E.U16 R21, desc[UR6][R8.64] ;  /* 0x000000060815a981 */ /* 0x000f28000c1e1500 */
[----:B------:R-:W5:Y:S01]  /*0210*/  @!P3 LDG.E.U16 R23, desc[UR6][R10.64] ;  /* 0x000000060a17b981 */ /* 0x000f62000c1e1500 */
[----:B------:R-:W-:Y:S01]  /*0220*/  LEA R0, R15, R0, 0x2 ;  /* 0x000000000f007211 */ /* 0x000fe200078e10ff */
[----:B--2---:R-:W-:-:S02]  /*0230*/  HADD2.F32 R17, -RZ, R17.H0_H0 ;  /* 0x20000011ff117230 */ /* 0x004fc40000004100 */
[----:B---3--:R-:W-:-:S03]  /*0240*/  HADD2.F32 R19, -RZ, R19.H0_H0 ;  /* 0x20000013ff137230 */ /* 0x008fc60000004100 */
[----:B------:R-:W-:Y:S01]  /*0250*/  FMUL.FTZ R17, R17, -1.4426950216293334961 ;  /* 0xbfb8aa3b11117820 */ /* 0x000fe20000410000 */
[----:B----4-:R-:W-:Y:S02]  /*0260*/  HADD2.F32 R21, -RZ, R21.H0_H0 ;  /* 0x20000015ff157230 */ /* 0x010fe40000004100 */
[----:B------:R-:W-:-:S03]  /*0270*/  FMUL.FTZ R19, R19, -1.4426950216293334961 ;  /* 0xbfb8aa3b13137820 */ /* 0x000fc60000410000 */
[----:B------:R-:W0:Y:S01]  /*0280*/  MUFU.EX2 R17, R17 ;  /* 0x0000001100117308 */ /* 0x000e220000000800 */
[----:B-----5:R-:W-:Y:S02]  /*0290*/  HADD2.F32 R23, -RZ, R23.H0_H0 ;  /* 0x20000017ff177230 */ /* 0x020fe40000004100 */
[----:B------:R-:W-:-:S03]  /*02a0*/  FMUL.FTZ R21, R21, -1.4426950216293334961 ;  /* 0xbfb8aa3b15157820 */ /* 0x000fc60000410000 */
[----:B------:R-:W-:Y:S02]  /*02b0*/  FMUL.FTZ R23, R23, -1.4426950216293334961 ;  /* 0xbfb8aa3b17177820 */ /* 0x000fe40000410000 */
[----:B------:R-:W1:Y:S08]  /*02c0*/  MUFU.EX2 R19, R19 ;  /* 0x0000001300137308 */ /* 0x000e700000000800 */
[----:B------:R-:W2:Y:S01]  /*02d0*/  MUFU.EX2 R21, R21 ;  /* 0x0000001500157308 */ /* 0x000ea20000000800 */
[----:B0-----:R-:W-:-:S07]  /*02e0*/  FADD.FTZ R12, R17, 1 ;  /* 0x3f800000110c7421 */ /* 0x001fce0000010000 */
[----:B------:R-:W0:Y:S01]  /*02f0*/  MUFU.EX2 R23, R23 ;  /* 0x0000001700177308 */ /* 0x000e220000000800 */
[----:B-1----:R-:W-:-:S07]  /*0300*/  FADD.FTZ R14, R19, 1 ;  /* 0x3f800000130e7421 */ /* 0x002fce0000010000 */
[----:B------:R-:W-:Y:S01]  /*0310*/  MUFU.RCP R12, R12 ;  /* 0x0000000c000c7308 */ /* 0x000fe20000001000 */
[----:B--2---:R-:W-:-:S07]  /*0320*/  FADD.FTZ R16, R21, 1 ;  /* 0x3f80000015107421 */ /* 0x004fce0000010000 */
[----:B------:R-:W1:Y:S01]  /*0330*/  MUFU.RCP R17, R14 ;  /* 0x0000000e00117308 */ /* 0x000e620000001000 */
[----:B0-----:R-:W-:-:S07]  /*0340*/  FADD.FTZ R18, R23, 1 ;  /* 0x3f80000017127421 */ /* 0x001fce0000010000 */
[----:B------:R-:W-:Y:S08]  /*0350*/  MUFU.RCP R16, R16 ;  /* 0x0000001000107308 */ /* 0x000ff00000001000 */
[----:B------:R-:W0:Y:S01]  /*0360*/  MUFU.RCP R19, R18 ;  /* 0x0000001200137308 */ /* 0x000e220000001000 */
[----:B-1----:R-:W-:-:S05]  /*0370*/  F2FP.F16.F32.PACK_AB R17, R17, R12 ;  /* 0x0000000c1111723e */ /* 0x002fca00000000ff */
[----:B------:R2:W-:Y:S01]  /*0380*/  @!P0 STG.E.U16 desc[UR6][R2.64], R17 ;  /* 0x0000001102008986 */ /* 0x0005e2000c101506 */
[----:B------:R-:W-:Y:S02]  /*0390*/  ISETP.GE.U32.AND P0, PT, R0, R13, PT ;  /* 0x0000000d0000720c */ /* 0x000fe40003f06070 */
[----:B0-----:R-:W-:Y:S02]  /*03a0*/  F2FP.F16.F32.PACK_AB R21, R19, R16 ;  /* 0x000000101315723e */ /* 0x001fe400000000ff */
[----:B------:R-:W-:Y:S02]  /*03b0*/  PRMT R19, R17, 0x7632, R19 ;  /* 0x0000763211137816 */ /* 0x000fe40000000013 */
[----:B------:R-:W-:-:S03]  /*03c0*/  PRMT R23, R21, 0x7632, R23 ;  /* 0x0000763215177816 */ /* 0x000fc60000000017 */
[----:B------:R2:W-:Y:S04]  /*03d0*/  @!P1 STG.E.U16 desc[UR6][R6.64], R19 ;  /* 0x0000001306009986 */ /* 0x0005e8000c101506 */
[----:B------:R2:W-:Y:S04]  /*03e0*/  @!P2 STG.E.U16 desc[UR6][R8.64], R21 ;  /* 0x000000150800a986 */ /* 0x0005e8000c101506 */
[----:B------:R2:W-:Y:S01]  /*03f0*/  @!P3 STG.E.U16 desc[UR6][R10.64], R23 ;  /* 0x000000170a00b986 */ /* 0x0005e2000c101506 */
[----:B------:R-:W-:Y:S05]  /*0400*/  @!P0 BRA `(.L_x_201) ;  /* 0xfffffffc00488947 */ /* 0x000fea000383ffff */
[----:B------:R-:W-:Y:S05]  /*0410*/  EXIT ;  /* 0x000000000000794d */ /* 0x000fea0003800000 */
.L_x_200:
        /* <DEDUP_REMOVED lines=8> */
.L_x_202:
[----:B0-----:R-:W-:-:S05]  /*04a0*/  IMAD.WIDE R4, R0, 0x8, R2 ;  /* 0x0000000800047825 */ /* 0x001fca00078e0202 */
[----:B------:R-:W2:Y:S01]  /*04b0*/  LDG.E.64 R12, desc[UR6][R4.64] ;  /* 0x00000006040c7981 */ /* 0x000ea2000c1e1b00 */
[----:B------:R-:W-:Y:S02]  /*04c0*/  IADD3 R0, R0, UR4, RZ ;  /* 0x0000000400007c10 */ /* 0x000fe4000fffe0ff */
[--C-:B--2---:R-:W-:Y:S01]  /*04d0*/  SHF.R.U64 R7, R12, 0x10, R13.reuse ;  /* 0x000000100c077819 */ /* 0x104fe2000000120d */
[----:B------:R-:W-:Y:S01]  /*04e0*/  HADD2.F32 R8, -RZ, R13.H0_H0 ;  /* 0x2000000dff087230 */ /* 0x000fe20000004100 */
[----:B------:R-:W-:-:S03]  /*04f0*/  SHF.R.U32.HI R10, RZ, 0x10, R13 ;  /* 0x00000010ff0a7819 */ /* 0x000fc6000001160d */
[----:B------:R-:W-:Y:S02]  /*0500*/  HADD2.F32 R7, -RZ, R7.H0_H0 ;  /* 0x20000007ff077230 */ /* 0x000fe40000004100 */
[----:B------:R-:W-:Y:S01]  /*0510*/  FMUL.FTZ R9, R8, -1.4426950216293334961 ;  /* 0xbfb8aa3b08097820 */ /* 0x000fe20000410000 */
[----:B------:R-:W-:Y:S02]  /*0520*/  HADD2.F32 R10, -RZ, R10.H0_H0 ;  /* 0x2000000aff0a7230 */ /* 0x000fe40000004100 */
[----:B------:R-:W-:Y:S01]  /*0530*/  FMUL.FTZ R8, R7, -1.4426950216293334961 ;  /* 0xbfb8aa3b07087820 */ /* 0x000fe20000410000 */
[----:B------:R-:W-:Y:S02]  /*0540*/  HADD2.F32 R7, -RZ, R12.H0_H0 ;  /* 0x2000000cff077230 */ /* 0x000fe40000004100 */
[----:B------:R-:W-:Y:S01]  /*0550*/  FMUL.FTZ R13, R10, -1.4426950216293334961 ;  /* 0xbfb8aa3b0a0d7820 */ /* 0x000fe20000410000 */
[----:B------:R-:W0:Y:S02]  /*0560*/  MUFU.EX2 R9, R9 ;  /* 0x0000000900097308 */ /* 0x000e240000000800 */
[----:B------:R-:W-:-:S06]  /*0570*/  FMUL.FTZ R7, R7, -1.4426950216293334961 ;  /* 0xbfb8aa3b07077820 */ /* 0x000fcc0000410000 */
[----:B------:R-:W1:Y:S08]  /*0580*/  MUFU.EX2 R8, R8 ;  /* 0x0000000800087308 */ /* 0x000e700000000800 */
        /* <DEDUP_REMOVED lines=8> */
[----:B------:R-:W-:Y:S08]  /*0610*/  MUFU.RCP R14, R14 ;  /* 0x0000000e000e7308 */ /* 0x000ff00000001000 */
[----:B------:R-:W-:Y:S08]  /*0620*/  MUFU.RCP R10, R10 ;  /* 0x0000000a000a7308 */ /* 0x000ff00000001000 */
[----:B-1----:R-:W0:Y:S08]  /*0630*/  F2F.F16.F32 R8, R11 ;  /* 0x0000000b00087304 */ /* 0x002e300000200800 */
[----:B--2---:R-:W-:Y:S01]  /*0640*/  F2F.F16.F32 R13, R12 ;  /* 0x0000000c000d7304 */ /* 0x004fe20000200800 */
[----:B0-----:R-:W-:-:S07]  /*0650*/  IMAD.WIDE.U32 R8, R8, 0x10000, RZ ;  /* 0x0001000008087825 */ /* 0x001fce00078e00ff */
[----:B------:R-:W0:Y:S08]  /*0660*/  F2F.F16.F32 R16, R14 ;  /* 0x0000000e00107304 */ /* 0x000e300000200800 */
[----:B------:R-:W1:Y:S01]  /*0670*/  F2F.F16.F32 R7, R10 ;  /* 0x0000000a00077304 */ /* 0x000e620000200800 */
[----:B0-----:R-:W-:-:S04]  /*0680*/  PRMT R13, R13, 0x5410, R16 ;  /* 0x000054100d0d7816 */ /* 0x001fc80000000010 */
[----:B------:R-:W-:Y:S02]  /*0690*/  LOP3.LUT R9, R13, R9, RZ, 0xfc, !PT ;  /* 0x000000090d097212 */ /* 0x000fe400078efcff */
[----:B-1----:R-:W-:Y:S02]  /*06a0*/  LOP3.LUT R8, R8, R7, RZ, 0xfc, !PT ;  /* 0x0000000708087212 */ /* 0x002fe400078efcff */
[----:B------:R-:W-:-:S03]  /*06b0*/  SHF.L.U32 R7, R0, 0x2, RZ ;  /* 0x0000000200077819 */ /* 0x000fc600000006ff */
[----:B------:R1:W-:Y:S01]  /*06c0*/  STG.E.64 desc[UR6][R4.64], R8 ;  /* 0x0000000804007986 */ /* 0x0003e2000c101b06 */
[----:B------:R-:W-:-:S13]  /*06d0*/  ISETP.GE.U32.AND P0, PT, R7, R6, PT ;  /* 0x000000060700720c */ /* 0x000fda0003f06070 */
[----:B-1----:R-:W-:Y:S05]  /*06e0*/  @!P0 BRA `(.L_x_202) ;  /* 0xfffffffc006c8947 */ /* 0x002fea000383ffff */
[----:B------:R-:W-:Y:S05]  /*06f0*/  EXIT ;  /* 0x000000000000794d */ /* 0x000fea0003800000 */
.L_x_203:
        /* <DEDUP_REMOVED lines=16> */
.L_x_332:


//--------------------- .text._Z17biasAddRelu_fpropIN3c104HalfEEvPT_S3_jj --------------------------
	.section	.text._Z17biasAddRelu_fpropIN3c104HalfEEvPT_S3_jj,"ax",@progbits
	.align	128
        .global         _Z17biasAddRelu_fpropIN3c104HalfEEvPT_S3_jj
        .type           _Z17biasAddRelu_fpropIN3c104HalfEEvPT_S3_jj,@function
        .size           _Z17biasAddRelu_fpropIN3c104HalfEEvPT_S3_jj,(.L_x_333 - _Z17biasAddRelu_fpropIN3c104HalfEEvPT_S3_jj)
        .other          _Z17biasAddRelu_fpropIN3c104HalfEEvPT_S3_jj,@"STO_CUDA_ENTRY STV_DEFAULT"
_Z17biasAddRelu_fpropIN3c104HalfEEvPT_S3_jj:
.text._Z17biasAddRelu_fpropIN3c104HalfEEvPT_S3_jj:
        /* <DEDUP_REMOVED lines=22> */
[----:B------:R-:W-:Y:S02]  /*0160*/  ISETP.NE.U32.AND P0, PT, RZ, UR7, PT ;  /* 0x00000007ff007c0c */ /* 0x000fe4000bf05070 */
[----:B------:R-:W-:-:S05]  /*0170*/  LOP3.LUT R16, RZ, UR7, RZ, 0x33, !PT ;  /* 0x00000007ff107c12 */ /* 0x000fca000f8e33ff */
[----:B------:R-:W2:Y:S01]  /*0180*/  LDC.64 R4, c[0x0][0x210] ;  /* 0x00008400ff047b82 */ /* 0x000ea20000000a00 */
[----:B0-----:R-:W0:Y:S07]  /*0190*/  MUFU.RCP R8, R8 ;  /* 0x0000000800087308 */ /* 0x001e2e0000001000 */
[----:B------:R-:W3:Y:S01]  /*01a0*/  LDC.64 R2, c[0x0][0x218] ;  /* 0x00008600ff027b82 */ /* 0x000ee20000000a00 */
[----:B-1----:R-:W-:Y:S01]  /*01b0*/  IMAD R17, R17, UR5, RZ ;  /* 0x0000000511117c24 */ /* 0x002fe2000f8e02ff */
[----:B------:R-:W-:Y:S01]  /*01c0*/  ULDC UR5, c[0x0][0x224] ;  /* 0x0000890000057ab9 */ /* 0x000fe20000000800 */
[----:B0-----:R-:W-:-:S04]  /*01d0*/  VIADD R6, R8, 0xffffffe ;  /* 0x0ffffffe08067836 */ /* 0x001fc80000000000 */
[----:B------:R0:W1:Y:S02]  /*01e0*/  F2I.FTZ.U32.TRUNC.NTZ R7, R6 ;  /* 0x0000000600077305 */ /* 0x000064000021f000 */
[----:B0-----:R-:W-:Y:S01]  /*01f0*/  IMAD.MOV.U32 R6, RZ, RZ, RZ ;  /* 0x000000ffff067224 */ /* 0x001fe200078e00ff */
[----:B-1----:R-:W-:-:S05]  /*0200*/  IADD3 R19, RZ, -R7, RZ ;  /* 0x80000007ff137210 */ /* 0x002fca0007ffe0ff */
[----:B------:R-:W-:-:S04]  /*0210*/  IMAD R19, R19, UR7, RZ ;  /* 0x0000000713137c24 */ /* 0x000fc8000f8e02ff */
[----:B--23--:R-:W-:-:S07]  /*0220*/  IMAD.HI.U32 R19, R7, R19, R6 ;  /* 0x0000001307137227 */ /* 0x00cfce00078e0006 */
.L_x_205:
[-C--:B------:R-:W-:Y:S01]  /*0230*/  IMAD.HI.U32 R6, R19, R0.reuse, RZ ;  /* 0x0000000013067227 */ /* 0x080fe200078e00ff */
[C---:B------:R-:W-:Y:S02]  /*0240*/  IADD3 R8, R17.reuse, R0, RZ ;  /* 0x0000000011087210 */ /* 0x040fe40007ffe0ff */
[----:B------:R-:W-:Y:S02]  /*0250*/  ISETP.GE.U32.AND P2, PT, R0, UR4, PT ;  /* 0x0000000400007c0c */ /* 0x000fe4000bf46070 */
[----:B------:R-:W-:Y:S01]  /*0260*/  IADD3 R7, -R6, RZ, RZ ;  /* 0x000000ff06077210 */ /* 0x000fe20007ffe1ff */
[----:B------:R-:W-:-:S04]  /*0270*/  IMAD.IADD R10, R17, 0x1, R8 ;  /* 0x00000001110a7824 */ /* 0x000fc800078e0208 */
[----:B------:R-:W-:Y:S01]  /*0280*/  IMAD R7, R7, UR5, R0 ;  /* 0x0000000507077c24 */ /* 0x000fe2000f8e0200 */
[----:B------:R-:W-:-:S04]  /*0290*/  IADD3 R13, R17, R10, RZ ;  /* 0x0000000a110d7210 */ /* 0x000fc80007ffe0ff */
[----:B------:R-:W-:Y:S02]  /*02a0*/  ISETP.GE.U32.AND P1, PT, R7, UR5, PT ;  /* 0x0000000507007c0c */ /* 0x000fe4000bf26070 */
[----:B------:R-:W-:-:S11]  /*02b0*/  ISETP.GE.U32.AND P4, PT, R13, UR4, PT ;  /* 0x000000040d007c0c */ /* 0x000fd6000bf86070 */
[----:B------:R-:W-:Y:S01]  /*02c0*/  @P1 VIADD R7, R7, -UR5 ;  /* 0x8000000507071c36 */ /* 0x000fe20008000000 */
[C---:B------:R-:W-:Y:S01]  /*02d0*/  ISETP.GE.U32.AND P1, PT, R8.reuse, UR4, PT ;  /* 0x0000000408007c0c */ /* 0x040fe2000bf26070 */
[----:B------:R-:W-:-:S03]  /*02e0*/  IMAD.WIDE R8, R8, 0x2, R4 ;  /* 0x0000000208087825 */ /* 0x000fc600078e0204 */
[----:B------:R-:W-:Y:S01]  /*02f0*/  ISETP.GE.U32.AND P3, PT, R7, UR5, PT ;  /* 0x0000000507007c0c */ /* 0x000fe2000bf66070 */
[----:B------:R-:W-:-:S05]  /*0300*/  IMAD.WIDE R12, R13, 0x2, R4 ;  /* 0x000000020d0c7825 */ /* 0x000fca00078e0204 */
[----:B------:R-:W2:Y:S04]  /*0310*/  @!P4 LDG.E.U16 R25, desc[UR10][R12.64] ;  /* 0x0000000a0c19c981 */ /* 0x000ea8000c1e1500 */
[----:B------:R-:W3:Y:S03]  /*0320*/  @!P1 LDG.E.U16 R27, desc[UR10][R8.64] ;  /* 0x0000000a081b9981 */ /* 0x000ee6000c1e1500 */
[----:B------:R-:W-:Y:S01]  /*0330*/  @P3 VIADD R7, R7, -UR5 ;  /* 0x8000000507073c36 */ /* 0x000fe20008000000 */
[----:B------:R-:W-:-:S04]  /*0340*/  ISETP.GE.U32.AND P3, PT, R10, UR4, PT ;  /* 0x000000040a007c0c */ /* 0x000fc8000bf66070 */
[----:B------:R-:W-:Y:S01]  /*0350*/  SEL R15, R16, R7, !P0 ;  /* 0x00000007100f7207 */ /* 0x000fe20004000000 */
[----:B------:R-:W-:-:S04]  /*0360*/  IMAD.WIDE R6, R0, 0x2, R4 ;  /* 0x0000000200067825 */ /* 0x000fc800078e0204 */
[----:B------:R-:W-:Y:S01]  /*0370*/  IMAD.WIDE R14, R15, 0x2, R2 ;  /* 0x000000020f0e7825 */ /* 0x000fe200078e0202 */
[----:B------:R-:W4:Y:S03]  /*0380*/  @!P2 LDG.E.U16 R29, desc[UR10][R6.64] ;  /* 0x0000000a061da981 */ /* 0x000f26000c1e1500 */
[----:B------:R-:W-:Y:S01]  /*0390*/  IMAD.WIDE R10, R10, 0x2, R4 ;  /* 0x000000020a0a7825 */ /* 0x000fe200078e0204 */
[----:B------:R-:W5:Y:S04]  /*03a0*/  @!P2 LDG.E.U16 R18, desc[UR10][R14.64] ;  /* 0x0000000a0e12a981 */ /* 0x000f68000c1e1500 */
[----:B------:R-:W5:Y:S04]  /*03b0*/  @!P1 LDG.E.U16 R20, desc[UR10][R14.64] ;  /* 0x0000000a0e149981 */ /* 0x000f68000c1e1500 */
[----:B------:R-:W5:Y:S04]  /*03c0*/  @!P3 LDG.E.U16 R21, desc[UR10][R14.64] ;  /* 0x0000000a0e15b981 */ /* 0x000f68000c1e1500 */
[----:B------:R0:W5:Y:S04]  /*03d0*/  @!P4 LDG.E.U16 R22, desc[UR10][R14.64] ;  /* 0x0000000a0e16c981 */ /* 0x000168000c1e1500 */
[----:B------:R-:W5:Y:S01]  /*03e0*/  @!P3 LDG.E.U16 R23, desc[UR10][R10.64] ;  /* 0x0000000a0a17b981 */ /* 0x000f62000c1e1500 */
[----:B------:R-:W-:Y:S01]  /*03f0*/  LEA R0, R17, R0, 0x2 ;  /* 0x0000000011007211 */ /* 0x000fe200078e10ff */
[----:B--2---:R-:W-:-:S02]  /*0400*/  HADD2.F32 R25, -RZ, R25.H0_H0 ;  /* 0x20000019ff197230 */ /* 0x004fc40000004100 */
[----:B---3--:R-:W-:Y:S02]  /*0410*/  HADD2.F32 R24, -RZ, R27.H0_H0 ;  /* 0x2000001bff187230 */ /* 0x008fe40000004100 */
[----:B----4-:R-:W-:Y:S02]  /*0420*/  HADD2.F32 R26, -RZ, R29.H0_H0 ;  /* 0x2000001dff1a7230 */ /* 0x010fe40000004100 */
[----:B-----5:R-:W-:Y:S02]  /*0430*/  HADD2.F32 R27, -RZ, R18.H0_H0 ;  /* 0x20000012ff1b7230 */ /* 0x020fe40000004100 */
[----:B------:R-:W-:-:S03]  /*0440*/  HADD2.F32 R29, -RZ, R20.H0_H0 ;  /* 0x20000014ff1d7230 */ /* 0x000fc60000004100 */
[----:B------:R-:W-:Y:S01]  /*0450*/  FADD.FTZ R26, R26, R27 ;  /* 0x0000001b1a1a7221 */ /* 0x000fe20000010000 */
[----:B0-----:R-:W-:Y:S02]  /*0460*/  HADD2.F32 R14, -RZ, R21.H0_H0 ;  /* 0x20000015ff0e7230 */ /* 0x001fe40000004100 */
[----:B------:R-:W-:Y:S01]  /*0470*/  FADD.FTZ R24, R24, R29 ;  /* 0x0000001d18187221 */ /* 0x000fe20000010000 */
[----:B------:R-:W-:Y:S02]  /*0480*/  HADD2.F32 R28, -RZ, R22.H0_H0 ;  /* 0x20000016ff1c7230 */ /* 0x000fe40000004100 */
[----:B------:R-:W-:-:S03]  /*0490*/  HADD2.F32 R23, -RZ, R23.H0_H0 ;  /* 0x20000017ff177230 */ /* 0x000fc60000004100 */
[----:B------:R-:W-:Y:S01]  /*04a0*/  FADD.FTZ R25, R25, R28 ;  /* 0x0000001c19197221 */ /* 0x000fe20000010000 */
[----:B------:R-:W-:Y:S01]  /*04b0*/  FMNMX.FTZ R15, RZ, R24, !PT ;  /* 0x00000018ff0f7209 */ /* 0x000fe20007810000 */
[----:B------:R-:W-:Y:S01]  /*04c0*/  FADD.FTZ R14, R23, R14 ;  /* 0x0000000e170e7221 */ /* 0x000fe20000010000 */
[----:B------:R-:W-:Y:S02]  /*04d0*/  FMNMX.FTZ R26, RZ, R26, !PT ;  /* 0x0000001aff1a7209 */ /* 0x000fe40007810000 */
[----:B------:R-:W-:Y:S02]  /*04e0*/  FMNMX.FTZ R25, RZ, R25, !PT ;  /* 0x00000019ff197209 */ /* 0x000fe40007810000 */
[----:B------:R-:W-:Y:S02]  /*04f0*/  FMNMX.FTZ R14, RZ, R14, !PT ;  /* 0x0000000eff0e7209 */ /* 0x000fe40007810000 */
[----:B------:R-:W-:Y:S02]  /*0500*/  F2FP.F16.F32.PACK_AB R15, R15, R26 ;  /* 0x0000001a0f0f723e */ /* 0x000fe400000000ff */
[----:B------:R-:W-:-:S02]  /*0510*/  F2FP.F16.F32.PACK_AB R14, R25, R14 ;  /* 0x0000000e190e723e */ /* 0x000fc400000000ff */
[C---:B------:R-:W-:Y:S02]  /*0520*/  PRMT R29, R15.reuse, 0x7610, R29 ;  /* 0x000076100f1d7816 */ /* 0x040fe4000000001d */
        /* <DEDUP_REMOVED lines=10> */
.L_x_204:
[----:B------:R-:W-:Y:S01]  /*05d0*/  ULDC.64 UR6, c[0x0][0x220] ;  /* 0x0000880000067ab9 */ /* 0x000fe20000000a00 */
[----:B------:R-:W-:Y:S01]  /*05e0*/  IMAD.SHL.U32 R2, R0, 0x4, RZ ;  /* 0x0000000400027824 */ /* 0x000fe200078e00ff */
[----:B------:R-:W-:-:S06]  /*05f0*/  UIMAD UR8, UR7, UR6, URZ ;  /* 0x00000006070872a4 */ /* 0x000fcc000f8e023f */
[----:B------:R-:W-:-:S13]  /*0600*/  ISETP.GE.U32.AND P0, PT, R2, UR8, PT ;  /* 0x0000000802007c0c */ /* 0x000fda000bf06070 */
[----:B------:R-:W-:Y:S05]  /*0610*/  @P0 EXIT ;  /* 0x000000000000094d */ /* 0x000fea0003800000 */
[----:B------:R-:W-:Y:S01]  /*0620*/  USHF.R.U32.HI UR4, URZ, 0x2, UR7 ;  /* 0x000000023f047899 */ /* 0x000fe20008011607 */
[----:B------:R-:W0:Y:S01]  /*0630*/  LDC.64 R2, c[0x0][0x210] ;  /* 0x00008400ff027b82 */ /* 0x000e220000000a00 */
[----:B------:R-:W-:Y:S02]  /*0640*/  ULDC UR6, c[0x0][0xc] ;  /* 0x0000030000067ab9 */ /* 0x000fe40000000800 */
[----:B------:R-:W-:Y:S02]  /*0650*/  UIMAD UR5, UR5, UR6, URZ ;  /* 0x00000006050572a4 */ /* 0x000fe4000f8e023f */
[----:B------:R-:W-:Y:S01]  /*0660*/  IMAD R9, RZ, RZ, -UR4 ;  /* 0x80000004ff097e24 */ /* 0x000fe2000f8e02ff */
[----:B------:R-:W-:Y:S02]  /*0670*/  ISETP.NE.U32.AND P1, PT, RZ, UR4, PT ;  /* 0x00000004ff007c0c */ /* 0x000fe4000bf25070 */
[----:B------:R-:W1:Y:S01]  /*0680*/  I2F.U32.RP R8, UR4 ;  /* 0x0000000400087d06 */ /* 0x000e620008209000 */
[----:B------:R-:W2:Y:S07]  /*0690*/  LDC.64 R4, c[0x0][0x218] ;  /* 0x00008600ff047b82 */ /* 0x000eae0000000a00 */
[----:B-1----:R-:W1:Y:S02]  /*06a0*/  MUFU.RCP R8, R8 ;  /* 0x0000000800087308 */ /* 0x002e640000001000 */
[----:B-1----:R-:W-:-:S02]  /*06b0*/  IADD3 R6, R8, 0xffffffe, RZ ;  /* 0x0ffffffe08067810 */ /* 0x002fc40007ffe0ff */
[----:B------:R-:W-:-:S04]  /*06c0*/  LOP3.LUT R8, RZ, UR4, RZ, 0x33, !PT ;  /* 0x00000004ff087c12 */ /* 0x000fc8000f8e33ff */
[----:B------:R1:W3:Y:S02]  /*06d0*/  F2I.FTZ.U32.TRUNC.NTZ R7, R6 ;  /* 0x0000000600077305 */ /* 0x0002e4000021f000 */
[----:B-1----:R-:W-:Y:S01]  /*06e0*/  HFMA2.MMA R6, -RZ, RZ, 0, 0 ;  /* 0x00000000ff067435 */ /* 0x002fe200000001ff */
[----:B---3--:R-:W-:-:S09]  /*06f0*/  IMAD R9, R9, R7, RZ ;  /* 0x0000000709097224 */ /* 0x008fd200078e02ff */
[----:B0-2---:R-:W-:-:S07]  /*0700*/  IMAD.HI.U32 R9, R7, R9, R6 ;  /* 0x0000000907097227 */ /* 0x005fce00078e0006 */
.L_x_206:
[----:B------:R-:W-:-:S04]  /*0710*/  IMAD.HI.U32 R6, R9, R0, RZ ;  /* 0x0000000009067227 */ /* 0x000fc800078e00ff */
[----:B------:R-:W-:-:S04]  /*0720*/  IMAD.MOV R7, RZ, RZ, -R6 ;  /* 0x000000ffff077224 */ /* 0x000fc800078e0a06 */
[----:B------:R-:W-:-:S05]  /*0730*/  IMAD R7, R7, UR4, R0 ;  /* 0x0000000407077c24 */ /* 0x000fca000f8e0200 */
[----:B------:R-:W-:-:S13]  /*0740*/  ISETP.GE.U32.AND P0, PT, R7, UR4, PT ;  /* 0x0000000407007c0c */ /* 0x000fda000bf06070 */
[----:B------:R-:W-:-:S04]  /*0750*/  @P0 IADD3 R7, R7, -UR4, RZ ;  /* 0x8000000407070c10 */ /* 0x000fc8000fffe0ff */
[----:B------:R-:W-:-:S13]  /*0760*/  ISETP.GE.U32.AND P0, PT, R7, UR4, PT ;  /* 0x0000000407007c0c */ /* 0x000fda000bf06070 */
[----:B------:R-:W-:-:S05]  /*0770*/  @P0 VIADD R7, R7, -UR4 ;  /* 0x8000000407070c36 */ /* 0x000fca0008000000 */
[----:B------:R-:W-:Y:S01]  /*0780*/  SEL R13, R8, R7, !P1 ;  /* 0x00000007080d7207 */ /* 0x000fe20004800000 */
[----:B------:R-:W-:-:S04]  /*0790*/  IMAD.WIDE R6, R0, 0x8, R2 ;  /* 0x0000000800067825 */ /* 0x000fc800078e0202 */
[----:B------:R-:W-:Y:S01]  /*07a0*/  IMAD.WIDE.U32 R12, R13, 0x8, R4 ;  /* 0x000000080d0c7825 */ /* 0x000fe200078e0004 */
[----:B------:R-:W2:Y:S05]  /*07b0*/  LDG.E.64 R10, desc[UR10][R6.64] ;  /* 0x0000000a060a7981 */ /* 0x000eaa000c1e1b00 */
[----:B------:R-:W3:Y:S01]  /*07c0*/  LDG.E.64 R12, desc[UR10][R12.64] ;  /* 0x0000000a0c0c7981 */ /* 0x000ee2000c1e1b00 */
[----:B------:R-:W-:Y:S01]  /*07d0*/  IADD3 R0, R0, UR5, RZ ;  /* 0x0000000500007c10 */ /* 0x000fe2000fffe0ff */
[----:B--2---:R-:W-:Y:S01]  /*07e0*/  HADD2.F32 R14, -RZ, R11.H0_H0 ;  /* 0x2000000bff0e7230 */ /* 0x004fe20000004100 */
[--C-:B------:R-:W-:Y:S02]  /*07f0*/  SHF.R.U32.HI R16, RZ, 0x10, R11.reuse ;  /* 0x00000010ff107819 */ /* 0x100fe4000001160b */
[----:B------:R-:W-:Y:S01]  /*0800*/  SHF.R.U64 R11, R10, 0x10, R11 ;  /* 0x000000100a0b7819 */ /* 0x000fe2000000120b */
[----:B------:R-:W-:Y:S01]  /*0810*/  HADD2.F32 R10, -RZ, R10.H0_H0 ;  /* 0x2000000aff0a7230 */ /* 0x000fe20000004100 */
[--C-:B---3--:R-:W-:Y:S01]  /*0820*/  SHF.R.U32.HI R17, RZ, 0x10, R13.reuse ;  /* 0x00000010ff117819 */ /* 0x108fe2000001160d */
[----:B------:R-:W-:Y:S01]  /*0830*/  HADD2.F32 R15, -RZ, R13.H0_H0 ;  /* 0x2000000dff0f7230 */ /* 0x000fe20000004100 */
[----:B------:R-:W-:Y:S01]  /*0840*/  SHF.R.U64 R18, R12, 0x10, R13 ;  /* 0x000000100c127819 */ /* 0x000fe2000000120d */
[----:B------:R-:W-:-:S02]  /*0850*/  HADD2.F32 R16, -RZ, R16.H0_H0 ;  /* 0x20000010ff107230 */ /* 0x000fc40000004100 */
[----:B------:R-:W-:Y:S02]  /*0860*/  HADD2.F32 R17, -RZ, R17.H0_H0 ;  /* 0x20000011ff117230 */ /* 0x000fe40000004100 */
[----:B------:R-:W-:Y:S01]  /*0870*/  FADD.FTZ R15, R14, R15 ;  /* 0x0000000f0e0f7221 */ /* 0x000fe20000010000 */
[----:B------:R-:W-:Y:S02]  /*0880*/  HADD2.F32 R11, -RZ, R11.H0_H0 ;  /* 0x2000000bff0b7230 */ /* 0x000fe40000004100 */
[----:B------:R-:W-:Y:S02]  /*0890*/  HADD2.F32 R14, -RZ, R18.H0_H0 ;  /* 0x20000012ff0e7230 */ /* 0x000fe40000004100 */
[----:B------:R-:W-:Y:S01]  /*08a0*/  FADD.FTZ R16, R16, R17 ;  /* 0x0000001110107221 */ /* 0x000fe20000010000 */
[----:B------:R-:W-:Y:S02]  /*08b0*/  FMNMX.FTZ R15, RZ, R15, !PT ;  /* 0x0000000fff0f7209 */ /* 0x000fe40007810000 */
[----:B------:R-:W-:Y:S01]  /*08c0*/  FADD.FTZ R14, R11, R14 ;  /* 0x0000000e0b0e7221 */ /* 0x000fe20000010000 */
[----:B------:R-:W-:Y:S01]  /*08d0*/  HADD2.F32 R11, -RZ, R12.H0_H0 ;  /* 0x2000000cff0b7230 */ /* 0x000fe20000004100 */
[----:B------:R-:W-:-:S02]  /*08e0*/  FMNMX.FTZ R16, RZ, R16, !PT ;  /* 0x00000010ff107209 */ /* 0x000fc40007810000 */
[----:B------:R-:W-:Y:S01]  /*08f0*/  F2F.F16.F32 R15, R15 ;  /* 0x0000000f000f7304 */ /* 0x000fe20000200800 */
[----:B------:R-:W-:Y:S01]  /*0900*/  FMNMX.FTZ R14, RZ, R14, !PT ;  /* 0x0000000eff0e7209 */ /* 0x000fe20007810000 */
[----:B------:R-:W-:-:S06]  /*0910*/  FADD.FTZ R10, R10, R11 ;  /* 0x0000000b0a0a7221 */ /* 0x000fcc0000010000 */
[----:B------:R-:W0:Y:S01]  /*0920*/  F2F.F16.F32 R11, R14 ;  /* 0x0000000e000b7304 */ /* 0x000e220000200800 */
[----:B------:R-:W-:-:S07]  /*0930*/  FMNMX.FTZ R12, RZ, R10, !PT ;  /* 0x0000000aff0c7209 */ /* 0x000fce0007810000 */
        /* <DEDUP_REMOVED lines=8> */
[----:B------:R-:W-:-:S13]  /*09c0*/  ISETP.GE.U32.AND P0, PT, R13, UR8, PT ;  /* 0x000000080d007c0c */ /* 0x000fda000bf06070 */
[----:B0-----:R-:W-:Y:S05]  /*09d0*/  @!P0 BRA `(.L_x_206) ;  /* 0xfffffffc004c8947 */ /* 0x001fea000383ffff */
[----:B------:R-:W-:Y:S05]  /*09e0*/  EXIT ;  /* 0x000000000000794d */ /* 0x000fea0003800000 */
.L_x_207:
        /* <DEDUP_REMOVED lines=9> */
.L_x_333:


//--------------------- .text._Z13biasAdd_fpropIN3c104HalfEEvPT_S3_jj --------------------------
	.section	.text._Z13biasAdd_fpropIN3c104HalfEEvPT_S3_jj,"ax",@progbits
	.align	128
        .global         _Z13biasAdd_fpropIN3c104HalfEEvPT_S3_jj
        .type           _Z13biasAdd_fpropIN3c104HalfEEvPT_S3_jj,@function
        .size           _Z13biasAdd_fpropIN3c104HalfEEvPT_S3_jj,(.L_x_334 - _Z13biasAdd_fpropIN3c104HalfEEvPT_S3_jj)
        .other          _Z13biasAdd_fpropIN3c104HalfEEvPT_S3_jj,@"STO_CUDA_ENTRY STV_DEFAULT"
_Z13biasAdd_fpropIN3c104HalfEEvPT_S3_jj:
.text._Z13biasAdd_fpropIN3c104HalfEEvPT_S3_jj:
        /* <DEDUP_REMOVED lines=29> */
[----:B0-----:R-:W-:-:S04]  /*01d0*/  IADD3 R6, R8, 0xffffffe, RZ ;  /* 0x0ffffffe08067810 */ /* 0x001fc80007ffe0ff */
[----:B------:R0:W1:Y:S02]  /*01e0*/  F2I.FTZ.U32.TRUNC.NTZ R7, R6 ;  /* 0x0000000600077305 */ /* 0x000064000021f000 */
[----:B0-----:R-:W-:Y:S01]  /*01f0*/  IMAD.MOV.U32 R6, RZ, RZ, RZ ;  /* 0x000000ffff067224 */ /* 0x001fe200078e00ff */
[----:B-1----:R-:W-:-:S05]  /*0200*/  IADD3 R19, RZ, -R7, RZ ;  /* 0x80000007ff137210 */ /* 0x002fca0007ffe0ff */
[----:B------:R-:W-:-:S04]  /*0210*/  IMAD R19, R19, UR7, RZ ;  /* 0x0000000713137c24 */ /* 0x000fc8000f8e02ff */
[----:B--23--:R-:W-:-:S07]  /*0220*/  IMAD.HI.U32 R19, R7, R19, R6 ;  /* 0x0000001307137227 */ /* 0x00cfce00078e0006 */
.L_x_209:
[-C--:B------:R-:W-:Y:S01]  /*0230*/  IMAD.HI.U32 R6, R19, R0.reuse, RZ ;  /* 0x0000000013067227 */ /* 0x080fe200078e00ff */
[C---:B------:R-:W-:Y:S02]  /*0240*/  IADD3 R8, R17.reuse, R0, RZ ;  /* 0x0000000011087210 */ /* 0x040fe40007ffe0ff */
[----:B------:R-:W-:Y:S02]  /*0250*/  ISETP.GE.U32.AND P2, PT, R0, UR4, PT ;  /* 0x0000000400007c0c */ /* 0x000fe4000bf46070 */
[----:B------:R-:W-:Y:S02]  /*0260*/  IADD3 R7, -R6, RZ, RZ ;  /* 0x000000ff06077210 */ /* 0x000fe40007ffe1ff */
[----:B------:R-:W-:-:S03]  /*0270*/  IADD3 R10, R17, R8, RZ ;  /* 0x00000008110a7210 */ /* 0x000fc60007ffe0ff */
[----:B------:R-:W-:Y:S02]  /*0280*/  IMAD R7, R7, UR5, R0 ;  /* 0x0000000507077c24 */ /* 0x000fe4000f8e0200 */
[----:B------:R-:W-:-:S03]  /*0290*/  IMAD.IADD R13, R17, 0x1, R10 ;  /* 0x00000001110d7824 */ /* 0x000fc600078e020a */
        /* <DEDUP_REMOVED lines=9> */
[----:B------:R-:W-:Y:S02]  /*0330*/  @P3 IADD3 R7, R7, -UR5, RZ ;  /* 0x8000000507073c10 */ /* 0x000fe4000fffe0ff */
[----:B------:R-:W-:Y:S02]  /*0340*/  ISETP.GE.U32.AND P3, PT, R10, UR4, PT ;  /* 0x000000040a007c0c */ /* 0x000fe4000bf66070 */
[----:B------:R-:W-:Y:S01]  /*0350*/  SEL R15, R16, R7, !P0 ;  /* 0x00000007100f7207 */ /* 0x000fe20004000000 */
[----:B------:R-:W-:-:S04]  /*0360*/  IMAD.WIDE R6, R0, 0x2, R4 ;  /* 0x0000000200067825 */ /* 0x000fc800078e0204 */
[----:B------:R-:W-:Y:S01]  /*0370*/  IMAD.WIDE R14, R15, 0x2, R2 ;  /* 0x000000020f0e7825 */ /* 0x000fe200078e0202 */
[----:B------:R-:W4:Y:S04]  /*0380*/  @!P2 LDG.E.U16 R29, desc[UR10][R6.64] ;  /* 0x0000000a061da981 */ /* 0x000f28000c1e1500 */
[----:B------:R-:W5:Y:S01]  /*0390*/  @!P1 LDG.E.U16 R20, desc[UR10][R14.64] ;  /* 0x0000000a0e149981 */ /* 0x000f62000c1e1500 */
[----:B------:R-:W-:-:S03]  /*03a0*/  IMAD.WIDE R10, R10, 0x2, R4 ;  /* 0x000000020a0a7825 */ /* 0x000fc600078e0204 */
[----:B------:R-:W5:Y:S04]  /*03b0*/  @!P2 LDG.E.U16 R18, desc[UR10][R14.64] ;  /* 0x0000000a0e12a981 */ /* 0x000f68000c1e1500 */
[----:B------:R-:W5:Y:S04]  /*03c0*/  @!P3 LDG.E.U16 R21, desc[UR10][R14.64] ;  /* 0x0000000a0e15b981 */ /* 0x000f68000c1e1500 */
[----:B------:R0:W5:Y:S04]  /*03d0*/  @!P4 LDG.E.U16 R22, desc[UR10][R14.64] ;  /* 0x0000000a0e16c981 */ /* 0x000168000c1e1500 */
[----:B------:R-:W5:Y:S01]  /*03e0*/  @!P3 LDG.E.U16 R23, desc[UR10][R10.64] ;  /* 0x0000000a0a17b981 */ /* 0x000f62000c1e1500 */
[----:B------:R-:W-:Y:S01]  /*03f0*/  LEA R0, R17, R0, 0x2 ;  /* 0x0000000011007211 */ /* 0x000fe200078e10ff */
[----:B---3--:R-:W-:-:S02]  /*0400*/  HADD2.F32 R24, -RZ, R27.H0_H0 ;  /* 0x2000001bff187230 */ /* 0x008fc40000004100 */
[----:B--2---:R-:W-:Y:S02]  /*0410*/  HADD2.F32 R25, -RZ, R25.H0_H0 ;  /* 0x20000019ff197230 */ /* 0x004fe40000004100 */
        /* <DEDUP_REMOVED lines=9> */
[----:B------:R-:W-:Y:S01]  /*04b0*/  F2FP.F16.F32.PACK_AB R24, R24, R27 ;  /* 0x0000001b1818723e */ /* 0x000fe200000000ff */
[----:B------:R-:W-:-:S03]  /*04c0*/  FADD.FTZ R14, R23, R14 ;  /* 0x0000000e170e7221 */ /* 0x000fc60000010000 */
[C---:B------:R-:W-:Y:S02]  /*04d0*/  PRMT R29, R24.reuse, 0x7610, R29 ;  /* 0x00007610181d7816 */ /* 0x040fe4000000001d */
[----:B------:R-:W-:Y:S02]  /*04e0*/  F2FP.F16.F32.PACK_AB R14, R25, R14 ;  /* 0x0000000e190e723e */ /* 0x000fe400000000ff */
        /* <DEDUP_REMOVED lines=10> */
.L_x_208:
        /* <DEDUP_REMOVED lines=14> */
[----:B-1----:R-:W-:-:S02]  /*0670*/  IADD3 R6, R8, 0xffffffe, RZ ;  /* 0x0ffffffe08067810 */ /* 0x002fc40007ffe0ff */
[----:B------:R-:W-:-:S04]  /*0680*/  LOP3.LUT R8, RZ, UR4, RZ, 0x33, !PT ;  /* 0x00000004ff087c12 */ /* 0x000fc8000f8e33ff */
[----:B------:R1:W3:Y:S02]  /*0690*/  F2I.FTZ.U32.TRUNC.NTZ R7, R6 ;  /* 0x0000000600077305 */ /* 0x0002e4000021f000 */
[----:B-1----:R-:W-:Y:S02]  /*06a0*/  IMAD.MOV.U32 R6, RZ, RZ, RZ ;  /* 0x000000ffff067224 */ /* 0x002fe400078e00ff */
[----:B---3--:R-:W-:-:S04]  /*06b0*/  IMAD R9, R9, R7, RZ ;  /* 0x0000000709097224 */ /* 0x008fc800078e02ff */
[----:B0-2---:R-:W-:-:S07]  /*06c0*/  IMAD.HI.U32 R9, R7, R9, R6 ;  /* 0x0000000907097227 */ /* 0x005fce00078e0006 */
.L_x_210:
[----:B------:R-:W-:-:S05]  /*06d0*/  IMAD.HI.U32 R6, R9, R0, RZ ;  /* 0x0000000009067227 */ /* 0x000fca00078e00ff */
[----:B------:R-:W-:-:S05]  /*06e0*/  IADD3 R7, -R6, RZ, RZ ;  /* 0x000000ff06077210 */ /* 0x000fca0007ffe1ff */
        /* <DEDUP_REMOVED lines=15> */
[----:B---3--:R-:W-:Y:S01]  /*07e0*/  SHF.R.U32.HI R17, RZ, 0x10, R13 ;  /* 0x00000010ff117819 */ /* 0x008fe2000001160d */
[----:B------:R-:W-:-:S02]  /*07f0*/  HADD2.F32 R15, -RZ, R13.H0_H0 ;  /* 0x2000000dff0f7230 */ /* 0x000fc40000004100 */
[----:B------:R-:W-:Y:S02]  /*0800*/  HADD2.F32 R11, -RZ, R11.H0_H0 ;  /* 0x2000000bff0b7230 */ /* 0x000fe40000004100 */
[----:B------:R-:W-:Y:S02]  /*0810*/  HADD2.F32 R16, -RZ, R16.H0_H0 ;  /* 0x20000010ff107230 */ /* 0x000fe40000004100 */
[----:B------:R-:W-:Y:S01]  /*0820*/  FADD.FTZ R15, R14, R15 ;  /* 0x0000000f0e0f7221 */ /* 0x000fe20000010000 */
[----:B------:R-:W-:Y:S01]  /*0830*/  SHF.R.U64 R14, R12, 0x10, R13 ;  /* 0x000000100c0e7819 */ /* 0x000fe2000000120d */
[----:B------:R-:W-:-:S04]  /*0840*/  HADD2.F32 R17, -RZ, R17.H0_H0 ;  /* 0x20000011ff117230 */ /* 0x000fc80000004100 */
[----:B------:R-:W-:Y:S02]  /*0850*/  HADD2.F32 R14, -RZ, R14.H0_H0 ;  /* 0x2000000eff0e7230 */ /* 0x000fe40000004100 */
[----:B------:R-:W-:Y:S01]  /*0860*/  FADD.FTZ R16, R16, R17 ;  /* 0x0000001110107221 */ /* 0x000fe20000010000 */
[----:B------:R-:W-:Y:S02]  /*0870*/  F2F.F16.F32 R15, R15 ;  /* 0x0000000f000f7304 */ /* 0x000fe40000200800 */
[----:B------:R-:W-:Y:S01]  /*0880*/  FADD.FTZ R14, R11, R14 ;  /* 0x0000000e0b0e7221 */ /* 0x000fe20000010000 */
[----:B------:R-:W-:-:S05]  /*0890*/  HADD2.F32 R11, -RZ, R12.H0_H0 ;  /* 0x2000000cff0b7230 */ /* 0x000fca0000004100 */
[----:B------:R-:W0:Y:S01]  /*08a0*/  F2F.F16.F32 R16, R16 ;  /* 0x0000001000107304 */ /* 0x000e220000200800 */
[----:B------:R-:W-:-:S07]  /*08b0*/  FADD.FTZ R12, R10, R11 ;  /* 0x0000000b0a0c7221 */ /* 0x000fce0000010000 */
[----:B------:R-:W1:Y:S01]  /*08c0*/  F2F.F16.F32 R14, R14 ;  /* 0x0000000e000e7304 */ /* 0x000e620000200800 */
[----:B0-----:R-:W-:-:S07]  /*08d0*/  PRMT R15, R15, 0x5410, R16 ;  /* 0x000054100f0f7816 */ /* 0x001fce0000000010 */
[----:B------:R-:W0:Y:S01]  /*08e0*/  F2F.F16.F32 R13, R12 ;  /* 0x0000000c000d7304 */ /* 0x000e220000200800 */
[----:B-1----:R-:W-:-:S05]  /*08f0*/  IMAD.WIDE.U32 R10, R14, 0x10000, RZ ;  /* 0x000100000e0a7825 */ /* 0x002fca00078e00ff */
[----:B------:R-:W-:Y:S02]  /*0900*/  LOP3.LUT R11, R15, R11, RZ, 0xfc, !PT ;  /* 0x0000000b0f0b7212 */ /* 0x000fe400078efcff */
[----:B0-----:R-:W-:Y:S02]  /*0910*/  LOP3.LUT R10, R10, R13, RZ, 0xfc, !PT ;  /* 0x0000000d0a0a7212 */ /* 0x001fe400078efcff */
[----:B------:R-:W-:-:S03]  /*0920*/  SHF.L.U32 R13, R0, 0x2, RZ ;  /* 0x00000002000d7819 */ /* 0x000fc600000006ff */
[----:B------:R0:W-:Y:S01]  /*0930*/  STG.E.64 desc[UR10][R6.64], R10 ;  /* 0x0000000a06007986 */ /* 0x0001e2000c101b0a */
[----:B------:R-:W-:-:S13]  /*0940*/  ISETP.GE.U32.AND P0, PT, R13, UR8, PT ;  /* 0x000000080d007c0c */ /* 0x000fda000bf06070 */
[----:B0-----:R-:W-:Y:S05]  /*0950*/  @!P0 BRA `(.L_x_210) ;  /* 0xfffffffc005c8947 */ /* 0x001fea000383ffff */
[----:B------:R-:W-:Y:S05]  /*0960*/  EXIT ;  /* 0x000000000000794d */ /* 0x000fea0003800000 */
.L_x_211:
        /* <DEDUP_REMOVED lines=9> */
.L_x_334:


//--------------------- .text._Z10Relu_bpropIfEvPT_S1_jjS1_ --------------------------
	.section	.text._Z10Relu_bpropIfEvPT_S1_jjS1_,"ax",@progbits
	.align	128
        .global         _Z10Relu_bpropIfEvPT_S1_jjS1_
        .type           _Z10Relu_bpropIfEvPT_S1_jjS1_,@function
        .size           _Z10Relu_bpropIfEvPT_S1_jjS1_,(.L_x_335 - _Z10Relu_bpropIfEvPT_S1_jjS1_)
        .other          _Z10Relu_bpropIfEvPT_S1_jjS1_,@"STO_CUDA_ENTRY STV_DEFAULT"
_Z10Relu_bpropIfEvPT_S1_jjS1_:
.text._Z10Relu_bpropIfEvPT_S1_jjS1_:
[----:B------:R-:W-:Y:S08]  /*0000*/  LDC R1, c[0x0][0x28] ;  /* 0x00000a00ff017b82 */ /* 0x000ff00000000800 */
[----:B------:R-:W0:Y:S01]  /*0010*/  LDC R0, c[0x0][0x218] ;  /* 0x00008600ff007b82 */ /* 0x000e220000000800 */
[----:B------:R-:W-:Y:S01]  /*0020*/  ULDC UR4, c[0x0][0x210] ;  /* 0x0000840000047ab9 */ /* 0x000fe20000000800 */
[----:B------:R-:W1:Y:S01]  /*0030*/  S2R R22, SR_CTAID.X ;  /* 0x0000000000167919 */ /* 0x000e620000002500 */
[----:B------:R-:W-:Y:S01]  /*0040*/  ULOP3.LUT UP0, URZ, UR4, 0xf, URZ, 0xc0, !UPT ;  /* 0x0000000f043f7892 */ /* 0x000fe2000f80c03f */
[----:B------:R-:W-:Y:S01]  /*0050*/  ULDC UR5, c[0x0][0x0] ;  /* 0x0000000000057ab9 */ /* 0x000fe20000000800 */
[----:B------:R-:W1:Y:S01]  /*0060*/  S2R R3, SR_TID.X ;  /* 0x0000000000037919 */ /* 0x000e620000002100 */
[----:B------:R-:W-:-:S02]  /*0070*/  ULDC.64 UR8, c[0x0][0x208] ;  /* 0x0000820000087ab9 */ /* 0x000fc40000000a00 */
[----:B------:R-:W2:Y:S01]  /*0080*/  LDC R2, c[0x0][0x228] ;  /* 0x00008a00ff027b82 */ /* 0x000ea20000000800 */
[----:B------:R-:W-:Y:S02]  /*0090*/  PLOP3.LUT P2, PT, PT, PT, UP0, 0x80, 0x0 ;  /* 0x000000000000781c */ /* 0x000fe40003f4f008 */
[----:B0-----:R-:W-:Y:S02]  /*00a0*/  LOP3.LUT P0, RZ, R0, 0xf, RZ, 0xc0, !PT ;  /* 0x0000000f00ff7812 */ /* 0x001fe4000780c0ff */
[----:B--2---:R-:W-:-:S04]  /*00b0*/  LOP3.LUT P1, RZ, R2, 0xf, RZ, 0xc0, !PT ;  /* 0x0000000f02ff7812 */ /* 0x004fc8000782c0ff */
[----:B------:R-:W-:Y:S02]  /*00c0*/  PLOP3.LUT P0, PT, P1, P0, P2, 0xfe, 0x0 ;  /* 0x000000000000781c */ /* 0x000fe40000f01f26 */
[----:B------:R-:W-:Y:S01]  /*00d0*/  PLOP3.LUT P1, PT, PT, PT, PT, 0x8, 0x0 ;  /* 0x000000000000781c */ /* 0x000fe20003f2e170 */
[----:B-1----:R-:W-:-:S10]  /*00e0*/  IMAD R22, R22, UR5, R3 ;  /* 0x0000000516167c24 */ /* 0x002fd4000f8e0203 */
[----:B------:R-:W0:Y:S02]  /*00f0*/  @!P0 LDC R0, c[0x0][0x224] ;  /* 0x00008900ff008b82 */ /* 0x000e240000000800 */
        /* <DEDUP_REMOVED lines=9> */
.L_x_213:
[----:B------:R-:W-:Y:S01]  /*0190*/  ISETP.GE.U32.AND P3, PT, R22, UR4, PT ;  /* 0x0000000416007c0c */ /* 0x000fe2000bf66070 */
[----:B------:R-:W-:-:S04]  /*01a0*/  IMAD.IADD R25, R3, 0x1, R22 ;  /* 0x0000000103197824 */ /* 0x000fc800078e0216 */
[----:B------:R-:W-:Y:S01]  /*01b0*/  IMAD.IADD R27, R3, 0x1, R25 ;  /* 0x00000001031b7824 */ /* 0x000fe200078e0219 */
[----:B------:R-:W-:-:S03]  /*01c0*/  ISETP.GE.U32.AND P2, PT, R25, UR4, PT ;  /* 0x0000000419007c0c */ /* 0x000fc6000bf46070 */
[----:B------:R-:W-:Y:S01]  /*01d0*/  IMAD.IADD R4, R3, 0x1, R27 ;  /* 0x0000000103047824 */ /* 0x000fe200078e021b */
[----:B------:R-:W-:-:S03]  /*01e0*/  ISETP.GE.U32.AND P1, PT, R27, UR4, PT ;  /* 0x000000041b007c0c */ /* 0x000fc6000bf26070 */
[----:B------:R-:W0:Y:S01]  /*01f0*/  @!P3 LDC.64 R14, c[0x0][0x218] ;  /* 0x00008600ff0ebb82 */ /* 0x000e220000000a00 */
[----:B------:R-:W-:-:S07]  /*0200*/  ISETP.GE.U32.AND P0, PT, R4, UR4, PT ;  /* 0x0000000404007c0c */ /* 0x000fce000bf06070 */
[----:B------:R-:W1:Y:S08]  /*0210*/  @!P3 LDC.64 R28, c[0x0][0x210] ;  /* 0x00008400ff1cbb82 */ /* 0x000e700000000a00 */
[----:B------:R-:W2:Y:S01]  /*0220*/  @!P2 LDC.64 R20, c[0x0][0x218] ;  /* 0x00008600ff14ab82 */ /* 0x000ea20000000a00 */
[----:B0-----:R-:W-:-:S07]  /*0230*/  @!P3 IMAD.WIDE R14, R22, 0x4, R14 ;  /* 0x00000004160eb825 */ /* 0x001fce00078e020e */
[----:B------:R-:W0:Y:S01]  /*0240*/  @!P1 LDC.64 R10, c[0x0][0x218] ;  /* 0x00008600ff0a9b82 */ /* 0x000e220000000a00 */
[----:B------:R3:W4:Y:S01]  /*0250*/  @!P3 LDG.E R5, desc[UR8][R14.64] ;  /* 0x000000080e05b981 */ /* 0x000722000c1e1900 */
[----:B-1----:R-:W-:-:S06]  /*0260*/  @!P3 IMAD.WIDE R28, R22, 0x4, R28 ;  /* 0x00000004161cb825 */ /* 0x002fcc00078e021c */
[----:B------:R-:W1:Y:S01]  /*0270*/  @!P0 LDC.64 R12, c[0x0][0x218] ;  /* 0x00008600ff0c8b82 */ /* 0x000e620000000a00 */
[----:B------:R5:W4:Y:S07]  /*0280*/  @!P3 LDG.E R23, desc[UR8][R28.64] ;  /* 0x000000081c17b981 */ /* 0x000b2e000c1e1900 */
[----:B---3--:R-:W5:Y:S08]  /*0290*/  @!P2 LDC.64 R14, c[0x0][0x210] ;  /* 0x00008400ff0eab82 */ /* 0x008f700000000a00 */
[----:B------:R-:W3:Y:S08]  /*02a0*/  @!P1 LDC.64 R16, c[0x0][0x210] ;  /* 0x00008400ff109b82 */ /* 0x000ef00000000a00 */
[----:B------:R-:W3:Y:S01]  /*02b0*/  @!P0 LDC.64 R18, c[0x0][0x210] ;  /* 0x00008400ff128b82 */ /* 0x000ee20000000a00 */
[----:B--2---:R-:W-:-:S04]  /*02c0*/  @!P2 IMAD.WIDE R20, R25, 0x4, R20 ;  /* 0x000000041914a825 */ /* 0x004fc800078e0214 */
[----:B0-----:R-:W-:Y:S01]  /*02d0*/  @!P1 IMAD.WIDE R10, R27, 0x4, R10 ;  /* 0x000000041b0a9825 */ /* 0x001fe200078e020a */
[----:B------:R-:W2:Y:S03]  /*02e0*/  @!P2 LDG.E R6, desc[UR8][R20.64] ;  /* 0x000000081406a981 */ /* 0x000ea6000c1e1900 */
[C---:B-1----:R-:W-:Y:S01]  /*02f0*/  @!P0 IMAD.WIDE R12, R4.reuse, 0x4, R12 ;  /* 0x00000004040c8825 */ /* 0x042fe200078e020c */
[----:B------:R0:W2:Y:S03]  /*0300*/  @!P1 LDG.E R0, desc[UR8][R10.64] ;  /* 0x000000080a009981 */ /* 0x0000a6000c1e1900 */
[----:B-----5:R-:W-:Y:S01]  /*0310*/  @!P2 IMAD.WIDE R28, R25, 0x4, R14 ;  /* 0x00000004191ca825 */ /* 0x020fe200078e020e */
[----:B------:R-:W5:Y:S01]  /*0320*/  @!P0 LDG.E R7, desc[UR8][R12.64] ;  /* 0x000000080c078981 */ /* 0x000f62000c1e1900 */
[----:B------:R-:W1:Y:S02]  /*0330*/  @!P0 LDC.64 R14, c[0x0][0x228] ;  /* 0x00008a00ff0e8b82 */ /* 0x000e640000000a00 */
[----:B---3--:R-:W-:Y:S01]  /*0340*/  @!P1 IMAD.WIDE R16, R27, 0x4, R16 ;  /* 0x000000041b109825 */ /* 0x008fe200078e0210 */
[----:B------:R-:W3:Y:S04]  /*0350*/  @!P2 LDG.E R2, desc[UR8][R28.64] ;  /* 0x000000081c02a981 */ /* 0x000ee8000c1e1900 */
[----:B------:R0:W3:Y:S02]  /*0360*/  @!P1 LDG.E R8, desc[UR8][R16.64] ;  /* 0x0000000810089981 */ /* 0x0000e4000c1e1900 */
[----:B0-----:R-:W0:Y:S01]  /*0370*/  @!P3 LDC.64 R10, c[0x0][0x228] ;  /* 0x00008a00ff0abb82 */ /* 0x001e220000000a00 */
[----:B------:R-:W-:-:S05]  /*0380*/  @!P0 IMAD.WIDE R18, R4, 0x4, R18 ;  /* 0x0000000404128825 */ /* 0x000fca00078e0212 */
[----:B------:R1:W3:Y:S02]  /*0390*/  @!P0 LDG.E R9, desc[UR8][R18.64] ;  /* 0x0000000812098981 */ /* 0x0002e4000c1e1900 */
[----:B------:R-:W0:Y:S08]  /*03a0*/  @!P1 LDC.64 R16, c[0x0][0x228] ;  /* 0x00008a00ff109b82 */ /* 0x000e300000000a00 */
[----:B-1----:R-:W1:Y:S01]  /*03b0*/  @!P2 LDC.64 R18, c[0x0][0x228] ;  /* 0x00008a00ff12ab82 */ /* 0x002e620000000a00 */
[----:B------:R-:W-:-:S04]  /*03c0*/  @!P0 IMAD.WIDE R14, R4, 0x4, R14 ;  /* 0x00000004040e8825 */ /* 0x000fc800078e020e */
[----:B0-----:R-:W-:-:S04]  /*03d0*/  @!P3 IMAD.WIDE R10, R22, 0x4, R10 ;  /* 0x00000004160ab825 */ /* 0x001fc800078e020a */
[----:B------:R-:W-:Y:S02]  /*03e0*/  IMAD R22, R3, 0x4, R22 ;  /* 0x0000000403167824 */ /* 0x000fe400078e0216 */
[----:B-1----:R-:W-:-:S04]  /*03f0*/  @!P2 IMAD.WIDE R20, R25, 0x4, R18 ;  /* 0x000000041914a825 */ /* 0x002fc800078e0212 */
[----:B------:R-:W-:Y:S01]  /*0400*/  @!P1 IMAD.WIDE R24, R27, 0x4, R16 ;  /* 0x000000041b189825 */ /* 0x000fe200078e0210 */
[----:B----4-:R-:W-:-:S04]  /*0410*/  FSETP.GTU.FTZ.AND P4, PT, R5, RZ, PT ;  /* 0x000000ff0500720b */ /* 0x010fc80003f9c000 */
[----:B------:R-:W-:-:S05]  /*0420*/  FSEL R23, R23, RZ, P4 ;  /* 0x000000ff17177208 */ /* 0x000fca0002000000 */
[----:B------:R0:W-:Y:S01]  /*0430*/  @!P3 STG.E desc[UR8][R10.64], R23 ;  /* 0x000000170a00b986 */ /* 0x0001e2000c101908 */
[----:B--2---:R-:W-:Y:S02]  /*0440*/  FSETP.GTU.FTZ.AND P4, PT, R6, RZ, PT ;  /* 0x000000ff0600720b */ /* 0x004fe40003f9c000 */
[----:B------:R-:W-:Y:S02]  /*0450*/  FSETP.GTU.FTZ.AND P5, PT, R0, RZ, PT ;  /* 0x000000ff0000720b */ /* 0x000fe40003fbc000 */
[----:B-----5:R-:W-:Y:S02]  /*0460*/  FSETP.GTU.FTZ.AND P6, PT, R7, RZ, PT ;  /* 0x000000ff0700720b */ /* 0x020fe40003fdc000 */
[----:B---3--:R-:W-:Y:S02]  /*0470*/  FSEL R2, R2, RZ, P4 ;  /* 0x000000ff02027208 */ /* 0x008fe40002000000 */
[----:B------:R-:W-:-:S03]  /*0480*/  FSEL R8, R8, RZ, P5 ;  /* 0x000000ff08087208 */ /* 0x000fc60002800000 */
[----:B------:R0:W-:Y:S01]  /*0490*/  @!P2 STG.E desc[UR8][R20.64], R2 ;  /* 0x000000021400a986 */ /* 0x0001e2000c101908 */
[----:B------:R-:W-:-:S03]  /*04a0*/  FSEL R9, R9, RZ, P6 ;  /* 0x000000ff09097208 */ /* 0x000fc60003000000 */
[----:B------:R0:W-:Y:S04]  /*04b0*/  @!P1 STG.E desc[UR8][R24.64], R8 ;  /* 0x0000000818009986 */ /* 0x0001e8000c101908 */
[----:B------:R0:W-:Y:S01]  /*04c0*/  @!P0 STG.E desc[UR8][R14.64], R9 ;  /* 0x000000090e008986 */ /* 0x0001e2000c101908 */
[----:B------:R-:W-:-:S13]  /*04d0*/  ISETP.GE.U32.AND P0, PT, R22, UR4, PT ;  /* 0x0000000416007c0c */ /* 0x000fda000bf06070 */
[----:B0-----:R-:W-:Y:S05]  /*04e0*/  @!P0 BRA `(.L_x_213) ;  /* 0xfffffffc00288947 */ /* 0x001fea000383ffff */
[----:B------:R-:W-:Y:S05]  /*04f0*/  EXIT ;  /* 0x000000000000794d */ /* 0x000fea0003800000 */
.L_x_212:
        /* <DEDUP_REMOVED lines=10> */
.L_x_214:
[----:B-1----:R-:W-:-:S04]  /*05a0*/  IMAD.WIDE R4, R22, 0x10, R14 ;  /* 0x0000001016047825 */ /* 0x002fc800078e020e */
[----:B0-----:R-:W-:Y:S02]  /*05b0*/  IMAD.WIDE R2, R22, 0x10, R12 ;  /* 0x0000001016027825 */ /* 0x001fe400078e020c */
[----:B---3--:R-:W3:Y:S04]  /*05c0*/  LDG.E.128 R4, desc[UR8][R4.64] ;  /* 0x0000000804047981 */ /* 0x008ee8000c1e1d00 */
[----:B------:R-:W4:Y:S01]  /*05d0*/  LDG.E.128 R8, desc[UR8][R2.64] ;  /* 0x0000000802087981 */ /* 0x000f22000c1e1d00 */
[----:B---3--:R-:W-:Y:S02]  /*05e0*/  FSETP.GTU.FTZ.AND P0, PT, R4, RZ, PT ;  /* 0x000000ff0400720b */ /* 0x008fe40003f1c000 */
[----:B------:R-:W-:Y:S02]  /*05f0*/  FSETP.GTU.FTZ.AND P1, PT, R5, RZ, PT ;  /* 0x000000ff0500720b */ /* 0x000fe40003f3c000 */
[----:B------:R-:W-:-:S02]  /*0600*/  FSETP.GTU.FTZ.AND P2, PT, R6, RZ, PT ;  /* 0x000000ff0600720b */ /* 0x000fc40003f5c000 */
[----:B------:R-:W-:Y:S01]  /*0610*/  FSETP.GTU.FTZ.AND P3, PT, R7, RZ, PT ;  /* 0x000000ff0700720b */ /* 0x000fe20003f7c000 */
[----:B--2---:R-:W-:Y:S01]  /*0620*/  IMAD.WIDE R6, R22, 0x10, R16 ;  /* 0x0000001016067825 */ /* 0x004fe200078e0210 */
[----:B----4-:R-:W-:Y:S02]  /*0630*/  FSEL R8, R8, RZ, P0 ;  /* 0x000000ff08087208 */ /* 0x010fe40000000000 */
[----:B------:R-:W-:Y:S01]  /*0640*/  FSEL R9, R9, RZ, P1 ;  /* 0x000000ff09097208 */ /* 0x000fe20000800000 */
[----:B------:R-:W-:Y:S01]  /*0650*/  VIADD R22, R22, UR4 ;  /* 0x0000000416167c36 */ /* 0x000fe20008000000 */
[----:B------:R-:W-:Y:S02]  /*0660*/  FSEL R10, R10, RZ, P2 ;  /* 0x000000ff0a0a7208 */ /* 0x000fe40001000000 */
[----:B------:R-:W-:Y:S01]  /*0670*/  FSEL R11, R11, RZ, P3 ;  /* 0x000000ff0b0b7208 */ /* 0x000fe20001800000 */
[----:B------:R-:W-:-:S04]  /*0680*/  IMAD.SHL.U32 R0, R22, 0x4, RZ ;  /* 0x0000000416007824 */ /* 0x000fc800078e00ff */
[----:B------:R3:W-:Y:S01]  /*0690*/  STG.E.128 desc[UR8][R6.64], R8 ;  /* 0x0000000806007986 */ /* 0x0007e2000c101d08 */
[----:B------:R-:W-:-:S13]  /*06a0*/  ISETP.GE.U32.AND P0, PT, R0, UR6, PT ;  /* 0x0000000600007c0c */ /* 0x000fda000bf06070 */
[----:B------:R-:W-:Y:S05]  /*06b0*/  @!P0 BRA `(.L_x_214) ;  /* 0xfffffffc00b88947 */ /* 0x000fea000383ffff */
[----:B------:R-:W-:Y:S05]  /*06c0*/  EXIT ;  /* 0x000000000000794d */ /* 0x000fea0003800000 */
.L_x_215:
        /* <DEDUP_REMOVED lines=11> */
.L_x_335:


//--------------------- .text._Z13Sigmoid_bpropIfEvPT_S1_jjS1_ --------------------------
	.section	.text._Z13Sigmoid_bpropIfEvPT_S1_jjS1_,"ax",@progbits
	.align	128
        .global         _Z13Sigmoid_bpropIfEvPT_S1_jjS1_
        .type           _Z13Sigmoid_bpropIfEvPT_S1_jjS1_,@function
        .size           _Z13Sigmoid_bpropIfEvPT_S1_jjS1_,(.L_x_336 - _Z13Sigmoid_bpropIfEvPT_S1_jjS1_)
        .other          _Z13Sigmoid_bpropIfEvPT_S1_jjS1_,@"STO_CUDA_ENTRY STV_DEFAULT"
_Z13Sigmoid_bpropIfEvPT_S1_jjS1_:
.text._Z13Sigmoid_bpropIfEvPT_S1_jjS1_:
        /* <DEDUP_REMOVED lines=25> */
.L_x_217:
[----:B------:R-:W-:Y:S02]  /*0190*/  ISETP.GE.U32.AND P0, PT, R23, UR4, PT ;  /* 0x0000000417007c0c */ /* 0x000fe4000bf06070 */
[----:B------:R-:W-:-:S04]  /*01a0*/  IADD3 R27, R4, R23, RZ ;  /* 0x00000017041b7210 */ /* 0x000fc80007ffe0ff */
[C---:B------:R-:W-:Y:S02]  /*01b0*/  IADD3 R25, R4.reuse, R27, RZ ;  /* 0x0000001b04197210 */ /* 0x040fe40007ffe0ff */
[----:B------:R-:W-:Y:S02]  /*01c0*/  ISETP.GE.U32.AND P1, PT, R27, UR4, PT ;  /* 0x000000041b007c0c */ /* 0x000fe4000bf26070 */
[----:B------:R-:W-:Y:S02]  /*01d0*/  IADD3 R3, R4, R25, RZ ;  /* 0x0000001904037210 */ /* 0x000fe40007ffe0ff */
[----:B------:R-:W-:Y:S01]  /*01e0*/  ISETP.GE.U32.AND P2, PT, R25, UR4, PT ;  /* 0x0000000419007c0c */ /* 0x000fe2000bf46070 */
[----:B------:R-:W0:Y:S01]  /*01f0*/  @!P0 LDC.64 R14, c[0x0][0x210] ;  /* 0x00008400ff0e8b82 */ /* 0x000e220000000a00 */
[----:B------:R-:W-:-:S07]  /*0200*/  ISETP.GE.U32.AND P3, PT, R3, UR4, PT ;  /* 0x0000000403007c0c */ /* 0x000fce000bf66070 */
[----:B------:R-:W1:Y:S08]  /*0210*/  @!P0 LDC.64 R28, c[0x0][0x218] ;  /* 0x00008600ff1c8b82 */ /* 0x000e700000000a00 */
[----:B------:R-:W2:Y:S08]  /*0220*/  @!P1 LDC.64 R20, c[0x0][0x218] ;  /* 0x00008600ff149b82 */ /* 0x000eb00000000a00 */
[----:B------:R-:W3:Y:S01]  /*0230*/  @!P2 LDC.64 R10, c[0x0][0x218] ;  /* 0x00008600ff0aab82 */ /* 0x000ee20000000a00 */
[----:B0-----:R-:W-:-:S05]  /*0240*/  @!P0 IMAD.WIDE R14, R23, 0x4, R14 ;  /* 0x00000004170e8825 */ /* 0x001fca00078e020e */
[----:B------:R0:W4:Y:S02]  /*0250*/  @!P0 LDG.E R22, desc[UR8][R14.64] ;  /* 0x000000080e168981 */ /* 0x000124000c1e1900 */
[----:B------:R-:W5:Y:S01]  /*0260*/  @!P3 LDC.64 R12, c[0x0][0x218] ;  /* 0x00008600ff0cbb82 */ /* 0x000f620000000a00 */
[----:B-1----:R-:W-:-:S05]  /*0270*/  @!P0 IMAD.WIDE R28, R23, 0x4, R28 ;  /* 0x00000004171c8825 */ /* 0x002fca00078e021c */
[----:B------:R1:W4:Y:S02]  /*0280*/  @!P0 LDG.E R6, desc[UR8][R28.64] ;  /* 0x000000081c068981 */ /* 0x000324000c1e1900 */
[----:B0-----:R-:W0:Y:S08]  /*0290*/  @!P1 LDC.64 R14, c[0x0][0x210] ;  /* 0x00008400ff0e9b82 */ /* 0x001e300000000a00 */
[----:B------:R-:W1:Y:S08]  /*02a0*/  @!P2 LDC.64 R16, c[0x0][0x210] ;  /* 0x00008400ff10ab82 */ /* 0x000e700000000a00 */
[----:B------:R-:W1:Y:S01]  /*02b0*/  @!P3 LDC.64 R18, c[0x0][0x210] ;  /* 0x00008400ff12bb82 */ /* 0x000e620000000a00 */
[----:B--2---:R-:W-:-:S04]  /*02c0*/  @!P1 IMAD.WIDE R20, R27, 0x4, R20 ;  /* 0x000000041b149825 */ /* 0x004fc800078e0214 */
[----:B---3--:R-:W-:Y:S01]  /*02d0*/  @!P2 IMAD.WIDE R10, R25, 0x4, R10 ;  /* 0x00000004190aa825 */ /* 0x008fe200078e020a */
[----:B------:R-:W2:Y:S03]  /*02e0*/  @!P1 LDG.E R2, desc[UR8][R20.64] ;  /* 0x0000000814029981 */ /* 0x000ea6000c1e1900 */
[----:B-----5:R-:W-:Y:S01]  /*02f0*/  @!P3 IMAD.WIDE R12, R3, 0x4, R12 ;  /* 0x00000004030cb825 */ /* 0x020fe200078e020c */
[----:B------:R3:W5:Y:S03]  /*0300*/  @!P2 LDG.E R0, desc[UR8][R10.64] ;  /* 0x000000080a00a981 */ /* 0x000766000c1e1900 */
[----:B0-----:R-:W-:Y:S01]  /*0310*/  @!P1 IMAD.WIDE R14, R27, 0x4, R14 ;  /* 0x000000041b0e9825 */ /* 0x001fe200078e020e */
[----:B------:R-:W5:Y:S03]  /*0320*/  @!P3 LDG.E R7, desc[UR8][R12.64] ;  /* 0x000000080c07b981 */ /* 0x000f66000c1e1900 */
[----:B-1----:R-:W-:Y:S01]  /*0330*/  @!P2 IMAD.WIDE R28, R25, 0x4, R16 ;  /* 0x00000004191ca825 */ /* 0x002fe200078e0210 */
[----:B------:R0:W5:Y:S01]  /*0340*/  @!P1 LDG.E R5, desc[UR8][R14.64] ;  /* 0x000000080e059981 */ /* 0x000162000c1e1900 */
[----:B------:R-:W1:Y:S03]  /*0350*/  @!P1 LDC.64 R16, c[0x0][0x228] ;  /* 0x00008a00ff109b82 */ /* 0x000e660000000a00 */
[----:B------:R-:W5:Y:S01]  /*0360*/  @!P2 LDG.E R8, desc[UR8][R28.64] ;  /* 0x000000081c08a981 */ /* 0x000f62000c1e1900 */
[----:B------:R-:W-:-:S04]  /*0370*/  @!P3 IMAD.WIDE R18, R3, 0x4, R18 ;  /* 0x000000040312b825 */ /* 0x000fc800078e0212 */
[----:B---3--:R-:W3:Y:S01]  /*0380*/  @!P3 LDC.64 R10, c[0x0][0x228] ;  /* 0x00008a00ff0abb82 */ /* 0x008ee20000000a00 */
[----:B------:R0:W5:Y:S07]  /*0390*/  @!P3 LDG.E R9, desc[UR8][R18.64] ;  /* 0x000000081209b981 */ /* 0x00016e000c1e1900 */
[----:B0-----:R-:W0:Y:S08]  /*03a0*/  @!P2 LDC.64 R14, c[0x0][0x228] ;  /* 0x00008a00ff0eab82 */ /* 0x001e300000000a00 */
[----:B------:R-:W0:Y:S01]  /*03b0*/  @!P0 LDC.64 R18, c[0x0][0x228] ;  /* 0x00008a00ff128b82 */ /* 0x000e220000000a00 */
[----:B-1----:R-:W-:-:S04]  /*03c0*/  @!P1 IMAD.WIDE R16, R27, 0x4, R16 ;  /* 0x000000041b109825 */ /* 0x002fc800078e0210 */
[----:B---3--:R-:W-:-:S04]  /*03d0*/  @!P3 IMAD.WIDE R10, R3, 0x4, R10 ;  /* 0x00000004030ab825 */ /* 0x008fc800078e020a */
[----:B0-----:R-:W-:-:S04]  /*03e0*/  @!P2 IMAD.WIDE R14, R25, 0x4, R14 ;  /* 0x00000004190ea825 */ /* 0x001fc800078e020e */
[----:B------:R-:W-:Y:S01]  /*03f0*/  @!P0 IMAD.WIDE R18, R23, 0x4, R18 ;  /* 0x0000000417128825 */ /* 0x000fe200078e0212 */
[----:B------:R-:W-:-:S03]  /*0400*/  LEA R23, R4, R23, 0x2 ;  /* 0x0000001704177211 */ /* 0x000fc600078e10ff */
[----:B----4-:R-:W-:-:S04]  /*0410*/  FADD.FTZ R13, -R6, 1 ;  /* 0x3f800000060d7421 */ /* 0x010fc80000010100 */
[----:B------:R-:W-:-:S04]  /*0420*/  FMUL.FTZ R13, R6, R13 ;  /* 0x0000000d060d7220 */ /* 0x000fc80000410000 */
[----:B------:R-:W-:Y:S01]  /*0430*/  FMUL.FTZ R22, R13, R22 ;  /* 0x000000160d167220 */ /* 0x000fe20000410000 */
[----:B--2---:R-:W-:Y:S01]  /*0440*/  FADD.FTZ R13, -R2, 1 ;  /* 0x3f800000020d7421 */ /* 0x004fe20000010100 */
[----:B-----5:R-:W-:-:S03]  /*0450*/  FADD.FTZ R21, -R0, 1 ;  /* 0x3f80000000157421 */ /* 0x020fc60000010100 */
[----:B------:R-:W-:Y:S01]  /*0460*/  FMUL.FTZ R12, R2, R13 ;  /* 0x0000000d020c7220 */ /* 0x000fe20000410000 */
[----:B------:R-:W-:Y:S01]  /*0470*/  FADD.FTZ R20, -R7, 1 ;  /* 0x3f80000007147421 */ /* 0x000fe20000010100 */
[----:B------:R-:W-:-:S03]  /*0480*/  FMUL.FTZ R21, R0, R21 ;  /* 0x0000001500157220 */ /* 0x000fc60000410000 */
[----:B------:R-:W-:Y:S01]  /*0490*/  FMUL.FTZ R20, R7, R20 ;  /* 0x0000001407147220 */ /* 0x000fe20000410000 */
[----:B------:R-:W-:Y:S01]  /*04a0*/  FMUL.FTZ R5, R12, R5 ;  /* 0x000000050c057220 */ /* 0x000fe20000410000 */
[----:B------:R-:W-:Y:S01]  /*04b0*/  FMUL.FTZ R8, R21, R8 ;  /* 0x0000000815087220 */ /* 0x000fe20000410000 */
[----:B------:R0:W-:Y:S01]  /*04c0*/  @!P0 STG.E desc[UR8][R18.64], R22 ;  /* 0x0000001612008986 */ /* 0x0001e2000c101908 */
[----:B------:R-:W-:-:S03]  /*04d0*/  FMUL.FTZ R9, R20, R9 ;  /* 0x0000000914097220 */ /* 0x000fc60000410000 */
[----:B------:R0:W-:Y:S04]  /*04e0*/  @!P1 STG.E desc[UR8][R16.64], R5 ;  /* 0x0000000510009986 */ /* 0x0001e8000c101908 */
[----:B------:R0:W-:Y:S04]  /*04f0*/  @!P2 STG.E desc[UR8][R14.64], R8 ;  /* 0x000000080e00a986 */ /* 0x0001e8000c101908 */
[----:B------:R0:W-:Y:S01]  /*0500*/  @!P3 STG.E desc[UR8][R10.64], R9 ;  /* 0x000000090a00b986 */ /* 0x0001e2000c101908 */
[----:B------:R-:W-:-:S13]  /*0510*/  ISETP.GE.U32.AND P0, PT, R23, UR4, PT ;  /* 0x0000000417007c0c */ /* 0x000fda000bf06070 */
[----:B0-----:R-:W-:Y:S05]  /*0520*/  @!P0 BRA `(.L_x_217) ;  /* 0xfffffffc00188947 */ /* 0x001fea000383ffff */
[----:B------:R-:W-:Y:S05]  /*0530*/  EXIT ;  /* 0x000000000000794d */ /* 0x000fea0003800000 */
.L_x_216:
        /* <DEDUP_REMOVED lines=10> */
.L_x_218:
[----:B-1----:R-:W-:-:S04]  /*05e0*/  IMAD.WIDE R4, R23, 0x10, R14 ;  /* 0x0000001017047825 */ /* 0x002fc800078e020e */
[----:B0-----:R-:W-:Y:S02]  /*05f0*/  IMAD.WIDE R10, R23, 0x10, R12 ;  /* 0x00000010170a7825 */ /* 0x001fe400078e020c */
[----:B------:R-:W3:Y:S04]  /*0600*/  LDG.E.128 R4, desc[UR8][R4.64] ;  /* 0x0000000804047981 */ /* 0x000ee8000c1e1d00 */
[----:B------:R-:W4:Y:S01]  /*0610*/  LDG.E.128 R8, desc[UR8][R10.64] ;  /* 0x000000080a087981 */ /* 0x000f22000c1e1d00 */
[----:B---3--:R-:W-:Y:S01]  /*0620*/  FADD.FTZ R17, -R4, 1 ;  /* 0x3f80000004117421 */ /* 0x008fe20000010100 */
[----:B------:R-:W-:Y:S01]  /*0630*/  FADD.FTZ R19, -R5, 1 ;  /* 0x3f80000005137421 */ /* 0x000fe20000010100 */
[----:B------:R-:W-:Y:S01]  /*0640*/  FADD.FTZ R21, -R6, 1 ;  /* 0x3f80000006157421 */ /* 0x000fe20000010100 */
[----:B------:R-:W-:Y:S01]  /*0650*/  FADD.FTZ R25, -R7, 1 ;  /* 0x3f80000007197421 */ /* 0x000fe20000010100 */
[----:B------:R-:W-:Y:S01]  /*0660*/  FMUL.FTZ R17, R4, R17 ;  /* 0x0000001104117220 */ /* 0x000fe20000410000 */
[----:B------:R-:W-:Y:S01]  /*0670*/  FMUL.FTZ R19, R5, R19 ;  /* 0x0000001305137220 */ /* 0x000fe20000410000 */
[----:B------:R-:W-:Y:S01]  /*0680*/  FMUL.FTZ R21, R6, R21 ;  /* 0x0000001506157220 */ /* 0x000fe20000410000 */
[----:B------:R-:W-:Y:S01]  /*0690*/  FMUL.FTZ R25, R7, R25 ;  /* 0x0000001907197220 */ /* 0x000fe20000410000 */
[----:B----4-:R-:W-:Y:S01]  /*06a0*/  FMUL.FTZ R8, R8, R17 ;  /* 0x0000001108087220 */ /* 0x010fe20000410000 */
[----:B------:R-:W-:Y:S01]  /*06b0*/  FMUL.FTZ R9, R9, R19 ;  /* 0x0000001309097220 */ /* 0x000fe20000410000 */
[----:B------:R-:W-:Y:S01]  /*06c0*/  FMUL.FTZ R10, R10, R21 ;  /* 0x000000150a0a7220 */ /* 0x000fe20000410000 */
[----:B------:R-:W-:Y:S01]  /*06d0*/  FMUL.FTZ R11, R11, R25 ;  /* 0x000000190b0b7220 */ /* 0x000fe20000410000 */
[C---:B--2---:R-:W-:Y:S01]  /*06e0*/  IMAD.WIDE R4, R23.reuse, 0x10, R2 ;  /* 0x0000001017047825 */ /* 0x044fe200078e0202 */
[----:B------:R-:W-:-:S04]  /*06f0*/  IADD3 R23, R23, UR4, RZ ;  /* 0x0000000417177c10 */ /* 0x000fc8000fffe0ff */
[----:B------:R3:W-:Y:S01]  /*0700*/  STG.E.128 desc[UR8][R4.64], R8 ;  /* 0x0000000804007986 */ /* 0x0007e2000c101d08 */
[----:B------:R-:W-:-:S04]  /*0710*/  SHF.L.U32 R0, R23, 0x2, RZ ;  /* 0x0000000217007819 */ /* 0x000fc800000006ff */
[----:B------:R-:W-:-:S13]  /*0720*/  ISETP.GE.U32.AND P0, PT, R0, UR6, PT ;  /* 0x0000000600007c0c */ /* 0x000fda000bf06070 */
[----:B---3--:R-:W-:Y:S05]  /*0730*/  @!P0 BRA `(.L_x_218) ;  /* 0xfffffffc00a88947 */ /* 0x008fea000383ffff */
[----:B------:R-:W-:Y:S05]  /*0740*/  EXIT ;  /* 0x000000000000794d */ /* 0x000fea0003800000 */
.L_x_219:
        /* <DEDUP_REMOVED lines=11> */
.L_x_336:


//--------------------- .text._Z17biasAddRelu_bpropIfLi4EEvPT_S1_iiS1_PVfPiS1_ --------------------------
	.section	.text._Z17biasAddRelu_bpropIfLi4EEvPT_S1_iiS1_PVfPiS1_,"ax",@progbits
	.align	128
        .global         _Z17biasAddRelu_bpropIfLi4EEvPT_S1_iiS1_PVfPiS1_
        .type           _Z17biasAddRelu_bpropIfLi4EEvPT_S1_iiS1_PVfPiS1_,@function
        .size           _Z17biasAddRelu_bpropIfLi4EEvPT_S1_iiS1_PVfPiS1_,(.L_x_337 - _Z17biasAddRelu_bpropIfLi4EEvPT_S1_iiS1_PVfPiS1_)
        .other          _Z17biasAddRelu_bpropIfLi4EEvPT_S1_iiS1_PVfPiS1_,@"STO_CUDA_ENTRY STV_DEFAULT"
_Z17biasAddRelu_bpropIfLi4EEvPT_S1_iiS1_PVfPiS1_:
.text._Z17biasAddRelu_bpropIfLi4EEvPT_S1_iiS1_PVfPiS1_:
[----:B------:R-:W-:Y:S08]  /*0000*/  LDC R1, c[0x0][0x28] ;  /* 0x00000a00ff017b82 */ /* 0x000ff00000000800 */
[----:B------:R-:W0:Y:S01]  /*0010*/  LDC R0, c[0x0][RZ] ;  /* 0x00000000ff007b82 */ /* 0x000e220000000800 */
[----:B------:R-:W-:Y:S01]  /*0020*/  ULDC.64 UR8, c[0x0][0x208] ;  /* 0x0000820000087ab9 */ /* 0x000fe20000000a00 */
[----:B------:R-:W-:Y:S01]  /*0030*/  BSSY B0, `(.L_x_220) ;  /* 0x000008d000007945 */ /* 0x000fe20003800000 */
[----:B------:R-:W-:-:S05]  /*0040*/  MOV R28, RZ ;  /* 0x000000ff001c7202 */ /* 0x000fca0000000f00 */
        /* <DEDUP_REMOVED lines=54> */
[----:B------:R-:W-:Y:S02]  /*03b0*/  IMAD.MOV.U32 R28, RZ, RZ, RZ ;  /* 0x000000ffff1c7224 */ /* 0x000fe400078e00ff */
[----:B------:R-:W-:-:S04]  /*03c0*/  SHF.R.S32.HI R11, RZ, 0x1f, R8 ;  /* 0x0000001fff0b7819 */ /* 0x000fc80000011408 */
[----:B------:R-:W-:-:S04]  /*03d0*/  LEA.HI R11, R11, R8, RZ, 0x2 ;  /* 0x000000080b0b7211 */ /* 0x000fc800078f10ff */
[----:B------:R-:W-:-:S04]  /*03e0*/  LOP3.LUT R11, R11, 0xfffffffc, RZ, 0xc0, !PT ;  /* 0xfffffffc0b0b7812 */ /* 0x000fc800078ec0ff */
[----:B------:R-:W-:Y:S02]  /*03f0*/  IADD3 R24, R8, -R11, RZ ;  /* 0x8000000b08187210 */ /* 0x000fe40007ffe0ff */
[----:B------:R-:W-:Y:S02]  /*0400*/  MOV R11, RZ ;  /* 0x000000ff000b7202 */ /* 0x000fe40000000f00 */
[----:B------:R-:W-:-:S13]  /*0410*/  ISETP.GE.AND P0, PT, R24, 0x1, PT ;  /* 0x000000011800780c */ /* 0x000fda0003f06270 */
[----:B------:R-:W-:Y:S05]  /*0420*/  @!P0 BRA `(.L_x_223) ;  /* 0x00000000004c8947 */ /* 0x000fea0003800000 */
[----:B------:R-:W0:Y:S01]  /*0430*/  LDC.64 R16, c[0x0][0x210] ;  /* 0x00008400ff107b82 */ /* 0x000e220000000a00 */
[----:B------:R-:W-:Y:S01]  /*0440*/  HFMA2.MMA R28, -RZ, RZ, 0, 0 ;  /* 0x00000000ff1c7435 */ /* 0x000fe200000001ff */
[----:B------:R-:W-:-:S06]  /*0450*/  MOV R11, RZ ;  /* 0x000000ff000b7202 */ /* 0x000fcc0000000f00 */
[----:B------:R-:W1:Y:S08]  /*0460*/  LDC.64 R12, c[0x0][0x218] ;  /* 0x00008600ff0c7b82 */ /* 0x000e700000000a00 */
[----:B------:R-:W2:Y:S02]  /*0470*/  LDC.64 R14, c[0x0][0x228] ;  /* 0x00008a00ff0e7b82 */ /* 0x000ea40000000a00 */
.L_x_224:
[----:B------:R-:W-:-:S05]  /*0480*/  IADD3 R18, R6, R11, RZ ;  /* 0x0000000b06127210 */ /* 0x000fca0007ffe0ff */
[----:B---3--:R-:W-:-:S04]  /*0490*/  IMAD R23, R18, R10, R9 ;  /* 0x0000000a12177224 */ /* 0x008fc800078e0209 */
[----:B0-----:R-:W-:-:S04]  /*04a0*/  IMAD.WIDE R20, R23, 0x4, R16 ;  /* 0x0000000417147825 */ /* 0x001fc800078e0210 */
[C---:B-1----:R-:W-:Y:S02]  /*04b0*/  IMAD.WIDE R18, R23.reuse, 0x4, R12 ;  /* 0x0000000417127825 */ /* 0x042fe400078e020c */
[----:B------:R-:W3:Y:S04]  /*04c0*/  LDG.E R20, desc[UR8][R20.64] ;  /* 0x0000000814147981 */ /* 0x000ee8000c1e1900 */
[----:B------:R-:W4:Y:S01]  /*04d0*/  LDG.E R18, desc[UR8][R18.64] ;  /* 0x0000000812127981 */ /* 0x000f22000c1e1900 */
[----:B--2---:R-:W-:Y:S01]  /*04e0*/  IMAD.WIDE R22, R23, 0x4, R14 ;  /* 0x0000000417167825 */ /* 0x004fe200078e020e */
[----:B------:R-:W-:Y:S02]  /*04f0*/  IADD3 R11, R11, 0x1, RZ ;  /* 0x000000010b0b7810 */ /* 0x000fe40007ffe0ff */
[----:B---3--:R-:W-:-:S04]  /*0500*/  FSETP.GT.FTZ.AND P0, PT, R20, RZ, PT ;  /* 0x000000ff1400720b */ /* 0x008fc80003f14000 */
[----:B----4-:R-:W-:Y:S02]  /*0510*/  FSEL R25, R18, RZ, P0 ;  /* 0x000000ff12197208 */ /* 0x010fe40000000000 */
[----:B------:R-:W-:-:S03]  /*0520*/  ISETP.GE.AND P0, PT, R11, R24, PT ;  /* 0x000000180b00720c */ /* 0x000fc60003f06270 */
[----:B------:R3:W-:Y:S01]  /*0530*/  STG.E desc[UR8][R22.64], R25 ;  /* 0x0000001916007986 */ /* 0x0007e2000c101908 */
[----:B------:R-:W-:-:S09]  /*0540*/  FADD.FTZ R28, R25, R28 ;  /* 0x0000001c191c7221 */ /* 0x000fd20000010000 */
[----:B------:R-:W-:Y:S05]  /*0550*/  @!P0 BRA `(.L_x_224) ;  /* 0xfffffffc00c88947 */ /* 0x000fea000383ffff */
.L_x_223:
[----:B------:R-:W-:Y:S05]  /*0560*/  BSYNC B1 ;  /* 0x0000000000017941 */ /* 0x000fea0003800000 */
.L_x_222:
[----:B------:R-:W0:Y:S01]  /*0570*/  LDC.64 R16, c[0x0][0x210] ;  /* 0x00008400ff107b82 */ /* 0x000e220000000a00 */
[----:B------:R-:W-:Y:S01]  /*0580*/  IADD3 R13, R11, 0x3, RZ ;  /* 0x000000030b0d7810 */ /* 0x000fe20007ffe0ff */
[----:B------:R-:W-:Y:S03]  /*0590*/  BSSY B1, `(.L_x_225) ;  /* 0x000002f000017945 */ /* 0x000fe60003800000 */
[----:B------:R-:W-:-:S03]  /*05a0*/  ISETP.GE.AND P0, PT, R13, R8, PT ;  /* 0x000000080d00720c */ /* 0x000fc60003f06270 */
[----:B------:R-:W1:Y:S08]  /*05b0*/  LDC.64 R18, c[0x0][0x218] ;  /* 0x00008600ff127b82 */ /* 0x000e700000000a00 */
[----:B------:R-:W2:Y:S02]  /*05c0*/  LDC.64 R14, c[0x0][0x228] ;  /* 0x00008a00ff0e7b82 */ /* 0x000ea40000000a00 */
[----:B------:R-:W-:Y:S05]  /*05d0*/  @P0 BRA `(.L_x_226) ;  /* 0x0000000000a80947 */ /* 0x000fea0003800000 */
.L_x_227:
[----:B------:R-:W-:-:S05]  /*05e0*/  IADD3 R12, R6, R11, RZ ;  /* 0x0000000b060c7210 */ /* 0x000fca0007ffe0ff */
[----:B----4-:R-:W-:-:S04]  /*05f0*/  IMAD R21, R12, R10, R9 ;  /* 0x0000000a0c157224 */ /* 0x010fc800078e0209 */
[----:B0-----:R-:W-:-:S04]  /*0600*/  IMAD.WIDE R26, R21, 0x4, R16 ;  /* 0x00000004151a7825 */ /* 0x001fc800078e0210 */
[----:B-1----:R-:W-:Y:S01]  /*0610*/  IMAD.WIDE R12, R21, 0x4, R18 ;  /* 0x00000004150c7825 */ /* 0x002fe200078e0212 */
[----:B------:R-:W4:Y:S04]  /*0620*/  LDG.E R20, desc[UR8][R26.64] ;  /* 0x000000081a147981 */ /* 0x000f28000c1e1900 */
[----:B------:R-:W5:Y:S01]  /*0630*/  LDG.E R29, desc[UR8][R12.64] ;  /* 0x000000080c1d7981 */ /* 0x000f62000c1e1900 */
[----:B---3--:R-:W-:-:S04]  /*0640*/  IMAD.WIDE R22, R10, 0x4, R26 ;  /* 0x000000040a167825 */ /* 0x008fc800078e021a */
[----:B------:R-:W-:Y:S01]  /*0650*/  IMAD.WIDE R24, R10, 0x4, R12 ;  /* 0x000000040a187825 */ /* 0x000fe200078e020c */
[----:B----4-:R-:W-:-:S03]  /*0660*/  FSETP.GT.FTZ.AND P0, PT, R20, RZ, PT ;  /* 0x000000ff1400720b */ /* 0x010fc60003f14000 */
[----:B--2---:R-:W-:Y:S01]  /*0670*/  IMAD.WIDE R20, R21, 0x4, R14 ;  /* 0x0000000415147825 */ /* 0x004fe200078e020e */
[----:B-----5:R-:W-:-:S05]  /*0680*/  FSEL R29, R29, RZ, P0 ;  /* 0x000000ff1d1d7208 */ /* 0x020fca0000000000 */
[----:B------:R0:W-:Y:S04]  /*0690*/  STG.E desc[UR8][R20.64], R29 ;  /* 0x0000001d14007986 */ /* 0x0001e8000c101908 */
[----:B------:R1:W2:Y:S04]  /*06a0*/  LDG.E R13, desc[UR8][R22.64] ;  /* 0x00000008160d7981 */ /* 0x0002a8000c1e1900 */
[----:B------:R-:W3:Y:S01]  /*06b0*/  LDG.E R12, desc[UR8][R24.64] ;  /* 0x00000008180c7981 */ /* 0x000ee2000c1e1900 */
[----:B------:R-:W-:Y:S01]  /*06c0*/  FADD.FTZ R26, R29, R28 ;  /* 0x0000001c1d1a7221 */ /* 0x000fe20000010000 */
[----:B0-----:R-:W-:-:S04]  /*06d0*/  IMAD.WIDE R20, R10, 0x4, R20 ;  /* 0x000000040a147825 */ /* 0x001fc800078e0214 */
[----:B-1----:R-:W-:Y:S01]  /*06e0*/  IMAD.WIDE R22, R10, 0x4, R22 ;  /* 0x000000040a167825 */ /* 0x002fe200078e0216 */
[----:B--2---:R-:W-:-:S04]  /*06f0*/  FSETP.GT.FTZ.AND P0, PT, R13, RZ, PT ;  /* 0x000000ff0d00720b */ /* 0x004fc80003f14000 */
[----:B---3--:R-:W-:Y:S01]  /*0700*/  FSEL R29, R12, RZ, P0 ;  /* 0x000000ff0c1d7208 */ /* 0x008fe20000000000 */
[----:B------:R-:W-:-:S04]  /*0710*/  IMAD.WIDE R12, R10, 0x4, R24 ;  /* 0x000000040a0c7825 */ /* 0x000fc800078e0218 */
[----:B------:R0:W-:Y:S04]  /*0720*/  STG.E desc[UR8][R20.64], R29 ;  /* 0x0000001d14007986 */ /* 0x0001e8000c101908 */
[----:B------:R-:W2:Y:S04]  /*0730*/  LDG.E R27, desc[UR8][R22.64] ;  /* 0x00000008161b7981 */ /* 0x000ea8000c1e1900 */
[----:B------:R1:W3:Y:S01]  /*0740*/  LDG.E R28, desc[UR8][R12.64] ;  /* 0x000000080c1c7981 */ /* 0x0002e2000c1e1900 */
[----:B------:R-:W-:-:S04]  /*0750*/  IMAD.WIDE R24, R10, 0x4, R22 ;  /* 0x000000040a187825 */ /* 0x000fc800078e0216 */
[----:B0-----:R-:W-:-:S04]  /*0760*/  IMAD.WIDE R20, R10, 0x4, R20 ;  /* 0x000000040a147825 */ /* 0x001fc800078e0214 */
[----:B-1----:R-:W-:Y:S01]  /*0770*/  IMAD.WIDE R12, R10, 0x4, R12 ;  /* 0x000000040a0c7825 */ /* 0x002fe200078e020c */
[----:B--2---:R-:W-:-:S04]  /*0780*/  FSETP.GT.FTZ.AND P0, PT, R27, RZ, PT ;  /* 0x000000ff1b00720b */ /* 0x004fc80003f14000 */
[----:B---3--:R-:W-:-:S05]  /*0790*/  FSEL R27, R28, RZ, P0 ;  /* 0x000000ff1c1b7208 */ /* 0x008fca0000000000 */
[----:B------:R4:W-:Y:S04]  /*07a0*/  STG.E desc[UR8][R20.64], R27 ;  /* 0x0000001b14007986 */ /* 0x0009e8000c101908 */
[----:B------:R-:W2:Y:S04]  /*07b0*/  LDG.E R24, desc[UR8][R24.64] ;  /* 0x0000000818187981 */ /* 0x000ea8000c1e1900 */
[----:B------:R-:W3:Y:S01]  /*07c0*/  LDG.E R28, desc[UR8][R12.64] ;  /* 0x000000080c1c7981 */ /* 0x000ee2000c1e1900 */
[----:B------:R-:W-:-:S04]  /*07d0*/  IMAD.WIDE R22, R10, 0x4, R20 ;  /* 0x000000040a167825 */ /* 0x000fc800078e0214 */
[----:B------:R-:W-:Y:S01]  /*07e0*/  FADD.FTZ R26, R26, R29 ;  /* 0x0000001d1a1a7221 */ /* 0x000fe20000010000 */
[C---:B------:R-:W-:Y:S02]  /*07f0*/  IADD3 R29, R11.reuse, 0x7, RZ ;  /* 0x000000070b1d7810 */ /* 0x040fe40007ffe0ff */
[----:B------:R-:W-:Y:S01]  /*0800*/  IADD3 R11, R11, 0x4, RZ ;  /* 0x000000040b0b7810 */ /* 0x000fe20007ffe0ff */
[----:B------:R-:W-:Y:S01]  /*0810*/  FADD.FTZ R26, R26, R27 ;  /* 0x0000001b1a1a7221 */ /* 0x000fe20000010000 */
[----:B--2---:R-:W-:-:S04]  /*0820*/  FSETP.GT.FTZ.AND P0, PT, R24, RZ, PT ;  /* 0x000000ff1800720b */ /* 0x004fc80003f14000 */
[----:B---3--:R-:W-:Y:S02]  /*0830*/  FSEL R13, R28, RZ, P0 ;  /* 0x000000ff1c0d7208 */ /* 0x008fe40000000000 */
[----:B------:R-:W-:-:S03]  /*0840*/  ISETP.GE.AND P0, PT, R29, R8, PT ;  /* 0x000000081d00720c */ /* 0x000fc60003f06270 */
[----:B------:R4:W-:Y:S01]  /*0850*/  STG.E desc[UR8][R22.64], R13 ;  /* 0x0000000d16007986 */ /* 0x0009e2000c101908 */
[----:B------:R-:W-:-:S09]  /*0860*/  FADD.FTZ R28, R26, R13 ;  /* 0x0000000d1a1c7221 */ /* 0x000fd20000010000 */
[----:B------:R-:W-:Y:S05]  /*0870*/  @!P0 BRA `(.L_x_227) ;  /* 0xfffffffc00588947 */ /* 0x000fea000383ffff */
.L_x_226:
[----:B------:R-:W-:Y:S05]  /*0880*/  BSYNC B1 ;  /* 0x0000000000017941 */ /* 0x000fea0003800000 */
.L_x_225:
[----:B------:R-:W5:Y:S01]  /*0890*/  S2UR UR5, SR_CgaCtaId ;  /* 0x00000000000579c3 */ /* 0x000f620000008800 */
[----:B------:R-:W-:Y:S01]  /*08a0*/  UMOV UR4, 0x400 ;  /* 0x0000040000047882 */ /* 0x000fe20000000000 */
[----:B------:R-:W-:Y:S01]  /*08b0*/  IMAD R6, R0, R4, R7 ;  /* 0x0000000400067224 */ /* 0x000fe200078e0207 */
[----:B------:R-:W-:-:S04]  /*08c0*/  UIADD3 UR4, UR4, 0x4, URZ ;  /* 0x0000000404047890 */ /* 0x000fc8000fffe03f */
[----:B-----5:R-:W-:-:S06]  /*08d0*/  ULEA UR4, UR5, UR4, 0x18 ;  /* 0x0000000405047291 */ /* 0x020fcc000f8ec03f */
[----:B------:R-:W-:-:S05]  /*08e0*/  LEA R11, R6, UR4, 0x2 ;  /* 0x00000004060b7c11 */ /* 0x000fca000f8e10ff */
[----:B------:R0:W-:Y:S02]  /*08f0*/  STS [R11], R28 ;  /* 0x0000001c0b007388 */ /* 0x0001e40000000800 */
.L_x_221:
[----:B------:R-:W-:Y:S05]  /*0900*/  BSYNC B0 ;  /* 0x0000000000007941 */ /* 0x000fea0003800000 */
.L_x_220:
[----:B------:R-:W-:Y:S01]  /*0910*/  BAR.SYNC.DEFER_BLOCKING 0x0 ;  /* 0x0000000000007b1d */ /* 0x000fe20000010000 */
[----:B------:R-:W-:-:S05]  /*0920*/  ISETP.NE.OR P0, PT, R4, RZ, P1 ;  /* 0x000000ff0400720c */ /* 0x000fca0000f05670 */
[----:B------:R-:W-:Y:S08]  /*0930*/  BSSY B0, `(.L_x_228) ;  /* 0x0000090000007945 */ /* 0x000ff00003800000 */
[----:B------:R-:W-:Y:S05]  /*0940*/  @P0 BRA `(.L_x_229) ;  /* 0x0000000800380947 */ /* 0x000fea0003800000 */
[----:B------:R-:W-:-:S13]  /*0950*/  ISETP.GE.U32.AND P0, PT, R3, 0x2, PT ;  /* 0x000000020300780c */ /* 0x000fda0003f06070 */
[----:B------:R-:W-:Y:S05]  /*0960*/  @!P0 BRA `(.L_x_230) ;  /* 0x0000000800148947 */ /* 0x000fea0003800000 */
[----:B------:R-:W-:Y:S01]  /*0970*/  VIADD R6, R3, 0xfffffffe ;  /* 0xfffffffe03067836 */ /* 0x000fe20000000000 */
[----:B------:R-:W-:-:S04]  /*0980*/  UMOV UR6, 0x1 ;  /* 0x0000000100067882 */ /* 0x000fc80000000000 */
[----:B------:R-:W-:Y:S02]  /*0990*/  ISETP.GE.U32.AND P0, PT, R6, 0x3, PT ;  /* 0x000000030600780c */ /* 0x000fe40003f06070 */
[----:B------:R-:W-:-:S04]  /*09a0*/  IADD3 R6, R3, -0x1, RZ ;  /* 0xffffffff03067810 */ /* 0x000fc80007ffe0ff */
[----:B------:R-:W-:-:S07]  /*09b0*/  LOP3.LUT R3, R6, 0x3, RZ, 0xc0, !PT ;  /* 0x0000000306037812 */ /* 0x000fce00078ec0ff */
[----:B------:R-:W-:Y:S05]  /*09c0*/  @!P0 BRA `(.L_x_231) ;  /* 0x0000000400c48947 */ /* 0x000fea0003800000 */
[----:B------:R-:W5:Y:S01]  /*09d0*/  S2UR UR5, SR_CgaCtaId ;  /* 0x00000000000579c3 */ /* 0x000f620000008800 */
[----:B------:R-:W-:Y:S01]  /*09e0*/  IADD3 R6, R6, -R3, RZ ;  /* 0x8000000306067210 */ /* 0x000fe20007ffe0ff */
[----:B------:R-:W-:Y:S01]  /*09f0*/  UMOV UR4, 0x400 ;  /* 0x0000040000047882 */ /* 0x000fe20000000000 */
[----:B------:R-:W-:Y:S01]  /*0a00*/  IADD3 R8, R0, R7, RZ ;  /* 0x0000000700087210 */ /* 0x000fe20007ffe0ff */
[----:B------:R-:W-:Y:S01]  /*0a10*/  UIADD3 UR4, UR4, 0x4, URZ ;  /* 0x0000000404047890 */ /* 0x000fe2000fffe03f */
[----:B------:R-:W-:Y:S01]  /*0a20*/  ISETP.GT.AND P0, PT, R6, RZ, PT ;  /* 0x000000ff0600720c */ /* 0x000fe20003f04270 */
[----:B------:R-:W-:Y:S02]  /*0a30*/  UMOV UR6, 0x1 ;  /* 0x0000000100067882 */ /* 0x000fe40000000000 */
[----:B-----5:R-:W-:-:S06]  /*0a40*/  ULEA UR4, UR5, UR4, 0x18 ;  /* 0x0000000405047291 */ /* 0x020fcc000f8ec03f */
[----:B--2---:R-:W-:-:S04]  /*0a50*/  LEA R15, R8, UR4, 0x2 ;  /* 0x00000004080f7c11 */ /* 0x004fc8000f8e10ff */
[----:B------:R-:W-:Y:S05]  /*0a60*/  @!P0 BRA `(.L_x_232) ;  /* 0x00000004005c8947 */ /* 0x000fea0003800000 */
[----:B------:R-:W-:Y:S02]  /*0a70*/  ISETP.GT.AND P2, PT, R6, 0xc, PT ;  /* 0x0000000c0600780c */ /* 0x000fe40003f44270 */
[----:B------:R-:W-:-:S11]  /*0a80*/  PLOP3.LUT P0, PT, PT, PT, PT, 0x80, 0x0 ;  /* 0x000000000000781c */ /* 0x000fd60003f0f070 */
[----:B------:R-:W-:Y:S05]  /*0a90*/  @!P2 BRA `(.L_x_233) ;  /* 0x0000000000d4a947 */ /* 0x000fea0003800000 */
[----:B------:R-:W-:-:S13]  /*0aa0*/  PLOP3.LUT P0, PT, PT, PT, PT, 0x8, 0x0 ;  /* 0x000000000000781c */ /* 0x000fda0003f0e170 */
.L_x_234:
[----:B0-----:R-:W-:Y:S01]  /*0ab0*/  LEA R17, R0, R15, 0x2 ;  /* 0x0000000f00117211 */ /* 0x001fe200078e10ff */
[----:B------:R-:W-:Y:S01]  /*0ac0*/  UIADD3 UR6, UR6, 0x10, URZ ;  /* 0x0000001006067890 */ /* 0x000fe2000fffe03f */
[----:B------:R-:W0:Y:S01]  /*0ad0*/  LDS R15, [R15] ;  /* 0x000000000f0f7984 */ /* 0x000e220000000800 */
[----:B------:R-:W-:Y:S02]  /*0ae0*/  IADD3 R6, R6, -0x10, RZ ;  /* 0xfffffff006067810 */ /* 0x000fe40007ffe0ff */
[----:B-1----:R-:W-:Y:S02]  /*0af0*/  LEA R19, R0, R17, 0x2 ;  /* 0x0000001100137211 */ /* 0x002fe400078e10ff */
[----:B------:R-:W1:Y:S01]  /*0b00*/  LDS R17, [R17] ;  /* 0x0000000011117984 */ /* 0x000e620000000800 */
[----:B------:R-:W-:Y:S02]  /*0b10*/  ISETP.GT.AND P2, PT, R6, 0xc, PT ;  /* 0x0000000c0600780c */ /* 0x000fe40003f44270 */
[----:B------:R-:W-:-:S02]  /*0b20*/  LEA R11, R0, R19, 0x2 ;  /* 0x00000013000b7211 */ /* 0x000fc400078e10ff */
[----:B------:R-:W2:Y:S02]  /*0b30*/  LDS R19, [R19] ;  /* 0x0000000013137984 */ /* 0x000ea40000000800 */
[C---:B----4-:R-:W-:Y:S02]  /*0b40*/  LEA R21, R0.reuse, R11, 0x2 ;  /* 0x0000000b00157211 */ /* 0x050fe400078e10ff */
[----:B------:R-:W4:Y:S02]  /*0b50*/  LDS R18, [R11] ;  /* 0x000000000b127984 */ /* 0x000f240000000800 */
[C---:B---3--:R-:W-:Y:S02]  /*0b60*/  LEA R23, R0.reuse, R21, 0x2 ;  /* 0x0000001500177211 */ /* 0x048fe400078e10ff */
[----:B------:R-:W3:Y:S03]  /*0b70*/  LDS R16, [R21] ;  /* 0x0000000015107984 */ /* 0x000ee60000000800 */
[C---:B------:R-:W-:Y:S01]  /*0b80*/  IMAD R25, R0.reuse, 0x4, R23 ;  /* 0x0000000400197824 */ /* 0x040fe200078e0217 */
[----:B------:R-:W5:Y:S04]  /*0b90*/  LDS R14, [R23] ;  /* 0x00000000170e7984 */ /* 0x000f680000000800 */
[C---:B------:R-:W-:Y:S01]  /*0ba0*/  LEA R13, R0.reuse, R25, 0x2 ;  /* 0x00000019000d7211 */ /* 0x040fe200078e10ff */
[----:B------:R1:W5:Y:S03]  /*0bb0*/  LDS R8, [R25] ;  /* 0x0000000019087984 */ /* 0x0003660000000800 */
[----:B------:R-:W-:-:S02]  /*0bc0*/  LEA R27, R0, R13, 0x2 ;  /* 0x0000000d001b7211 */ /* 0x000fc400078e10ff */
[----:B------:R-:W5:Y:S02]  /*0bd0*/  LDS R13, [R13] ;  /* 0x000000000d0d7984 */ /* 0x000f640000000800 */
[C---:B------:R-:W-:Y:S02]  /*0be0*/  LEA R29, R0.reuse, R27, 0x2 ;  /* 0x0000001b001d7211 */ /* 0x040fe400078e10ff */
[----:B------:R4:W5:Y:S02]  /*0bf0*/  LDS R12, [R27] ;  /* 0x000000001b0c7984 */ /* 0x0009640000000800 */
[C---:B------:R-:W-:Y:S02]  /*0c00*/  LEA R20, R0.reuse, R29, 0x2 ;  /* 0x0000001d00147211 */ /* 0x040fe400078e10ff */
[----:B------:R-:W5:Y:S01]  /*0c10*/  LDS R11, [R29] ;  /* 0x000000001d0b7984 */ /* 0x000f620000000800 */
[----:B0-----:R-:W-:Y:S01]  /*0c20*/  FADD.FTZ R28, R15, R28 ;  /* 0x0000001c0f1c7221 */ /* 0x001fe20000010000 */
[----:B------:R-:W-:-:S02]  /*0c30*/  LEA R22, R0, R20, 0x2 ;  /* 0x0000001400167211 */ /* 0x000fc400078e10ff */
[----:B------:R-:W0:Y:S01]  /*0c40*/  LDS R15, [R20] ;  /* 0x00000000140f7984 */ /* 0x000e220000000800 */
[----:B-1----:R-:W-:Y:S01]  /*0c50*/  FADD.FTZ R28, R28, R17 ;  /* 0x000000111c1c7221 */ /* 0x002fe20000010000 */
[----:B------:R-:W-:Y:S02]  /*0c60*/  LEA R25, R0, R22, 0x2 ;  /* 0x0000001600197211 */ /* 0x000fe400078e10ff */
[----:B------:R-:W1:Y:S01]  /*0c70*/  LDS R17, [R22] ;  /* 0x0000000016117984 */ /* 0x000e620000000800 */
[----:B--2---:R-:W-:Y:S01]  /*0c80*/  FADD.FTZ R21, R28, R19 ;  /* 0x000000131c157221 */ /* 0x004fe20000010000 */
[C---:B------:R-:W-:Y:S02]  /*0c90*/  LEA R24, R0.reuse, R25, 0x2 ;  /* 0x0000001900187211 */ /* 0x040fe400078e10ff */
[----:B------:R-:W2:Y:S01]  /*0ca0*/  LDS R19, [R25] ;  /* 0x0000000019137984 */ /* 0x000ea20000000800 */
[----:B----4-:R-:W-:Y:S01]  /*0cb0*/  FADD.FTZ R21, R21, R18 ;  /* 0x0000001215157221 */ /* 0x010fe20000010000 */
[----:B------:R-:W-:-:S02]  /*0cc0*/  LEA R27, R0, R24, 0x2 ;  /* 0x00000018001b7211 */ /* 0x000fc400078e10ff */
[----:B------:R-:W4:Y:S01]  /*0cd0*/  LDS R18, [R24] ;  /* 0x0000000018127984 */ /* 0x000f220000000800 */
[----:B---3--:R-:W-:Y:S02]  /*0ce0*/  FADD.FTZ R23, R21, R16 ;  /* 0x0000001015177221 */ /* 0x008fe40000010000 */
[----:B------:R-:W-:Y:S01]  /*0cf0*/  IMAD R21, R0, 0x4, R27 ;  /* 0x0000000400157824 */ /* 0x000fe200078e021b */
[----:B------:R-:W3:Y:S01]  /*0d00*/  LDS R16, [R27] ;  /* 0x000000001b107984 */ /* 0x000ee20000000800 */
[----:B-----5:R-:W-:-:S03]  /*0d10*/  FADD.FTZ R23, R23, R14 ;  /* 0x0000000e17177221 */ /* 0x020fc60000010000 */
[----:B------:R-:W5:Y:S01]  /*0d20*/  LDS R28, [R21] ;  /* 0x00000000151c7984 */ /* 0x000f620000000800 */
[----:B------:R-:W-:-:S04]  /*0d30*/  FADD.FTZ R8, R23, R8 ;  /* 0x0000000817087221 */ /* 0x000fc80000010000 */
[----:B------:R-:W-:-:S04]  /*0d40*/  FADD.FTZ R13, R8, R13 ;  /* 0x0000000d080d7221 */ /* 0x000fc80000010000 */
[----:B------:R-:W-:-:S04]  /*0d50*/  FADD.FTZ R12, R13, R12 ;  /* 0x0000000c0d0c7221 */ /* 0x000fc80000010000 */
[----:B------:R-:W-:-:S04]  /*0d60*/  FADD.FTZ R12, R12, R11 ;  /* 0x0000000b0c0c7221 */ /* 0x000fc80000010000 */
[----:B0-----:R-:W-:Y:S01]  /*0d70*/  FADD.FTZ R12, R12, R15 ;  /* 0x0000000f0c0c7221 */ /* 0x001fe20000010000 */
[----:B------:R-:W-:-:S03]  /*0d80*/  LEA R15, R0, R21, 0x2 ;  /* 0x00000015000f7211 */ /* 0x000fc600078e10ff */
[----:B-1----:R-:W-:-:S04]  /*0d90*/  FADD.FTZ R12, R12, R17 ;  /* 0x000000110c0c7221 */ /* 0x002fc80000010000 */
[----:B--2---:R-:W-:-:S04]  /*0da0*/  FADD.FTZ R19, R12, R19 ;  /* 0x000000130c137221 */ /* 0x004fc80000010000 */
[----:B----4-:R-:W-:-:S04]  /*0db0*/  FADD.FTZ R19, R19, R18 ;  /* 0x0000001213137221 */ /* 0x010fc80000010000 */
[----:B---3--:R-:W-:-:S04]  /*0dc0*/  FADD.FTZ R19, R19, R16 ;  /* 0x0000001013137221 */ /* 0x008fc80000010000 */
[----:B-----5:R-:W-:Y:S01]  /*0dd0*/  FADD.FTZ R28, R19, R28 ;  /* 0x0000001c131c7221 */ /* 0x020fe20000010000 */
[----:B------:R-:W-:Y:S06]  /*0de0*/  @P2 BRA `(.L_x_234) ;  /* 0xfffffffc00302947 */ /* 0x000fec000383ffff */
.L_x_233:
[----:B------:R-:W-:-:S13]  /*0df0*/  ISETP.GT.AND P2, PT, R6, 0x4, PT ;  /* 0x000000040600780c */ /* 0x000fda0003f44270 */
[----:B------:R-:W-:Y:S05]  /*0e00*/  @!P2 BRA `(.L_x_235) ;  /* 0x00000000006ca947 */ /* 0x000fea0003800000 */
[----:B0-----:R-:W-:Y:S01]  /*0e10*/  LEA R11, R0, R15, 0x2 ;  /* 0x0000000f000b7211 */ /* 0x001fe200078e10ff */
[----:B------:R-:W-:Y:S01]  /*0e20*/  VIADD R6, R6, 0xfffffff8 ;  /* 0xfffffff806067836 */ /* 0x000fe20000000000 */
[----:B------:R-:W0:Y:S01]  /*0e30*/  LDS R15, [R15] ;  /* 0x000000000f0f7984 */ /* 0x000e220000000800 */
[----:B------:R-:W-:Y:S01]  /*0e40*/  PLOP3.LUT P0, PT, PT, PT, PT, 0x8, 0x0 ;  /* 0x000000000000781c */ /* 0x000fe20003f0e170 */
[----:B------:R-:W-:Y:S01]  /*0e50*/  UIADD3 UR6, UR6, 0x8, URZ ;  /* 0x0000000806067890 */ /* 0x000fe2000fffe03f */
[C---:B----4-:R-:W-:Y:S01]  /*0e60*/  LEA R13, R0.reuse, R11, 0x2 ;  /* 0x0000000b000d7211 */ /* 0x050fe200078e10ff */
[----:B------:R-:W2:Y:S03]  /*0e70*/  LDS R8, [R11] ;  /* 0x000000000b087984 */ /* 0x000ea60000000800 */
[C---:B------:R-:W-:Y:S02]  /*0e80*/  LEA R17, R0.reuse, R13, 0x2 ;  /* 0x0000000d00117211 */ /* 0x040fe400078e10ff */
[----:B------:R-:W4:Y:S02]  /*0e90*/  LDS R13, [R13] ;  /* 0x000000000d0d7984 */ /* 0x000f240000000800 */
[----:B-1----:R-:W-:-:S02]  /*0ea0*/  LEA R19, R0, R17, 0x2 ;  /* 0x0000001100137211 */ /* 0x002fc400078e10ff */
[----:B------:R-:W1:Y:S02]  /*0eb0*/  LDS R17, [R17] ;  /* 0x0000000011117984 */ /* 0x000e640000000800 */
[C---:B------:R-:W-:Y:S02]  /*0ec0*/  LEA R21, R0.reuse, R19, 0x2 ;  /* 0x0000001300157211 */ /* 0x040fe400078e10ff */
[----:B------:R-:W5:Y:S02]  /*0ed0*/  LDS R19, [R19] ;  /* 0x0000000013137984 */ /* 0x000f640000000800 */
[C---:B---3--:R-:W-:Y:S02]  /*0ee0*/  LEA R23, R0.reuse, R21, 0x2 ;  /* 0x0000001500177211 */ /* 0x048fe400078e10ff */
[----:B------:R-:W3:Y:S02]  /*0ef0*/  LDS R21, [R21] ;  /* 0x0000000015157984 */ /* 0x000ee40000000800 */
[----:B------:R-:W-:-:S02]  /*0f00*/  LEA R25, R0, R23, 0x2 ;  /* 0x0000001700197211 */ /* 0x000fc400078e10ff */
[----:B------:R-:W3:Y:S04]  /*0f10*/  LDS R23, [R23] ;  /* 0x0000000017177984 */ /* 0x000ee80000000800 */
[----:B------:R-:W3:Y:S01]  /*0f20*/  LDS R11, [R25] ;  /* 0x00000000190b7984 */ /* 0x000ee20000000800 */
[----:B0-----:R-:W-:-:S04]  /*0f30*/  FADD.FTZ R15, R28, R15 ;  /* 0x0000000f1c0f7221 */ /* 0x001fc80000010000 */
[----:B--2---:R-:W-:Y:S01]  /*0f40*/  FADD.FTZ R8, R15, R8 ;  /* 0x000000080f087221 */ /* 0x004fe20000010000 */
[----:B------:R-:W-:-:S03]  /*0f50*/  LEA R15, R0, R25, 0x2 ;  /* 0x00000019000f7211 */ /* 0x000fc600078e10ff */
[----:B----4-:R-:W-:-:S04]  /*0f60*/  FADD.FTZ R8, R8, R13 ;  /* 0x0000000d08087221 */ /* 0x010fc80000010000 */
[----:B-1----:R-:W-:-:S04]  /*0f70*/  FADD.FTZ R8, R8, R17 ;  /* 0x0000001108087221 */ /* 0x002fc80000010000 */
[----:B-----5:R-:W-:-:S04]  /*0f80*/  FADD.FTZ R8, R8, R19 ;  /* 0x0000001308087221 */ /* 0x020fc80000010000 */
[----:B---3--:R-:W-:-:S04]  /*0f90*/  FADD.FTZ R8, R8, R21 ;  /* 0x0000001508087221 */ /* 0x008fc80000010000 */
[----:B------:R-:W-:-:S04]  /*0fa0*/  FADD.FTZ R8, R8, R23 ;  /* 0x0000001708087221 */ /* 0x000fc80000010000 */
[----:B------:R-:W-:-:S07]  /*0fb0*/  FADD.FTZ R28, R8, R11 ;  /* 0x0000000b081c7221 */ /* 0x000fce0000010000 */
.L_x_235:
[----:B------:R-:W-:-:S13]  /*0fc0*/  ISETP.NE.OR P0, PT, R6, RZ, P0 ;  /* 0x000000ff0600720c */ /* 0x000fda0000705670 */
[----:B------:R-:W-:Y:S05]  /*0fd0*/  @!P0 BRA `(.L_x_231) ;  /* 0x0000000000408947 */ /* 0x000fea0003800000 */
.L_x_232:
[----:B0-----:R-:W-:Y:S01]  /*0fe0*/  LEA R17, R0, R15, 0x2 ;  /* 0x0000000f00117211 */ /* 0x001fe200078e10ff */
[----:B------:R-:W-:Y:S01]  /*0ff0*/  UIADD3 UR6, UR6, 0x4, URZ ;  /* 0x0000000406067890 */ /* 0x000fe2000fffe03f */
[----:B------:R-:W0:Y:S01]  /*1000*/  LDS R15, [R15] ;  /* 0x000000000f0f7984 */ /* 0x000e220000000800 */
[----:B------:R-:W-:Y:S02]  /*1010*/  IADD3 R6, R6, -0x4, RZ ;  /* 0xfffffffc06067810 */ /* 0x000fe40007ffe0ff */
[----:B-1----:R-:W-:Y:S01]  /*1020*/  LEA R19, R0, R17, 0x2 ;  /* 0x0000001100137211 */ /* 0x002fe200078e10ff */
[----:B------:R-:W1:Y:S01]  /*1030*/  LDS R11, [R17] ;  /* 0x00000000110b7984 */ /* 0x000e620000000800 */
[----:B------:R-:W-:Y:S02]  /*1040*/  ISETP.NE.AND P0, PT, R6, RZ, PT ;  /* 0x000000ff0600720c */ /* 0x000fe40003f05270 */
[C---:B----4-:R-:W-:Y:S01]  /*1050*/  LEA R21, R0.reuse, R19, 0x2 ;  /* 0x0000001300157211 */ /* 0x050fe200078e10ff */
[----:B------:R-:W2:Y:S04]  /*1060*/  LDS R8, [R19] ;  /* 0x0000000013087984 */ /* 0x000ea80000000800 */
[----:B------:R-:W4:Y:S01]  /*1070*/  LDS R13, [R21] ;  /* 0x00000000150d7984 */ /* 0x000f220000000800 */
[----:B0-----:R-:W-:Y:S01]  /*1080*/  FADD.FTZ R28, R15, R28 ;  /* 0x0000001c0f1c7221 */ /* 0x001fe20000010000 */
[----:B------:R-:W-:-:S03]  /*1090*/  LEA R15, R0, R21, 0x2 ;  /* 0x00000015000f7211 */ /* 0x000fc600078e10ff */
[----:B-1----:R-:W-:-:S04]  /*10a0*/  FADD.FTZ R11, R28, R11 ;  /* 0x0000000b1c0b7221 */ /* 0x002fc80000010000 */
[----:B--2---:R-:W-:-:S04]  /*10b0*/  FADD.FTZ R8, R11, R8 ;  /* 0x000000080b087221 */ /* 0x004fc80000010000 */
[----:B----4-:R-:W-:Y:S01]  /*10c0*/  FADD.FTZ R28, R8, R13 ;  /* 0x0000000d081c7221 */ /* 0x010fe20000010000 */
[----:B------:R-:W-:Y:S06]  /*10d0*/  @P0 BRA `(.L_x_232) ;  /* 0xfffffffc00c00947 */ /* 0x000fec000383ffff */
.L_x_231:
[----:B------:R-:W-:-:S13]  /*10e0*/  ISETP.NE.AND P0, PT, R3, RZ, PT ;  /* 0x000000ff0300720c */ /* 0x000fda0003f05270 */
[----:B------:R-:W-:Y:S05]  /*10f0*/  @!P0 BRA `(.L_x_230) ;  /* 0x0000000000308947 */ /* 0x000fea0003800000 */
[----:B------:R-:W5:Y:S01]  /*1100*/  S2UR UR5, SR_CgaCtaId ;  /* 0x00000000000579c3 */ /* 0x000f620000008800 */
[----:B------:R-:W-:Y:S01]  /*1110*/  UMOV UR4, 0x400 ;  /* 0x0000040000047882 */ /* 0x000fe20000000000 */
[----:B------:R-:W-:Y:S01]  /*1120*/  IMAD R6, R0, UR6, R7 ;  /* 0x0000000600067c24 */ /* 0x000fe2000f8e0207 */
[----:B------:R-:W-:-:S04]  /*1130*/  UIADD3 UR4, UR4, 0x4, URZ ;  /* 0x0000000404047890 */ /* 0x000fc8000fffe03f */
[----:B-----5:R-:W-:-:S06]  /*1140*/  ULEA UR4, UR5, UR4, 0x18 ;  /* 0x0000000405047291 */ /* 0x020fcc000f8ec03f */
[----:B0-----:R-:W-:-:S07]  /*1150*/  LEA R11, R6, UR4, 0x2 ;  /* 0x00000004060b7c11 */ /* 0x001fce000f8e10ff */
.L_x_236:
[----:B----4-:R0:W4:Y:S01]  /*1160*/  LDS R13, [R11] ;  /* 0x000000000b0d7984 */ /* 0x0101220000000800 */
[----:B------:R-:W-:-:S04]  /*1170*/  IADD3 R3, R3, -0x1, RZ ;  /* 0xffffffff03037810 */ /* 0x000fc80007ffe0ff */
[----:B------:R-:W-:Y:S02]  /*1180*/  ISETP.NE.AND P0, PT, R3, RZ, PT ;  /* 0x000000ff0300720c */ /* 0x000fe40003f05270 */
[----:B0-----:R-:W-:Y:S01]  /*1190*/  LEA R11, R0, R11, 0x2 ;  /* 0x0000000b000b7211 */ /* 0x001fe200078e10ff */
[----:B----4-:R-:W-:-:S10]  /*11a0*/  FADD.FTZ R28, R13, R28 ;  /* 0x0000001c0d1c7221 */ /* 0x010fd40000010000 */
[----:B------:R-:W-:Y:S05]  /*11b0*/  @P0 BRA `(.L_x_236) ;  /* 0xfffffffc00e80947 */ /* 0x000fea000383ffff */
.L_x_230:
[----:B------:R-:W-:Y:S01]  /*11c0*/  IMAD R0, R10, UR7, RZ ;  /* 0x000000070a007c24 */ /* 0x000fe2000f8e02ff */
[----:B------:R-:W-:-:S04]  /*11d0*/  ULDC.64 UR4, c[0x0][0x230] ;  /* 0x00008c0000047ab9 */ /* 0x000fc80000000a00 */
[----:B------:R-:W-:-:S04]  /*11e0*/  IADD3 R0, P0, R0, R9, RZ ;  /* 0x0000000900007210 */ /* 0x000fc80007f1e0ff */
[----:B------:R-:W-:Y:S02]  /*11f0*/  LEA.HI.X.SX32 R3, R9, RZ, 0x1, P0 ;  /* 0x000000ff09037211 */ /* 0x000fe400000f0eff */
[----:B------:R-:W-:-:S04]  /*1200*/  LEA R12, P0, R0, UR4, 0x2 ;  /* 0x00000004000c7c11 */ /* 0x000fc8000f8010ff */
[----:B----4-:R-:W-:-:S05]  /*1210*/  LEA.HI.X R13, R0, UR5, R3, 0x2, P0 ;  /* 0x00000005000d7c11 */ /* 0x010fca00080f1403 */
[----:B------:R4:W-:Y:S04]  /*1220*/  STG.E.STRONG.SYS desc[UR8][R12.64], R28 ;  /* 0x0000001c0c007986 */ /* 0x0009e8000c115908 */
.L_x_229:
[----:B------:R-:W-:Y:S05]  /*1230*/  BSYNC B0 ;  /* 0x0000000000007941 */ /* 0x000fea0003800000 */
.L_x_228:
        /* <DEDUP_REMOVED lines=11> */
[----:B------:R-:W1:Y:S01]  /*12f0*/  LDC.64 R6, c[0x0][0x238] ;  /* 0x00008e00ff067b82 */ /* 0x000e620000000a00 */
[----:B------:R-:W5:Y:S08]  /*1300*/  FLO.U32 R8, UR4 ;  /* 0x0000000400087d00 */ /* 0x000f7000080e0000 */
[----:B0-----:R-:W0:Y:S01]  /*1310*/  POPC R11, UR4 ;  /* 0x00000004000b7d09 */ /* 0x001e220008000000 */
[----:B-1----:R-:W-:Y:S01]  /*1320*/  IMAD.WIDE.U32 R6, R5, 0x4, R6 ;  /* 0x0000000405067825 */ /* 0x002fe200078e0006 */
[----:B-----5:R-:W-:-:S13]  /*1330*/  ISETP.EQ.U32.AND P0, PT, R8, R3, PT ;  /* 0x000000030800720c */ /* 0x020fda0003f02070 */
[----:B0-----:R-:W5:Y:S01]  /*1340*/  @P0 ATOMG.E.ADD.STRONG.GPU PT, R7, desc[UR8][R6.64], R11 ;  /* 0x0000000b060709a8 */ /* 0x001f6200081ee1c8 */
[----:B------:R-:W0:Y:S01]  /*1350*/  S2UR UR5, SR_CgaCtaId ;  /* 0x00000000000579c3 */ /* 0x000e220000008800 */
[----:B------:R-:W1:Y:S02]  /*1360*/  S2R R3, SR_LTMASK ;  /* 0x0000000000037919 */ /* 0x000e640000003900 */
[----:B-1----:R-:W-:Y:S01]  /*1370*/  LOP3.LUT R5, R3, UR4, RZ, 0xc0, !PT ;  /* 0x0000000403057c12 */ /* 0x002fe2000f8ec0ff */
[----:B------:R-:W-:Y:S01]  /*1380*/  UMOV UR4, 0x400 ;  /* 0x0000040000047882 */ /* 0x000fe20000000000 */
[----:B------:R-:W-:Y:S01]  /*1390*/  IADD3 R3, R2, -0x1, RZ ;  /* 0xffffffff02037810 */ /* 0x000fe20007ffe0ff */
[----:B0-----:R-:W-:-:S03]  /*13a0*/  ULEA UR4, UR5, UR4, 0x18 ;  /* 0x0000000405047291 */ /* 0x001fc6000f8ec03f */
[----:B------:R-:W0:Y:S01]  /*13b0*/  POPC R5, R5 ;  /* 0x0000000500057309 */ /* 0x000e220000000000 */
[----:B-----5:R-:W0:Y:S02]  /*13c0*/  SHFL.IDX PT, R0, R7, R8, 0x1f ;  /* 0x00001f0807007589 */ /* 0x020e2400000e0000 */
[----:B0-----:R-:W-:-:S05]  /*13d0*/  IMAD.IADD R0, R0, 0x1, R5 ;  /* 0x0000000100007824 */ /* 0x001fca00078e0205 */
[----:B------:R-:W-:-:S04]  /*13e0*/  ISETP.NE.AND P0, PT, R0, R3, PT ;  /* 0x000000030000720c */ /* 0x000fc80003f05270 */
[----:B------:R-:W-:-:S05]  /*13f0*/  SEL R0, RZ, 0x1, P0 ;  /* 0x00000001ff007807 */ /* 0x000fca0000000000 */
[----:B------:R0:W-:Y:S04]  /*1400*/  STS.U8 [UR4], R0 ;  /* 0x00000000ff007988 */ /* 0x0001e80008000004 */
.L_x_238:
[----:B------:R-:W-:Y:S05]  /*1410*/  BSYNC B0 ;  /* 0x0000000000007941 */ /* 0x000fea0003800000 */
.L_x_237:
        /* <DEDUP_REMOVED lines=27> */
.L_x_243:
[----:B------:R-:W5:Y:S01]  /*15d0*/  LDC.64 R16, c[0x0][0x230] ;  /* 0x00008c00ff107b82 */ /* 0x000f620000000a00 */
[----:B------:R-:W-:Y:S01]  /*15e0*/  IMAD R7, R10, UR4, R9 ;  /* 0x000000040a077c24 */ /* 0x000fe2000f8e0209 */
[----:B------:R-:W-:-:S06]  /*15f0*/  UIADD3 UR5, UR4, 0x4, URZ ;  /* 0x0000000404057890 */ /* 0x000fcc000fffe03f */
[----:B----4-:R-:W-:Y:S02]  /*1600*/  IMAD R13, R10, UR5, R9 ;  /* 0x000000050a0d7c24 */ /* 0x010fe4000f8e0209 */
[----:B-----5:R-:W-:-:S04]  /*1610*/  IMAD.WIDE R6, R7, 0x4, R16 ;  /* 0x0000000407067825 */ /* 0x020fc800078e0210 */
[C---:B------:R-:W-:Y:S02]  /*1620*/  IMAD.WIDE R26, R10.reuse, 0x4, R6 ;  /* 0x000000040a1a7825 */ /* 0x040fe400078e0206 */
[----:B------:R-:W4:Y:S02]  /*1630*/  LDG.E.STRONG.SYS R7, desc[UR8][R6.64] ;  /* 0x0000000806077981 */ /* 0x000f24000c1f5900 */
[C---:B------:R-:W-:Y:S02]  /*1640*/  IMAD.WIDE R20, R10.reuse, 0x4, R26 ;  /* 0x000000040a147825 */ /* 0x040fe400078e021a */
[----:B------:R-:W5:Y:S02]  /*1650*/  LDG.E.STRONG.SYS R26, desc[UR8][R26.64] ;  /* 0x000000081a1a7981 */ /* 0x000f64000c1f5900 */
[----:B------:R-:W-:Y:S02]  /*1660*/  IMAD.WIDE R12, R13, 0x4, R16 ;  /* 0x000000040d0c7825 */ /* 0x000fe400078e0210 */
[----:B---3--:R-:W3:Y:S02]  /*1670*/  LDG.E.STRONG.SYS R25, desc[UR8][R20.64] ;  /* 0x0000000814197981 */ /* 0x008ee4000c1f5900 */
[----:B--2---:R-:W-:Y:S01]  /*1680*/  IMAD.WIDE R14, R10, 0x4, R20 ;  /* 0x000000040a0e7825 */ /* 0x004fe200078e0214 */
[----:B------:R-:W-:-:S03]  /*1690*/  UIADD3 UR5, UR4, 0x8, URZ ;  /* 0x0000000804057890 */ /* 0x000fc6000fffe03f */
[C---:B-1----:R-:W-:Y:S01]  /*16a0*/  IMAD.WIDE R18, R10.reuse, 0x4, R12 ;  /* 0x000000040a127825 */ /* 0x042fe200078e020c */
[----:B------:R1:W2:Y:S03]  /*16b0*/  LDG.E.STRONG.SYS R24, desc[UR8][R14.64] ;  /* 0x000000080e187981 */ /* 0x0002a6000c1f5900 */
[C---:B------:R-:W-:Y:S01]  /*16c0*/  IMAD R11, R10.reuse, UR5, R9 ;  /* 0x000000050a0b7c24 */ /* 0x040fe2000f8e0209 */
[----:B------:R-:W2:Y:S01]  /*16d0*/  LDG.E.STRONG.SYS R13, desc[UR8][R12.64] ;  /* 0x000000080c0d7981 */ /* 0x000ea2000c1f5900 */
[----:B------:R-:W-:-:S04]  /*16e0*/  IMAD.WIDE R22, R10, 0x4, R18 ;  /* 0x000000040a167825 */ /* 0x000fc800078e0212 */
[----:B-1----:R-:W-:Y:S01]  /*16f0*/  IMAD.WIDE R14, R11, 0x4, R16 ;  /* 0x000000040b0e7825 */ /* 0x002fe200078e0210 */
        /* <DEDUP_REMOVED lines=9> */
[C---:B-1----:R-:W-:Y:S02]  /*1790*/  IMAD.WIDE R14, R10.reuse, 0x4, R20 ;  /* 0x000000040a0e7825 */ /* 0x042fe400078e0214 */
        /* <DEDUP_REMOVED lines=9> */
[----:B-1----:R-:W-:-:S05]  /*1830*/  IMAD.WIDE R28, R10, 0x4, R28 ;  /* 0x000000040a1c7825 */ /* 0x002fca00078e021c */
[----:B------:R-:W2:Y:S01]  /*1840*/  LDG.E.STRONG.SYS R21, desc[UR8][R28.64] ;  /* 0x000000081c157981 */ /* 0x000ea2000c1f5900 */
[----:B------:R-:W-:-:S04]  /*1850*/  IADD3 R2, R2, -0x10, RZ ;  /* 0xfffffff002027810 */ /* 0x000fc80007ffe0ff */
[----:B------:R-:W-:Y:S01]  /*1860*/  ISETP.GT.AND P1, PT, R2, 0xc, PT ;  /* 0x0000000c0200780c */ /* 0x000fe20003f24270 */
[----:B------:R-:W-:Y:S01]  /*1870*/  UIADD3 UR4, UR4, 0x10, URZ ;  /* 0x0000001004047890 */ /* 0x000fe2000fffe03f */
[----:B----4-:R-:W-:-:S04]  /*1880*/  FADD.FTZ R7, R7, R0 ;  /* 0x0000000007077221 */ /* 0x010fc80000010000 */
[----:B-----5:R-:W-:-:S04]  /*1890*/  FADD.FTZ R26, R7, R26 ;  /* 0x0000001a071a7221 */ /* 0x020fc80000010000 */
[----:B---3--:R-:W-:-:S04]  /*18a0*/  FADD.FTZ R25, R26, R25 ;  /* 0x000000191a197221 */ /* 0x008fc80000010000 */
        /* <DEDUP_REMOVED lines=14> */
.L_x_242:
[----:B------:R-:W-:-:S13]  /*1990*/  ISETP.GT.AND P1, PT, R2, 0x4, PT ;  /* 0x000000040200780c */ /* 0x000fda0003f24270 */
[----:B------:R-:W-:Y:S05]  /*19a0*/  @!P1 BRA `(.L_x_244) ;  /* 0x00000000007c9947 */ /* 0x000fea0003800000 */
[----:B---34-:R-:W3:Y:S01]  /*19b0*/  LDC.64 R22, c[0x0][0x230] ;  /* 0x00008c00ff167b82 */ /* 0x018ee20000000a00 */
[----:B--2---:R-:W-:Y:S01]  /*19c0*/  IMAD R15, R10, UR4, R9 ;  /* 0x000000040a0f7c24 */ /* 0x004fe2000f8e0209 */
[----:B------:R-:W-:-:S06]  /*19d0*/  UIADD3 UR5, UR4, 0x4, URZ ;  /* 0x0000000404057890 */ /* 0x000fcc000fffe03f */
[----:B------:R-:W-:Y:S02]  /*19e0*/  IMAD R7, R10, UR5, R9 ;  /* 0x000000050a077c24 */ /* 0x000fe4000f8e0209 */
[----:B---3--:R-:W-:-:S05]  /*19f0*/  IMAD.WIDE R14, R15, 0x4, R22 ;  /* 0x000000040f0e7825 */ /* 0x008fca00078e0216 */
[----:B------:R2:W3:Y:S01]  /*1a00*/  LDG.E.STRONG.SYS R11, desc[UR8][R14.64] ;  /* 0x000000080e0b7981 */ /* 0x0004e2000c1f5900 */
[----:B------:R-:W-:-:S04]  /*1a10*/  IMAD.WIDE R16, R10, 0x4, R14 ;  /* 0x000000040a107825 */ /* 0x000fc800078e020e */
[----:B------:R-:W-:Y:S01]  /*1a20*/  IMAD.WIDE R22, R7, 0x4, R22 ;  /* 0x0000000407167825 */ /* 0x000fe200078e0216 */
[----:B------:R-:W4:Y:S03]  /*1a30*/  LDG.E.STRONG.SYS R8, desc[UR8][R16.64] ;  /* 0x0000000810087981 */ /* 0x000f26000c1f5900 */
[----:B-1----:R-:W-:-:S04]  /*1a40*/  IMAD.WIDE R18, R10, 0x4, R16 ;  /* 0x000000040a127825 */ /* 0x002fc800078e0210 */
        /* <DEDUP_REMOVED lines=16> */
[----:B------:R-:W-:-:S04]  /*1b50*/  FADD.FTZ R8, R8, R21 ;  /* 0x0000001508087221 */ /* 0x000fc80000010000 */
[----:B------:R-:W-:-:S04]  /*1b60*/  FADD.FTZ R8, R8, R23 ;  /* 0x0000001708087221 */ /* 0x000fc80000010000 */
[----:B------:R-:W-:-:S04]  /*1b70*/  FADD.FTZ R8, R8, R7 ;  /* 0x0000000708087221 */ /* 0x000fc80000010000 */
[----:B--2---:R-:W-:-:S04]  /*1b80*/  FADD.FTZ R8, R8, R13 ;  /* 0x0000000d08087221 */ /* 0x004fc80000010000 */
[----:B------:R-:W-:-:S07]  /*1b90*/  FADD.FTZ R0, R8, R15 ;  /* 0x0000000f08007221 */ /* 0x000fce0000010000 */
.L_x_244:
[----:B------:R-:W-:-:S13]  /*1ba0*/  ISETP.NE.OR P0, PT, R2, RZ, P0 ;  /* 0x000000ff0200720c */ /* 0x000fda0000705670 */
[----:B------:R-:W-:Y:S05]  /*1bb0*/  @!P0 BRA `(.L_x_240) ;  /* 0x0000000000448947 */ /* 0x000fea0003800000 */
.L_x_241:
[----:B------:R-:W-:-:S04]  /*1bc0*/  IMAD R7, R10, UR4, R9 ;  /* 0x000000040a077c24 */ /* 0x000fc8000f8e0209 */
[----:B0-----:R-:W-:-:S04]  /*1bd0*/  IMAD.WIDE R6, R7, 0x4, R4 ;  /* 0x0000000407067825 */ /* 0x001fc800078e0204 */
[C---:B----4-:R-:W-:Y:S02]  /*1be0*/  IMAD.WIDE R12, R10.reuse, 0x4, R6 ;  /* 0x000000040a0c7825 */ /* 0x050fe400078e0206 */
[----:B------:R-:W4:Y:S02]  /*1bf0*/  LDG.E.STRONG.SYS R7, desc[UR8][R6.64] ;  /* 0x0000000806077981 */ /* 0x000f24000c1f5900 */
[C---:B--2---:R-:W-:Y:S02]  /*1c00*/  IMAD.WIDE R14, R10.reuse, 0x4, R12 ;  /* 0x000000040a0e7825 */ /* 0x044fe400078e020c */
[----:B------:R-:W2:Y:S02]  /*1c10*/  LDG.E.STRONG.SYS R13, desc[UR8][R12.64] ;  /* 0x000000080c0d7981 */ /* 0x000ea4000c1f5900 */
[----:B------:R-:W-:Y:S02]  /*1c20*/  IMAD.WIDE R16, R10, 0x4, R14 ;  /* 0x000000040a107825 */ /* 0x000fe400078e020e */
[----:B------:R-:W5:Y:S04]  /*1c30*/  LDG.E.STRONG.SYS R15, desc[UR8][R14.64] ;  /* 0x000000080e0f7981 */ /* 0x000f68000c1f5900 */
[----:B------:R-:W3:Y:S01]  /*1c40*/  LDG.E.STRONG.SYS R17, desc[UR8][R16.64] ;  /* 0x0000000810117981 */ /* 0x000ee2000c1f5900 */
[----:B------:R-:W-:Y:S01]  /*1c50*/  IADD3 R2, R2, -0x4, RZ ;  /* 0xfffffffc02027810 */ /* 0x000fe20007ffe0ff */
[----:B------:R-:W-:-:S03]  /*1c60*/  UIADD3 UR4, UR4, 0x4, URZ ;  /* 0x0000000404047890 */ /* 0x000fc6000fffe03f */
[----:B------:R-:W-:Y:S01]  /*1c70*/  ISETP.NE.AND P0, PT, R2, RZ, PT ;  /* 0x000000ff0200720c */ /* 0x000fe20003f05270 */
[----:B----4-:R-:W-:-:S04]  /*1c80*/  FADD.FTZ R0, R7, R0 ;  /* 0x0000000007007221 */ /* 0x010fc80000010000 */
[----:B--2---:R-:W-:-:S04]  /*1c90*/  FADD.FTZ R0, R0, R13 ;  /* 0x0000000d00007221 */ /* 0x004fc80000010000 */
[----:B-----5:R-:W-:-:S04]  /*1ca0*/  FADD.FTZ R0, R0, R15 ;  /* 0x0000000f00007221 */ /* 0x020fc80000010000 */
[----:B---3--:R-:W-:Y:S01]  /*1cb0*/  FADD.FTZ R0, R0, R17 ;  /* 0x0000001100007221 */ /* 0x008fe20000010000 */
[----:B------:R-:W-:Y:S06]  /*1cc0*/  @P0 BRA `(.L_x_241) ;  /* 0xfffffffc00bc0947 */ /* 0x000fec000383ffff */
.L_x_240:
[----:B------:R-:W-:-:S13]  /*1cd0*/  ISETP.NE.AND P0, PT, R3, RZ, PT ;  /* 0x000000ff0300720c */ /* 0x000fda0003f05270 */
[----:B------:R-:W-:Y:S05]  /*1ce0*/  @!P0 BRA `(.L_x_239) ;  /* 0x0000000000248947 */ /* 0x000fea0003800000 */
[----:B0-----:R-:W0:Y:S01]  /*1cf0*/  LDC.64 R4, c[0x0][0x230] ;  /* 0x00008c00ff047b82 */ /* 0x001e220000000a00 */
[----:B------:R-:W-:-:S04]  /*1d00*/  IMAD R7, R10, UR4, R9 ;  /* 0x000000040a077c24 */ /* 0x000fc8000f8e0209 */
[----:B0-----:R-:W-:-:S07]  /*1d10*/  IMAD.WIDE R4, R7, 0x4, R4 ;  /* 0x0000000407047825 */ /* 0x001fce00078e0204 */
.L_x_245:
[----:B------:R0:W5:Y:S01]  /*1d20*/  LDG.E.STRONG.SYS R7, desc[UR8][R4.64] ;  /* 0x0000000804077981 */ /* 0x000162000c1f5900 */
[----:B------:R-:W-:-:S04]  /*1d30*/  IADD3 R3, R3, -0x1, RZ ;  /* 0xffffffff03037810 */ /* 0x000fc80007ffe0ff */
[----:B------:R-:W-:Y:S01]  /*1d40*/  ISETP.NE.AND P0, PT, R3, RZ, PT ;  /* 0x000000ff0300720c */ /* 0x000fe20003f05270 */
[----:B0-----:R-:W-:-:S04]  /*1d50*/  IMAD.WIDE R4, R10, 0x4, R4 ;  /* 0x000000040a047825 */ /* 0x001fc800078e0204 */
[----:B-----5:R-:W-:-:S08]  /*1d60*/  FADD.FTZ R0, R7, R0 ;  /* 0x0000000007007221 */ /* 0x020fd00000010000 */
[----:B------:R-:W-:Y:S05]  /*1d70*/  @P0 BRA `(.L_x_245) ;  /* 0xfffffffc00e80947 */ /* 0x000fea000383ffff */
.L_x_239:
[----:B------:R-:W5:Y:S02]  /*1d80*/  LDC.64 R2, c[0x0][0x240] ;  /* 0x00009000ff027b82 */ /* 0x000f640000000a00 */
[----:B-----5:R-:W-:-:S05]  /*1d90*/  IMAD.WIDE R2, R9, 0x4, R2 ;  /* 0x0000000409027825 */ /* 0x020fca00078e0202 */
[----:B------:R-:W-:Y:S01]  /*1da0*/  STG.E desc[UR8][R2.64], R0 ;  /* 0x0000000002007986 */ /* 0x000fe2000c101908 */
[----:B------:R-:W-:Y:S05]  /*1db0*/  EXIT ;  /* 0x000000000000794d */ /* 0x000fea0003800000 */
.L_x_246:
        /* <DEDUP_REMOVED lines=12> */
.L_x_337:


//--------------------- .text._Z25biasAddRelu_bprop_alignedIfLi4EEvPT_S1_iiS1_PVfPiS1_ --------------------------
	.section	.text._Z25biasAddRelu_bprop_alignedIfLi4EEvPT_S1_iiS1_PVfPiS1_,"ax",@progbits
	.align	128
        .global         _Z25biasAddRelu_bprop_alignedIfLi4EEvPT_S1_iiS1_PVfPiS1_
        .type           _Z25biasAddRelu_bprop_alignedIfLi4EEvPT_S1_iiS1_PVfPiS1_,@function
        .size           _Z25biasAddRelu_bprop_alignedIfLi4EEvPT_S1_iiS1_PVfPiS1_,(.L_x_338 - _Z25biasAddRelu_bprop_alignedIfLi4EEvPT_S1_iiS1_PVfPiS1_)
        .other          _Z25biasAddRelu_bprop_alignedIfLi4EEvPT_S1_iiS1_PVfPiS1_,@"STO_CUDA_ENTRY STV_DEFAULT"
_Z25biasAddRelu_bprop_alignedIfLi4EEvPT_S1_iiS1_PVfPiS1_:
.text._Z25biasAddRelu_bprop_alignedIfLi4EEvPT_S1_iiS1_PVfPiS1_:
        /* <DEDUP_REMOVED lines=17> */
[----:B--2---:R-:W-:-:S07]  /*0110*/  IADD3 R4, R6, 0xffffffe, RZ ;  /* 0x0ffffffe06047810 */ /* 0x004fce0007ffe0ff */
[----:B------:R2:W3:Y:S02]  /*0120*/  F2I.FTZ.U32.TRUNC.NTZ R5, R4 ;  /* 0x0000000400057305 */ /* 0x0004e4000021f000 */
[----:B--2---:R-:W-:Y:S01]  /*0130*/  HFMA2.MMA R4, -RZ, RZ, 0, 0 ;  /* 0x00000000ff047435 */ /* 0x004fe200000001ff */
[----:B---3--:R-:W-:-:S05]  /*0140*/  IADD3 R7, RZ, -R5, RZ ;  /* 0x80000005ff077210 */ /* 0x008fca0007ffe0ff */
[----:B------:R-:W-:-:S04]  /*0150*/  IMAD R7, R7, R0, RZ ;  /* 0x0000000007077224 */ /* 0x000fc800078e02ff */
[----:B------:R-:W-:Y:S01]  /*0160*/  IMAD.HI.U32 R8, R5, R7, R4 ;  /* 0x0000000705087227 */ /* 0x000fe200078e0004 */
[----:B----4-:R-:W-:Y:S02]  /*0170*/  IADD3 R5, R0, -0x1, R3 ;  /* 0xffffffff00057810 */ /* 0x010fe40007ffe003 */
[----:B------:R-:W-:-:S03]  /*0180*/  IADD3 R4, R9, 0xffffffe, RZ ;  /* 0x0ffffffe09047810 */ /* 0x000fc60007ffe0ff */
[----:B------:R-:W-:-:S05]  /*0190*/  IMAD.HI.U32 R8, R8, R5, RZ ;  /* 0x0000000508087227 */ /* 0x000fca00078e00ff */
[----:B------:R-:W-:-:S05]  /*01a0*/  IADD3 R7, -R8, RZ, RZ ;  /* 0x000000ff08077210 */ /* 0x000fca0007ffe1ff */
[----:B------:R-:W-:Y:S02]  /*01b0*/  IMAD R7, R0, R7, R5 ;  /* 0x0000000700077224 */ /* 0x000fe400078e0205 */
[----:B------:R2:W3:Y:S03]  /*01c0*/  F2I.FTZ.U32.TRUNC.NTZ R5, R4 ;  /* 0x0000000400057305 */ /* 0x0004e6000021f000 */
[----:B------:R-:W-:Y:S02]  /*01d0*/  ISETP.GE.U32.AND P0, PT, R7, R0, PT ;  /* 0x000000000700720c */ /* 0x000fe40003f06070 */
[----:B--2---:R-:W-:-:S11]  /*01e0*/  MOV R4, RZ ;  /* 0x000000ff00047202 */ /* 0x004fd60000000f00 */
        /* <DEDUP_REMOVED lines=14> */
[----:B------:R-:W-:-:S13]  /*02d0*/  ISETP.GE.U32.AND P0, PT, R5, R2, PT ;  /* 0x000000020500720c */ /* 0x000fda0003f06070 */
[-C--:B------:R-:W-:Y:S02]  /*02e0*/  @P0 IADD3 R5, R5, -R2.reuse, RZ ;  /* 0x8000000205050210 */ /* 0x080fe40007ffe0ff */
[----:B------:R-:W-:Y:S02]  /*02f0*/  @P0 IADD3 R7, R7, 0x1, RZ ;  /* 0x0000000107070810 */ /* 0x000fe40007ffe0ff */
[----:B------:R-:W-:Y:S02]  /*0300*/  ISETP.GE.U32.AND P1, PT, R5, R2, PT ;  /* 0x000000020500720c */ /* 0x000fe40003f26070 */
[----:B------:R-:W-:Y:S02]  /*0310*/  VIADDMNMX R5, R4, R8, R3, PT ;  /* 0x0000000804057246 */ /* 0x000fe40003800103 */
[----:B------:R-:W0:Y:S09]  /*0320*/  S2R R3, SR_CTAID.X ;  /* 0x0000000000037919 */ /* 0x000e320000002500 */
[----:B------:R-:W-:-:S02]  /*0330*/  @P1 IADD3 R7, R7, 0x1, RZ ;  /* 0x0000000107071810 */ /* 0x000fc40007ffe0ff */
[----:B------:R-:W-:-:S05]  /*0340*/  @!P2 LOP3.LUT R7, RZ, R2, RZ, 0x33, !PT ;  /* 0x00000002ff07a212 */ /* 0x000fca00078e33ff */
[----:B-1----:R-:W-:Y:S01]  /*0350*/  IMAD R20, R7, R20, R4 ;  /* 0x0000001407147224 */ /* 0x002fe200078e0204 */
[----:B------:R-:W-:-:S04]  /*0360*/  HFMA2.MMA R4, -RZ, RZ, 0, 0 ;  /* 0x00000000ff047435 */ /* 0x000fc800000001ff */
[C---:B------:R-:W-:Y:S02]  /*0370*/  VIADDMNMX R5, R20.reuse, R7, R5, PT ;  /* 0x0000000714057246 */ /* 0x040fe40003800105 */
[----:B------:R-:W-:Y:S02]  /*0380*/  CS2R R6, SRZ ;  /* 0x0000000000067805 */ /* 0x000fe4000001ff00 */
[----:B------:R-:W-:-:S04]  /*0390*/  IADD3 R18, -R20, R5, RZ ;  /* 0x0000000514127210 */ /* 0x000fc80007ffe1ff */
        /* <DEDUP_REMOVED lines=10> */
.L_x_249:
[----:B0-----:R-:W0:Y:S01]  /*0440*/  LDC.64 R8, c[0x0][0x210] ;  /* 0x00008400ff087b82 */ /* 0x001e220000000a00 */
[----:B------:R-:W-:-:S05]  /*0450*/  IADD3 R10, R20, R17, RZ ;  /* 0x00000011140a7210 */ /* 0x000fca0007ffe0ff */
[----:B------:R-:W-:Y:S02]  /*0460*/  IMAD R10, R10, UR4, RZ ;  /* 0x000000040a0a7c24 */ /* 0x000fe4000f8e02ff */
[----:B------:R-:W1:Y:S03]  /*0470*/  LDC.64 R26, c[0x0][0x218] ;  /* 0x00008600ff1a7b82 */ /* 0x000e660000000a00 */
[----:B------:R-:W-:-:S04]  /*0480*/  SHF.R.S32.HI R11, RZ, 0x1f, R10 ;  /* 0x0000001fff0b7819 */ /* 0x000fc8000001140a */
[----:B------:R-:W-:Y:S01]  /*0490*/  LEA.HI R10, R11, R10, RZ, 0x2 ;  /* 0x0000000a0b0a7211 */ /* 0x000fe200078f10ff */
[----:B------:R-:W2:Y:S03]  /*04a0*/  LDC.64 R22, c[0x0][0x228] ;  /* 0x00008a00ff167b82 */ /* 0x000ea60000000a00 */
[----:B------:R-:W-:-:S05]  /*04b0*/  LEA.HI.SX32 R21, R10, R19, 0x1e ;  /* 0x000000130a157211 */ /* 0x000fca00078ff2ff */
[----:B0-----:R-:W-:-:S06]  /*04c0*/  IMAD.WIDE R8, R21, 0x10, R8 ;  /* 0x0000001015087825 */ /* 0x001fcc00078e0208 */
[----:B------:R-:W3:Y:S01]  /*04d0*/  LDG.E.128 R8, desc[UR8][R8.64] ;  /* 0x0000000808087981 */ /* 0x000ee2000c1e1d00 */
[----:B-1----:R-:W-:-:S05]  /*04e0*/  IMAD.WIDE R26, R21, 0x10, R26 ;  /* 0x00000010151a7825 */ /* 0x002fca00078e021a */
[----:B------:R-:W4:Y:S01]  /*04f0*/  LDG.E.128 R12, desc[UR8][R26.64] ;  /* 0x000000081a0c7981 */ /* 0x000f22000c1e1d00 */
[----:B--2---:R-:W-:Y:S01]  /*0500*/  IMAD.WIDE R22, R21, 0x10, R22 ;  /* 0x0000001015167825 */ /* 0x004fe200078e0216 */
[----:B------:R-:W-:Y:S02]  /*0510*/  IADD3 R17, R17, 0x1, RZ ;  /* 0x0000000111117810 */ /* 0x000fe40007ffe0ff */
[----:B---3--:R-:W-:Y:S02]  /*0520*/  FSETP.GTU.FTZ.AND P0, PT, R8, RZ, PT ;  /* 0x000000ff0800720b */ /* 0x008fe40003f1c000 */
[----:B------:R-:W-:Y:S02]  /*0530*/  FSETP.GTU.FTZ.AND P1, PT, R9, RZ, PT ;  /* 0x000000ff0900720b */ /* 0x000fe40003f3c000 */
[----:B------:R-:W-:Y:S02]  /*0540*/  FSETP.GTU.FTZ.AND P2, PT, R10, RZ, PT ;  /* 0x000000ff0a00720b */ /* 0x000fe40003f5c000 */
[----:B------:R-:W-:-:S02]  /*0550*/  FSETP.GTU.FTZ.AND P3, PT, R11, RZ, PT ;  /* 0x000000ff0b00720b */ /* 0x000fc40003f7c000 */
[----:B----4-:R-:W-:Y:S02]  /*0560*/  FSEL R12, R12, RZ, P0 ;  /* 0x000000ff0c0c7208 */ /* 0x010fe40000000000 */
[----:B------:R-:W-:Y:S02]  /*0570*/  FSEL R13, R13, RZ, P1 ;  /* 0x000000ff0d0d7208 */ /* 0x000fe40000800000 */
[----:B------:R-:W-:Y:S02]  /*0580*/  FSEL R14, R14, RZ, P2 ;  /* 0x000000ff0e0e7208 */ /* 0x000fe40001000000 */
[----:B------:R-:W-:-:S05]  /*0590*/  FSEL R15, R15, RZ, P3 ;  /* 0x000000ff0f0f7208 */ /* 0x000fca0001800000 */
[----:B------:R0:W-:Y:S01]  /*05a0*/  STG.E.128 desc[UR8][R22.64], R12 ;  /* 0x0000000c16007986 */ /* 0x0001e2000c101d08 */
[----:B------:R-:W-:Y:S01]  /*05b0*/  ISETP.GE.AND P0, PT, R17, R24, PT ;  /* 0x000000181100720c */ /* 0x000fe20003f06270 */
[----:B------:R-:W-:Y:S01]  /*05c0*/  FADD.FTZ R4, R12, R4 ;  /* 0x000000040c047221 */ /* 0x000fe20000010000 */
[----:B------:R-:W-:Y:S01]  /*05d0*/  FADD.FTZ R5, R13, R5 ;  /* 0x000000050d057221 */ /* 0x000fe20000010000 */
[----:B------:R-:W-:Y:S01]  /*05e0*/  FADD.FTZ R6, R14, R6 ;  /* 0x000000060e067221 */ /* 0x000fe20000010000 */
[----:B------:R-:W-:-:S09]  /*05f0*/  FADD.FTZ R7, R15, R7 ;  /* 0x000000070f077221 */ /* 0x000fd20000010000 */
[----:B------:R-:W-:Y:S05]  /*0600*/  @!P0 BRA `(.L_x_249) ;  /* 0xfffffffc008c8947 */ /* 0x000fea000383ffff */
.L_x_248:
[----:B------:R-:W-:Y:S05]  /*0610*/  BSYNC B0 ;  /* 0x0000000000007941 */ /* 0x000fea0003800000 */
.L_x_247:
[----:B------:R-:W-:Y:S01]  /*0620*/  IADD3 R9, R17, 0x3, RZ ;  /* 0x0000000311097810 */ /* 0x000fe20007ffe0ff */
[----:B------:R-:W-:Y:S03]  /*0630*/  BSSY B0, `(.L_x_250) ;  /* 0x000005b000007945 */ /* 0x000fe60003800000 */
[----:B------:R-:W-:-:S13]  /*0640*/  ISETP.GE.AND P0, PT, R9, R18, PT ;  /* 0x000000120900720c */ /* 0x000fda0003f06270 */
[----:B------:R-:W-:Y:S05]  /*0650*/  @P0 BRA `(.L_x_251) ;  /* 0x0000000400600947 */ /* 0x000fea0003800000 */
[----:B------:R-:W1:Y:S02]  /*0660*/  LDC R21, c[0x0][0x220] ;  /* 0x00008800ff157b82 */ /* 0x000e640000000800 */
.L_x_252:
[----:B--2---:R-:W2:Y:S01]  /*0670*/  LDC.64 R28, c[0x0][0x210] ;  /* 0x00008400ff1c7b82 */ /* 0x004ea20000000a00 */
[----:B------:R-:W-:-:S05]  /*0680*/  IADD3 R8, R20, R17, RZ ;  /* 0x0000001114087210 */ /* 0x000fca0007ffe0ff */
[----:B-1----:R-:W-:Y:S02]  /*0690*/  IMAD R8, R8, R21, RZ ;  /* 0x0000001508087224 */ /* 0x002fe400078e02ff */
[----:B------:R-:W1:Y:S03]  /*06a0*/  LDC.64 R32, c[0x0][0x218] ;  /* 0x00008600ff207b82 */ /* 0x000e660000000a00 */
[----:B------:R-:W-:-:S04]  /*06b0*/  SHF.R.S32.HI R9, RZ, 0x1f, R8 ;  /* 0x0000001fff097819 */ /* 0x000fc80000011408 */
[----:B------:R-:W-:-:S04]  /*06c0*/  LEA.HI R30, R9, R8, RZ, 0x2 ;  /* 0x00000008091e7211 */ /* 0x000fc800078f10ff */
[----:B------:R-:W-:-:S05]  /*06d0*/  LEA.HI.SX32 R30, R30, R19, 0x1e ;  /* 0x000000131e1e7211 */ /* 0x000fca00078ff2ff */
[----:B--2---:R-:W-:-:S05]  /*06e0*/  IMAD.WIDE R28, R30, 0x10, R28 ;  /* 0x000000101e1c7825 */ /* 0x004fca00078e021c */
[----:B------:R-:W2:Y:S01]  /*06f0*/  LDG.E.128 R8, desc[UR8][R28.64] ;  /* 0x000000081c087981 */ /* 0x000ea2000c1e1d00 */
[----:B-1----:R-:W-:-:S05]  /*0700*/  IMAD.WIDE R32, R30, 0x10, R32 ;  /* 0x000000101e207825 */ /* 0x002fca00078e0220 */
[----:B0-----:R-:W3:Y:S01]  /*0710*/  LDG.E.128 R12, desc[UR8][R32.64] ;  /* 0x00000008200c7981 */ /* 0x001ee2000c1e1d00 */
[----:B--2---:R-:W-:Y:S02]  /*0720*/  FSETP.GTU.FTZ.AND P0, PT, R8, RZ, PT ;  /* 0x000000ff0800720b */ /* 0x004fe40003f1c000 */
[----:B------:R-:W-:Y:S02]  /*0730*/  FSETP.GTU.FTZ.AND P1, PT, R9, RZ, PT ;  /* 0x000000ff0900720b */ /* 0x000fe40003f3c000 */
[----:B------:R-:W0:Y:S01]  /*0740*/  LDC.64 R8, c[0x0][0x228] ;  /* 0x00008a00ff087b82 */ /* 0x000e220000000a00 */
[----:B------:R-:W-:Y:S02]  /*0750*/  FSETP.GTU.FTZ.AND P2, PT, R10, RZ, PT ;  /* 0x000000ff0a00720b */ /* 0x000fe40003f5c000 */
[----:B------:R-:W-:Y:S02]  /*0760*/  SHF.R.S32.HI R10, RZ, 0x1f, R21 ;  /* 0x0000001fff0a7819 */ /* 0x000fe40000011415 */
[----:B------:R-:W-:-:S02]  /*0770*/  FSETP.GTU.FTZ.AND P3, PT, R11, RZ, PT ;  /* 0x000000ff0b00720b */ /* 0x000fc40003f7c000 */
[----:B------:R-:W-:Y:S02]  /*0780*/  LEA.HI R10, R10, R21, RZ, 0x2 ;  /* 0x000000150a0a7211 */ /* 0x000fe400078f10ff */
[----:B---3--:R-:W-:Y:S02]  /*0790*/  FSEL R12, R12, RZ, P0 ;  /* 0x000000ff0c0c7208 */ /* 0x008fe40000000000 */
[----:B------:R-:W-:Y:S02]  /*07a0*/  SHF.R.S32.HI R22, RZ, 0x2, R10 ;  /* 0x00000002ff167819 */ /* 0x000fe4000001140a */
[----:B------:R-:W-:Y:S01]  /*07b0*/  FSEL R13, R13, RZ, P1 ;  /* 0x000000ff0d0d7208 */ /* 0x000fe20000800000 */
[----:B------:R-:W-:Y:S01]  /*07c0*/  FADD.FTZ R25, R12, R4 ;  /* 0x000000040c197221 */ /* 0x000fe20000010000 */
[----:B------:R-:W-:Y:S01]  /*07d0*/  FSEL R14, R14, RZ, P2 ;  /* 0x000000ff0e0e7208 */ /* 0x000fe20001000000 */
[----:B------:R-:W-:Y:S01]  /*07e0*/  IMAD.WIDE R28, R22, 0x10, R28 ;  /* 0x00000010161c7825 */ /* 0x000fe200078e021c */
[----:B------:R-:W-:-:S03]  /*07f0*/  FSEL R15, R15, RZ, P3 ;  /* 0x000000ff0f0f7208 */ /* 0x000fc60001800000 */
[----:B------:R-:W-:Y:S01]  /*0800*/  FADD.FTZ R26, R13, R5 ;  /* 0x000000050d1a7221 */ /* 0x000fe20000010000 */
[----:B------:R-:W-:-:S04]  /*0810*/  IMAD.WIDE R32, R22, 0x10, R32 ;  /* 0x0000001016207825 */ /* 0x000fc800078e0220 */
[----:B------:R-:W-:Y:S01]  /*0820*/  FADD.FTZ R23, R14, R6 ;  /* 0x000000060e177221 */ /* 0x000fe20000010000 */
[----:B0-----:R-:W-:-:S04]  /*0830*/  IMAD.WIDE R30, R30, 0x10, R8 ;  /* 0x000000101e1e7825 */ /* 0x001fc800078e0208 */
[----:B------:R-:W-:Y:S01]  /*0840*/  FADD.FTZ R24, R15, R7 ;  /* 0x000000070f187221 */ /* 0x000fe20000010000 */
[----:B------:R0:W-:Y:S04]  /*0850*/  STG.E.128 desc[UR8][R30.64], R12 ;  /* 0x0000000c1e007986 */ /* 0x0001e8000c101d08 */
[----:B------:R1:W2:Y:S04]  /*0860*/  LDG.E.128 R8, desc[UR8][R28.64] ;  /* 0x000000081c087981 */ /* 0x0002a8000c1e1d00 */
[----:B------:R3:W4:Y:S01]  /*0870*/  LDG.E.128 R4, desc[UR8][R32.64] ;  /* 0x0000000820047981 */ /* 0x000722000c1e1d00 */
[----:B-1----:R-:W-:-:S04]  /*0880*/  IMAD.WIDE R28, R22, 0x10, R28 ;  /* 0x00000010161c7825 */ /* 0x002fc800078e021c */
[----:B0-----:R-:W-:-:S04]  /*0890*/  IMAD.WIDE R30, R22, 0x10, R30 ;  /* 0x00000010161e7825 */ /* 0x001fc800078e021e */
[----:B---3--:R-:W-:Y:S01]  /*08a0*/  IMAD.WIDE R32, R22, 0x10, R32 ;  /* 0x0000001016207825 */ /* 0x008fe200078e0220 */
[----:B--2---:R-:W-:Y:S02]  /*08b0*/  FSETP.GTU.FTZ.AND P0, PT, R10, RZ, PT ;  /* 0x000000ff0a00720b */ /* 0x004fe40003f1c000 */
[----:B------:R-:W-:Y:S02]  /*08c0*/  FSETP.GTU.FTZ.AND P1, PT, R11, RZ, PT ;  /* 0x000000ff0b00720b */ /* 0x000fe40003f3c000 */
[----:B----4-:R-:W-:Y:S02]  /*08d0*/  FSEL R6, R6, RZ, P0 ;  /* 0x000000ff06067208 */ /* 0x010fe40000000000 */
[----:B------:R-:W-:Y:S02]  /*08e0*/  FSEL R7, R7, RZ, P1 ;  /* 0x000000ff07077208 */ /* 0x000fe40000800000 */
[----:B------:R-:W-:Y:S01]  /*08f0*/  FSETP.GTU.FTZ.AND P0, PT, R8, RZ, PT ;  /* 0x000000ff0800720b */ /* 0x000fe20003f1c000 */
[----:B------:R-:W-:Y:S01]  /*0900*/  FADD.FTZ R23, R23, R6 ;  /* 0x0000000617177221 */ /* 0x000fe20000010000 */
[----:B------:R-:W-:Y:S01]  /*0910*/  FSETP.GTU.FTZ.AND P1, PT, R9, RZ, PT ;  /* 0x000000ff0900720b */ /* 0x000fe20003f3c000 */
[----:B------:R-:W-:Y:S01]  /*0920*/  FADD.FTZ R24, R24, R7 ;  /* 0x0000000718187221 */ /* 0x000fe20000010000 */
[----:B------:R-:W-:-:S02]  /*0930*/  FSEL R4, R4, RZ, P0 ;  /* 0x000000ff04047208 */ /* 0x000fc40000000000 */
[----:B------:R-:W-:-:S03]  /*0940*/  FSEL R5, R5, RZ, P1 ;  /* 0x000000ff05057208 */ /* 0x000fc60000800000 */
[----:B------:R-:W-:Y:S02]  /*0950*/  FADD.FTZ R25, R25, R4 ;  /* 0x0000000419197221 */ /* 0x000fe40000010000 */
[----:B------:R0:W-:Y:S04]  /*0960*/  STG.E.128 desc[UR8][R30.64], R4 ;  /* 0x000000041e007986 */ /* 0x0001e8000c101d08 */
[----:B------:R-:W2:Y:S04]  /*0970*/  LDG.E.128 R8, desc[UR8][R28.64] ;  /* 0x000000081c087981 */ /* 0x000ea8000c1e1d00 */
[----:B------:R1:W3:Y:S01]  /*0980*/  LDG.E.128 R12, desc[UR8][R32.64] ;  /* 0x00000008200c7981 */ /* 0x0002e2000c1e1d00 */
[----:B------:R-:W-:Y:S01]  /*0990*/  FADD.FTZ R26, R26, R5 ;  /* 0x000000051a1a7221 */ /* 0x000fe20000010000 */
[----:B0-----:R-:W-:-:S04]  /*09a0*/  IMAD.WIDE R30, R22, 0x10, R30 ;  /* 0x00000010161e7825 */ /* 0x001fc800078e021e */
[----:B------:R-:W-:-:S04]  /*09b0*/  IMAD.WIDE R4, R22, 0x10, R28 ;  /* 0x0000001016047825 */ /* 0x000fc800078e021c */
[----:B-1----:R-:W-:Y:S01]  /*09c0*/  IMAD.WIDE R32, R22, 0x10, R32 ;  /* 0x0000001016207825 */ /* 0x002fe200078e0220 */
[----:B--2---:R-:W-:Y:S02]  /*09d0*/  FSETP.GTU.FTZ.AND P0, PT, R8, RZ, PT ;  /* 0x000000ff0800720b */ /* 0x004fe40003f1c000 */
[----:B------:R-:W-:Y:S02]  /*09e0*/  FSETP.GTU.FTZ.AND P1, PT, R9, RZ, PT ;  /* 0x000000ff0900720b */ /* 0x000fe40003f3c000 */
[----:B---3--:R-:W-:Y:S02]  /*09f0*/  FSEL R12, R12, RZ, P0 ;  /* 0x000000ff0c0c7208 */ /* 0x008fe40000000000 */
[----:B------:R-:W-:Y:S02]  /*0a00*/  FSEL R13, R13, RZ, P1 ;  /* 0x000000ff0d0d7208 */ /* 0x000fe40000800000 */
[----:B------:R-:W-:Y:S02]  /*0a10*/  FSETP.GTU.FTZ.AND P0, PT, R10, RZ, PT ;  /* 0x000000ff0a00720b */ /* 0x000fe40003f1c000 */
[----:B------:R-:W-:-:S02]  /*0a20*/  FSETP.GTU.FTZ.AND P1, PT, R11, RZ, PT ;  /* 0x000000ff0b00720b */ /* 0x000fc40003f3c000 */
[----:B------:R-:W-:Y:S02]  /*0a30*/  FSEL R14, R14, RZ, P0 ;  /* 0x000000ff0e0e7208 */ /* 0x000fe40000000000 */
[----:B------:R-:W-:-:S05]  /*0a40*/  FSEL R15, R15, RZ, P1 ;  /* 0x000000ff0f0f7208 */ /* 0x000fca0000800000 */
[----:B------:R2:W-:Y:S04]  /*0a50*/  STG.E.128 desc[UR8][R30.64], R12 ;  /* 0x0000000c1e007986 */ /* 0x0005e8000c101d08 */
[----:B------:R-:W3:Y:S04]  /*0a60*/  LDG.E.128 R4, desc[UR8][R4.64] ;  /* 0x0000000804047981 */ /* 0x000ee8000c1e1d00 */
[----:B------:R-:W4:Y:S01]  /*0a70*/  LDG.E.128 R8, desc[UR8][R32.64] ;  /* 0x0000000820087981 */ /* 0x000f22000c1e1d00 */
[----:B------:R-:W-:-:S04]  /*0a80*/  IMAD.WIDE R28, R22, 0x10, R30 ;  /* 0x00000010161c7825 */ /* 0x000fc800078e021e */
[----:B------:R-:W-:Y:S01]  /*0a90*/  FADD.FTZ R25, R25, R12 ;  /* 0x0000000c19197221 */ /* 0x000fe20000010000 */
[----:B------:R-:W-:Y:S01]  /*0aa0*/  FADD.FTZ R26, R26, R13 ;  /* 0x0000000d1a1a7221 */ /* 0x000fe20000010000 */
[----:B------:R-:W-:Y:S01]  /*0ab0*/  FADD.FTZ R23, R23, R14 ;  /* 0x0000000e17177221 */ /* 0x000fe20000010000 */
[----:B------:R-:W-:Y:S01]  /*0ac0*/  FADD.FTZ R24, R24, R15 ;  /* 0x0000000f18187221 */ /* 0x000fe20000010000 */
[----:B---3--:R-:W-:Y:S02]  /*0ad0*/  FSETP.GTU.FTZ.AND P0, PT, R4, RZ, PT ;  /* 0x000000ff0400720b */ /* 0x008fe40003f1c000 */
[----:B------:R-:W-:Y:S02]  /*0ae0*/  FSETP.GTU.FTZ.AND P1, PT, R5, RZ, PT ;  /* 0x000000ff0500720b */ /* 0x000fe40003f3c000 */
[----:B------:R-:W-:Y:S02]  /*0af0*/  FSETP.GTU.FTZ.AND P2, PT, R6, RZ, PT ;  /* 0x000000ff0600720b */ /* 0x000fe40003f5c000 */
[----:B------:R-:W-:-:S02]  /*0b00*/  FSETP.GTU.FTZ.AND P3, PT, R7, RZ, PT ;  /* 0x000000ff0700720b */ /* 0x000fc40003f7c000 */
[----:B----4-:R-:W-:Y:S02]  /*0b10*/  FSEL R8, R8, RZ, P0 ;  /* 0x000000ff08087208 */ /* 0x010fe40000000000 */
[----:B------:R-:W-:Y:S02]  /*0b20*/  FSEL R9, R9, RZ, P1 ;  /* 0x000000ff09097208 */ /* 0x000fe40000800000 */
[----:B------:R-:W-:Y:S01]  /*0b30*/  FSEL R10, R10, RZ, P2 ;  /* 0x000000ff0a0a7208 */ /* 0x000fe20001000000 */
[----:B------:R-:W-:Y:S01]  /*0b40*/  FADD.FTZ R4, R25, R8 ;  /* 0x0000000819047221 */ /* 0x000fe20000010000 */
[----:B------:R-:W-:Y:S02]  /*0b50*/  FSEL R11, R11, RZ, P3 ;  /* 0x000000ff0b0b7208 */ /* 0x000fe40001800000 */
[----:B------:R-:W-:Y:S01]  /*0b60*/  IADD3 R5, R17, 0x7, RZ ;  /* 0x0000000711057810 */ /* 0x000fe20007ffe0ff */
[----:B------:R-:W-:Y:S01]  /*0b70*/  FADD.FTZ R6, R23, R10 ;  /* 0x0000000a17067221 */ /* 0x000fe20000010000 */
[----:B------:R-:W-:Y:S01]  /*0b80*/  IADD3 R17, R17, 0x4, RZ ;  /* 0x0000000411117810 */ /* 0x000fe20007ffe0ff */
[----:B------:R2:W-:Y:S01]  /*0b90*/  STG.E.128 desc[UR8][R28.64], R8 ;  /* 0x000000081c007986 */ /* 0x0005e2000c101d08 */
[----:B------:R-:W-:Y:S01]  /*0ba0*/  ISETP.GE.AND P0, PT, R5, R18, PT ;  /* 0x000000120500720c */ /* 0x000fe20003f06270 */
[----:B------:R-:W-:Y:S01]  /*0bb0*/  FADD.FTZ R5, R26, R9 ;  /* 0x000000091a057221 */ /* 0x000fe20000010000 */
[----:B------:R-:W-:-:S11]  /*0bc0*/  FADD.FTZ R7, R24, R11 ;  /* 0x0000000b18077221 */ /* 0x000fd60000010000 */
[----:B------:R-:W-:Y:S05]  /*0bd0*/  @!P0 BRA `(.L_x_252) ;  /* 0xfffffff800a48947 */ /* 0x000fea000383ffff */
.L_x_251:
[----:B------:R-:W-:Y:S05]  /*0be0*/  BSYNC B0 ;  /* 0x0000000000007941 */ /* 0x000fea0003800000 */
.L_x_250:
[----:B--2---:R-:W1:Y:S01]  /*0bf0*/  S2R R9, SR_TID.Y ;  /* 0x0000000000097919 */ /* 0x004e620000002200 */
[----:B------:R-:W2:Y:S01]  /*0c00*/  S2UR UR7, SR_CgaCtaId ;  /* 0x00000000000779c3 */ /* 0x000ea20000008800 */
[----:B------:R-:W-:Y:S01]  /*0c10*/  UMOV UR5, 0x400 ;  /* 0x0000040000057882 */ /* 0x000fe20000000000 */
[----:B------:R-:W-:Y:S01]  /*0c20*/  BSSY B0, `(.L_x_253) ;  /* 0x0000146000007945 */ /* 0x000fe20003800000 */
[----:B------:R-:W3:Y:S01]  /*0c30*/  S2R R11, SR_TID.X ;  /* 0x00000000000b7919 */ /* 0x000ee20000002100 */
[----:B------:R-:W-:-:S04]  /*0c40*/  UIADD3 UR4, UR5, 0x4, URZ ;  /* 0x0000000405047890 */ /* 0x000fc8000fffe03f */
[----:B------:R-:W4:Y:S01]  /*0c50*/  LDC.64 R28, c[0x0][0x240] ;  /* 0x00009000ff1c7b82 */ /* 0x000f220000000a00 */
[----:B--2---:R-:W-:Y:S01]  /*0c60*/  ULEA UR4, UR7, UR4, 0x18 ;  /* 0x0000000407047291 */ /* 0x004fe2000f8ec03f */
[----:B-1----:R-:W-:Y:S01]  /*0c70*/  ISETP.NE.AND P0, PT, R9, RZ, PT ;  /* 0x000000ff0900720c */ /* 0x002fe20003f05270 */
[----:B----4-:R-:W-:-:S04]  /*0c80*/  IMAD.WIDE R28, R19, 0x10, R28 ;  /* 0x00000010131c7825 */ /* 0x010fc800078e021c */
[----:B---3--:R-:W-:-:S05]  /*0c90*/  IMAD R8, R16, R9, R11 ;  /* 0x0000000910087224 */ /* 0x008fca00078e020b */
[----:B------:R-:W-:-:S05]  /*0ca0*/  LEA R8, R8, UR4, 0x4 ;  /* 0x0000000408087c11 */ /* 0x000fca000f8e20ff */
[----:B------:R1:W-:Y:S04]  /*0cb0*/  STS [R8], R4 ;  /* 0x0000000408007388 */ /* 0x0003e80000000800 */
[----:B------:R1:W-:Y:S04]  /*0cc0*/  STS [R8+0x4], R5 ;  /* 0x0000040508007388 */ /* 0x0003e80000000800 */
[----:B------:R1:W-:Y:S04]  /*0cd0*/  STS [R8+0x8], R6 ;  /* 0x0000080608007388 */ /* 0x0003e80000000800 */
[----:B------:R1:W-:Y:S01]  /*0ce0*/  STS [R8+0xc], R7 ;  /* 0x00000c0708007388 */ /* 0x0003e20000000800 */
[----:B------:R-:W-:Y:S06]  /*0cf0*/  BAR.SYNC.DEFER_BLOCKING 0x0 ;  /* 0x0000000000007b1d */ /* 0x000fec0000010000 */
[----:B------:R-:W-:Y:S05]  /*0d00*/  @P0 BRA `(.L_x_254) ;  /* 0x0000001000dc0947 */ /* 0x000fea0003800000 */
[----:B------:R-:W-:-:S13]  /*0d10*/  ISETP.GE.U32.AND P0, PT, R2, 0x2, PT ;  /* 0x000000020200780c */ /* 0x000fda0003f06070 */
[----:B------:R-:W-:Y:S05]  /*0d20*/  @!P0 BRA `(.L_x_255) ;  /* 0x0000001000b48947 */ /* 0x000fea0003800000 */
[C---:B-1----:R-:W-:Y:S01]  /*0d30*/  IADD3 R8, R2.reuse, -0x2, RZ ;  /* 0xfffffffe02087810 */ /* 0x042fe20007ffe0ff */
[----:B------:R-:W-:Y:S01]  /*0d40*/  UMOV UR6, 0x1 ;  /* 0x0000000100067882 */ /* 0x000fe20000000000 */
[----:B0-----:R-:W-:Y:S02]  /*0d50*/  IADD3 R13, R2, -0x1, RZ ;  /* 0xffffffff020d7810 */ /* 0x001fe40007ffe0ff */
        /* <DEDUP_REMOVED lines=14> */
.L_x_259:
[----:B------:R-:W-:Y:S01]  /*0e40*/  LEA R17, R16, R23, 0x4 ;  /* 0x0000001710117211 */ /* 0x000fe200078e20ff */
[----:B------:R-:W0:Y:S01]  /*0e50*/  LDS R14, [R23+0x4] ;  /* 0x00000400170e7984 */ /* 0x000e220000000800 */
[----:B------:R-:W-:Y:S01]  /*0e60*/  IADD3 R2, R2, -0x10, RZ ;  /* 0xfffffff002027810 */ /* 0x000fe20007ffe0ff */
[----:B------:R-:W-:Y:S01]  /*0e70*/  UIADD3 UR6, UR6, 0x10, URZ ;  /* 0x0000001006067890 */ /* 0x000fe2000fffe03f */
[----:B------:R-:W-:Y:S01]  /*0e80*/  LEA R27, R16, R17, 0x4 ;  /* 0x00000011101b7211 */ /* 0x000fe200078e20ff */
[----:B------:R-:W1:Y:S01]  /*0e90*/  LDS R25, [R17+0x4] ;  /* 0x0000040011197984 */ /* 0x000e620000000800 */
[----:B------:R-:W-:-:S03]  /*0ea0*/  ISETP.GT.AND P1, PT, R2, 0xc, PT ;  /* 0x0000000c0200780c */ /* 0x000fc60003f24270 */
[----:B------:R-:W2:Y:S04]  /*0eb0*/  LDS R13, [R23] ;  /* 0x00000000170d7984 */ /* 0x000ea80000000800 */
[----:B------:R-:W3:Y:S04]  /*0ec0*/  LDS R15, [R23+0x8] ;  /* 0x00000800170f7984 */ /* 0x000ee80000000800 */
[----:B------:R1:W4:Y:S04]  /*0ed0*/  LDS R18, [R23+0xc] ;  /* 0x00000c0017127984 */ /* 0x0003280000000800 */
[----:B------:R-:W5:Y:S04]  /*0ee0*/  LDS R21, [R17] ;  /* 0x0000000011157984 */ /* 0x000f680000000800 */
[----:B------:R-:W5:Y:S04]  /*0ef0*/  LDS R12, [R17+0x8] ;  /* 0x00000800110c7984 */ /* 0x000f680000000800 */
[----:B------:R-:W5:Y:S04]  /*0f00*/  LDS R22, [R27+0x4] ;  /* 0x000004001b167984 */ /* 0x000f680000000800 */
[----:B------:R-:W5:Y:S01]  /*0f10*/  LDS R10, [R17+0xc] ;  /* 0x00000c00110a7984 */ /* 0x000f620000000800 */
[----:B0-----:R-:W-:-:S04]  /*0f20*/  FADD.FTZ R14, R14, R5 ;  /* 0x000000050e0e7221 */ /* 0x001fc80000010000 */
[----:B-1----:R-:W-:Y:S01]  /*0f30*/  FADD.FTZ R23, R14, R25 ;  /* 0x000000190e177221 */ /* 0x002fe20000010000 */
[C---:B------:R-:W-:Y:S01]  /*0f40*/  LEA R25, R16.reuse, R27, 0x4 ;  /* 0x0000001b10197211 */ /* 0x040fe200078e20ff */
[----:B------:R-:W0:Y:S01]  /*0f50*/  LDS R14, [R27+0xc] ;  /* 0x00000c001b0e7984 */ /* 0x000e220000000800 */
[----:B--2---:R-:W-:Y:S02]  /*0f60*/  FADD.FTZ R4, R13, R4 ;  /* 0x000000040d047221 */ /* 0x004fe40000010000 */
[----:B------:R-:W-:Y:S01]  /*0f70*/  LEA R5, R16, R25, 0x4 ;  /* 0x0000001910057211 */ /* 0x000fe200078e20ff */
[----:B------:R-:W1:Y:S01]  /*0f80*/  LDS R17, [R25+0x4] ;  /* 0x0000040019117984 */ /* 0x000e620000000800 */
[----:B---3--:R-:W-:-:S03]  /*0f90*/  FADD.FTZ R15, R15, R6 ;  /* 0x000000060f0f7221 */ /* 0x008fc60000010000 */
[----:B------:R-:W-:Y:S01]  /*0fa0*/  LDS R20, [R25] ;  /* 0x0000000019147984 */ /* 0x000fe20000000800 */
[----:B----4-:R-:W-:-:S03]  /*0fb0*/  FADD.FTZ R13, R18, R7 ;  /* 0x00000007120d7221 */ /* 0x010fc60000010000 */
[----:B------:R-:W2:Y:S01]  /*0fc0*/  LDS R18, [R27] ;  /* 0x000000001b127984 */ /* 0x000ea20000000800 */
[----:B-----5:R-:W-:-:S03]  /*0fd0*/  FADD.FTZ R7, R4, R21 ;  /* 0x0000001504077221 */ /* 0x020fc60000010000 */
[----:B------:R3:W4:Y:S01]  /*0fe0*/  LDS R21, [R27+0x8] ;  /* 0x000008001b157984 */ /* 0x0007220000000800 */
[----:B------:R-:W-:-:S03]  /*0ff0*/  FADD.FTZ R26, R15, R12 ;  /* 0x0000000c0f1a7221 */ /* 0x000fc60000010000 */
[----:B------:R-:W5:Y:S01]  /*1000*/  LDS R24, [R25+0x8] ;  /* 0x0000080019187984 */ /* 0x000f620000000800 */
[----:B------:R-:W-:-:S03]  /*1010*/  FADD.FTZ R22, R23, R22 ;  /* 0x0000001617167221 */ /* 0x000fc60000010000 */
[----:B------:R-:W5:Y:S01]  /*1020*/  LDS R15, [R25+0xc] ;  /* 0x00000c00190f7984 */ /* 0x000f620000000800 */
[----:B------:R-:W-:-:S03]  /*1030*/  FADD.FTZ R13, R13, R10 ;  /* 0x0000000a0d0d7221 */ /* 0x000fc60000010000 */
[----:B------:R-:W5:Y:S04]  /*1040*/  LDS R12, [R5] ;  /* 0x00000000050c7984 */ /* 0x000f680000000800 */
[----:B------:R-:W5:Y:S04]  /*1050*/  LDS R4, [R5+0x4] ;  /* 0x0000040005047984 */ /* 0x000f680000000800 */
[----:B------:R-:W5:Y:S01]  /*1060*/  LDS R6, [R5+0x8] ;  /* 0x0000080005067984 */ /* 0x000f620000000800 */
[----:B0-----:R-:W-:Y:S01]  /*1070*/  FADD.FTZ R14, R13, R14 ;  /* 0x0000000e0d0e7221 */ /* 0x001fe20000010000 */
[----:B-1----:R-:W-:Y:S01]  /*1080*/  FADD.FTZ R23, R22, R17 ;  /* 0x0000001116177221 */ /* 0x002fe20000010000 */
[----:B------:R-:W-:-:S04]  /*1090*/  LEA R17, R16, R5, 0x4 ;  /* 0x0000000510117211 */ /* 0x000fc800078e20ff */
[----:B---3--:R-:W-:Y:S01]  /*10a0*/  LEA R27, R16, R17, 0x4 ;  /* 0x00000011101b7211 */ /* 0x008fe200078e20ff */
[----:B--2---:R-:W-:-:S04]  /*10b0*/  FADD.FTZ R7, R7, R18 ;  /* 0x0000001207077221 */ /* 0x004fc80000010000 */
[----:B------:R-:W-:Y:S01]  /*10c0*/  LDS R25, [R27] ;  /* 0x000000001b197984 */ /* 0x000fe20000000800 */
[----:B----4-:R-:W-:Y:S01]  /*10d0*/  FADD.FTZ R21, R26, R21 ;  /* 0x000000151a157221 */ /* 0x010fe20000010000 */
[----:B------:R-:W-:Y:S02]  /*10e0*/  FADD.FTZ R13, R7, R20 ;  /* 0x00000014070d7221 */ /* 0x000fe40000010000 */
[----:B------:R-:W-:Y:S01]  /*10f0*/  LDS R22, [R27+0x4] ;  /* 0x000004001b167984 */ /* 0x000fe20000000800 */
[----:B-----5:R-:W-:-:S03]  /*1100*/  FADD.FTZ R21, R21, R24 ;  /* 0x0000001815157221 */ /* 0x020fc60000010000 */
[----:B------:R-:W-:Y:S01]  /*1110*/  LDS R24, [R27+0x8] ;  /* 0x000008001b187984 */ /* 0x000fe20000000800 */
[----:B------:R-:W-:-:S03]  /*1120*/  FADD.FTZ R7, R14, R15 ;  /* 0x0000000f0e077221 */ /* 0x000fc60000010000 */
[----:B------:R-:W0:Y:S01]  /*1130*/  LDS R15, [R17] ;  /* 0x00000000110f7984 */ /* 0x000e220000000800 */
[----:B------:R-:W-:Y:S01]  /*1140*/  FADD.FTZ R10, R13, R12 ;  /* 0x0000000c0d0a7221 */ /* 0x000fe20000010000 */
[----:B------:R-:W-:Y:S02]  /*1150*/  LEA R13, R16, R27, 0x4 ;  /* 0x0000001b100d7211 */ /* 0x000fe400078e20ff */
[----:B------:R-:W1:Y:S01]  /*1160*/  LDS R12, [R5+0xc] ;  /* 0x00000c00050c7984 */ /* 0x000e620000000800 */
[----:B------:R-:W-:-:S03]  /*1170*/  FADD.FTZ R14, R23, R4 ;  /* 0x00000004170e7221 */ /* 0x000fc60000010000 */
[----:B------:R-:W2:Y:S01]  /*1180*/  LDS R18, [R13] ;  /* 0x000000000d127984 */ /* 0x000ea20000000800 */
[----:B------:R-:W-:-:S03]  /*1190*/  FADD.FTZ R23, R21, R6 ;  /* 0x0000000615177221 */ /* 0x000fc60000010000 */
[----:B------:R-:W3:Y:S04]  /*11a0*/  LDS R6, [R17+0x8] ;  /* 0x0000080011067984 */ /* 0x000ee80000000800 */
[----:B------:R-:W4:Y:S04]  /*11b0*/  LDS R21, [R17+0x4] ;  /* 0x0000040011157984 */ /* 0x000f280000000800 */
[----:B------:R-:W5:Y:S04]  /*11c0*/  LDS R26, [R17+0xc] ;  /* 0x00000c00111a7984 */ /* 0x000f680000000800 */
[----:B------:R-:W5:Y:S04]  /*11d0*/  LDS R4, [R13+0x4] ;  /* 0x000004000d047984 */ /* 0x000f680000000800 */
[----:B------:R0:W5:Y:S04]  /*11e0*/  LDS R20, [R27+0xc] ;  /* 0x00000c001b147984 */ /* 0x0001680000000800 */
[----:B------:R-:W5:Y:S01]  /*11f0*/  LDS R5, [R13+0x8] ;  /* 0x000008000d057984 */ /* 0x000f620000000800 */
[----:B0-----:R-:W-:Y:S01]  /*1200*/  LEA R27, R16, R13, 0x4 ;  /* 0x0000000d101b7211 */ /* 0x001fe200078e20ff */
[----:B------:R-:W-:-:S04]  /*1210*/  FADD.FTZ R10, R10, R15 ;  /* 0x0000000f0a0a7221 */ /* 0x000fc80000010000 */
[----:B------:R-:W0:Y:S01]  /*1220*/  LDS R17, [R27+0x8] ;  /* 0x000008001b117984 */ /* 0x000e220000000800 */
[----:B------:R-:W-:Y:S01]  /*1230*/  FADD.FTZ R25, R10, R25 ;  /* 0x000000190a197221 */ /* 0x000fe20000010000 */
[----:B-1----:R-:W-:-:S03]  /*1240*/  FADD.FTZ R7, R7, R12 ;  /* 0x0000000c07077221 */ /* 0x002fc60000010000 */
[----:B--2---:R-:W-:Y:S01]  /*1250*/  FADD.FTZ R18, R25, R18 ;  /* 0x0000001219127221 */ /* 0x004fe20000010000 */
[----:B------:R-:W-:Y:S01]  /*1260*/  LEA R25, R16, R27, 0x4 ;  /* 0x0000001b10197211 */ /* 0x000fe200078e20ff */
[----:B---3--:R-:W-:-:S03]  /*1270*/  FADD.FTZ R23, R23, R6 ;  /* 0x0000000617177221 */ /* 0x008fc60000010000 */
[----:B------:R-:W-:Y:S01]  /*1280*/  LEA R15, R16, R25, 0x4 ;  /* 0x00000019100f7211 */ /* 0x000fe200078e20ff */
[----:B------:R-:W-:Y:S01]  /*1290*/  LDS R10, [R25+0xc] ;  /* 0x00000c00190a7984 */ /* 0x000fe20000000800 */
[----:B----4-:R-:W-:Y:S01]  /*12a0*/  FADD.FTZ R21, R14, R21 ;  /* 0x000000150e157221 */ /* 0x010fe20000010000 */
[----:B------:R-:W-:Y:S02]  /*12b0*/  FADD.FTZ R6, R23, R24 ;  /* 0x0000001817067221 */ /* 0x000fe40000010000 */
[----:B------:R-:W1:Y:S01]  /*12c0*/  LDS R14, [R25+0x8] ;  /* 0x00000800190e7984 */ /* 0x000e620000000800 */
[----:B------:R-:W-:Y:S01]  /*12d0*/  FADD.FTZ R21, R21, R22 ;  /* 0x0000001615157221 */ /* 0x000fe20000010000 */
[----:B-----5:R-:W-:Y:S02]  /*12e0*/  FADD.FTZ R7, R7, R26 ;  /* 0x0000001a07077221 */ /* 0x020fe40000010000 */
[----:B------:R-:W2:Y:S01]  /*12f0*/  LDS R23, [R27] ;  /* 0x000000001b177984 */ /* 0x000ea20000000800 */
[----:B------:R-:W-:-:S03]  /*1300*/  FADD.FTZ R12, R21, R4 ;  /* 0x00000004150c7221 */ /* 0x000fc60000010000 */
[----:B------:R-:W3:Y:S01]  /*1310*/  LDS R22, [R25] ;  /* 0x0000000019167984 */ /* 0x000ee20000000800 */
[----:B------:R-:W-:-:S03]  /*1320*/  FADD.FTZ R7, R7, R20 ;  /* 0x0000001407077221 */ /* 0x000fc60000010000 */
[----:B------:R-:W4:Y:S01]  /*1330*/  LDS R26, [R13+0xc] ;  /* 0x00000c000d1a7984 */ /* 0x000f220000000800 */
[----:B------:R-:W-:-:S03]  /*1340*/  FADD.FTZ R6, R6, R5 ;  /* 0x0000000506067221 */ /* 0x000fc60000010000 */
[----:B------:R-:W5:Y:S04]  /*1350*/  LDS R21, [R27+0x4] ;  /* 0x000004001b157984 */ /* 0x000f680000000800 */
[----:B------:R-:W5:Y:S01]  /*1360*/  LDS R4, [R15] ;  /* 0x000000000f047984 */ /* 0x000f620000000800 */
[----:B0-----:R-:W-:-:S03]  /*1370*/  FADD.FTZ R17, R6, R17 ;  /* 0x0000001106117221 */ /* 0x001fc60000010000 */
[----:B------:R0:W5:Y:S04]  /*1380*/  LDS R24, [R27+0xc] ;  /* 0x00000c001b187984 */ /* 0x0001680000000800 */
[----:B------:R-:W5:Y:S04]  /*1390*/  LDS R20, [R25+0x4] ;  /* 0x0000040019147984 */ /* 0x000f680000000800 */
[----:B------:R-:W5:Y:S01]  /*13a0*/  LDS R5, [R15+0x4] ;  /* 0x000004000f057984 */ /* 0x000f620000000800 */
[----:B0-----:R-:W-:-:S04]  /*13b0*/  LEA R27, R16, R15, 0x4 ;  /* 0x0000000f101b7211 */ /* 0x001fc800078e20ff */
[----:B------:R-:W-:Y:S01]  /*13c0*/  LEA R31, R16, R27, 0x4 ;  /* 0x0000001b101f7211 */ /* 0x000fe200078e20ff */
[----:B-1----:R-:W-:-:S03]  /*13d0*/  FADD.FTZ R6, R17, R14 ;  /* 0x0000000e11067221 */ /* 0x002fc60000010000 */
[----:B------:R-:W-:Y:S01]  /*13e0*/  LEA R13, R16, R31, 0x4 ;  /* 0x0000001f100d7211 */ /* 0x000fe200078e20ff */
[----:B------:R-:W-:Y:S01]  /*13f0*/  LDS R14, [R31] ;  /* 0x000000001f0e7984 */ /* 0x000fe20000000800 */
[----:B--2---:R-:W-:-:S03]  /*1400*/  FADD.FTZ R23, R18, R23 ;  /* 0x0000001712177221 */ /* 0x004fc60000010000 */
[----:B------:R-:W-:Y:S01]  /*1410*/  LDS R18, [R27+0xc] ;  /* 0x00000c001b127984 */ /* 0x000fe20000000800 */
[----:B---3--:R-:W-:-:S03]  /*1420*/  FADD.FTZ R23, R23, R22 ;  /* 0x0000001617177221 */ /* 0x008fc60000010000 */
[----:B------:R-:W0:Y:S01]  /*1430*/  LDS R22, [R27+0x4] ;  /* 0x000004001b167984 */ /* 0x000e220000000800 */
[----:B----4-:R-:W-:-:S03]  /*1440*/  FADD.FTZ R7, R7, R26 ;  /* 0x0000001a07077221 */ /* 0x010fc60000010000 */
[----:B------:R-:W1:Y:S01]  /*1450*/  LDS R26, [R15+0xc] ;  /* 0x00000c000f1a7984 */ /* 0x000e620000000800 */
[----:B-----5:R-:W-:-:S03]  /*1460*/  FADD.FTZ R21, R12, R21 ;  /* 0x000000150c157221 */ /* 0x020fc60000010000 */
[----:B------:R-:W2:Y:S01]  /*1470*/  LDS R12, [R31+0x4] ;  /* 0x000004001f0c7984 */ /* 0x000ea20000000800 */
[----:B------:R-:W-:-:S03]  /*1480*/  FADD.FTZ R17, R23, R4 ;  /* 0x0000000417117221 */ /* 0x000fc60000010000 */
[----:B------:R-:W3:Y:S01]  /*1490*/  LDS R23, [R15+0x8] ;  /* 0x000008000f177984 */ /* 0x000ee20000000800 */
[----:B------:R-:W-:-:S03]  /*14a0*/  FADD.FTZ R7, R7, R24 ;  /* 0x0000001807077221 */ /* 0x000fc60000010000 */
[----:B------:R-:W4:Y:S01]  /*14b0*/  LDS R24, [R27] ;  /* 0x000000001b187984 */ /* 0x000f220000000800 */
[----:B------:R-:W-:Y:S01]  /*14c0*/  FADD.FTZ R20, R21, R20 ;  /* 0x0000001415147221 */ /* 0x000fe20000010000 */
[----:B------:R-:W-:Y:S02]  /*14d0*/  FADD.FTZ R7, R7, R10 ;  /* 0x0000000a07077221 */ /* 0x000fe40000010000 */
[----:B------:R5:W4:Y:S01]  /*14e0*/  LDS R21, [R27+0x8] ;  /* 0x000008001b157984 */ /* 0x000b220000000800 */
[----:B------:R-:W-:-:S03]  /*14f0*/  FADD.FTZ R25, R20, R5 ;  /* 0x0000000514197221 */ /* 0x000fc60000010000 */
[----:B------:R-:W4:Y:S04]  /*1500*/  LDS R10, [R31+0x8] ;  /* 0x000008001f0a7984 */ /* 0x000f280000000800 */
[----:B------:R-:W4:Y:S01]  /*1510*/  LDS R5, [R13] ;  /* 0x000000000d057984 */ /* 0x000f220000000800 */
[----:B-----5:R-:W-:-:S03]  /*1520*/  LEA R27, R16, R13, 0x4 ;  /* 0x0000000d101b7211 */ /* 0x020fc600078e20ff */
[----:B------:R-:W5:Y:S04]  /*1530*/  LDS R4, [R31+0xc] ;  /* 0x00000c001f047984 */ /* 0x000f680000000800 */
[----:B------:R-:W-:Y:S01]  /*1540*/  LDS R20, [R27+0x8] ;  /* 0x000008001b147984 */ /* 0x000fe20000000800 */
[----:B0-----:R-:W-:-:S03]  /*1550*/  FADD.FTZ R25, R25, R22 ;  /* 0x0000001619197221 */ /* 0x001fc60000010000 */
[----:B------:R-:W0:Y:S01]  /*1560*/  LDS R22, [R27] ;  /* 0x000000001b167984 */ /* 0x000e220000000800 */
[----:B-1----:R-:W-:Y:S01]  /*1570*/  FADD.FTZ R7, R7, R26 ;  /* 0x0000001a07077221 */ /* 0x002fe20000010000 */
[----:B--2---:R-:W-:Y:S01]  /*1580*/  FADD.FTZ R12, R25, R12 ;  /* 0x0000000c190c7221 */ /* 0x004fe20000010000 */
[----:B---3--:R-:W-:Y:S02]  /*1590*/  FADD.FTZ R6, R6, R23 ;  /* 0x0000001706067221 */ /* 0x008fe40000010000 */
[----:B------:R-:W1:Y:S01]  /*15a0*/  LDS R23, [R13+0xc] ;  /* 0x00000c000d177984 */ /* 0x000e620000000800 */
[----:B----4-:R-:W-:Y:S01]  /*15b0*/  FADD.FTZ R17, R17, R24 ;  /* 0x0000001811117221 */ /* 0x010fe20000010000 */
[----:B------:R-:W-:Y:S01]  /*15c0*/  FADD.FTZ R15, R6, R21 ;  /* 0x00000015060f7221 */ /* 0x000fe20000010000 */
[----:B------:R-:W-:Y:S02]  /*15d0*/  FADD.FTZ R21, R7, R18 ;  /* 0x0000001207157221 */ /* 0x000fe40000010000 */
[----:B------:R-:W-:Y:S01]  /*15e0*/  FADD.FTZ R14, R17, R14 ;  /* 0x0000000e110e7221 */ /* 0x000fe20000010000 */
[----:B------:R-:W2:Y:S01]  /*15f0*/  LDS R7, [R13+0x4] ;  /* 0x000004000d077984 */ /* 0x000ea20000000800 */
[----:B------:R-:W-:Y:S01]  /*1600*/  FADD.FTZ R10, R15, R10 ;  /* 0x0000000a0f0a7221 */ /* 0x000fe20000010000 */
[----:B------:R-:W-:-:S02]  /*1610*/  LEA R15, R16, R27, 0x4 ;  /* 0x0000001b100f7211 */ /* 0x000fc400078e20ff */
[----:B------:R-:W3:Y:S01]  /*1620*/  LDS R17, [R13+0x8] ;  /* 0x000008000d117984 */ /* 0x000ee20000000800 */
[----:B------:R-:W-:-:S03]  /*1630*/  FADD.FTZ R25, R14, R5 ;  /* 0x000000050e197221 */ /* 0x000fc60000010000 */
[----:B------:R-:W4:Y:S01]  /*1640*/  LDS R6, [R27+0x4] ;  /* 0x000004001b067984 */ /* 0x000f220000000800 */
[----:B-----5:R-:W-:-:S03]  /*1650*/  FADD.FTZ R4, R21, R4 ;  /* 0x0000000415047221 */ /* 0x020fc60000010000 */
[----:B------:R-:W5:Y:S04]  /*1660*/  LDS R18, [R27+0xc] ;  /* 0x00000c001b127984 */ /* 0x000f680000000800 */
[----:B------:R-:W5:Y:S01]  /*1670*/  LDS R5, [R15+0x4] ;  /* 0x000004000f057984 */ /* 0x000f620000000800 */
[----:B0-----:R-:W-:-:S03]  /*1680*/  FADD.FTZ R22, R25, R22 ;  /* 0x0000001619167221 */ /* 0x001fc60000010000 */
[----:B------:R-:W0:Y:S04]  /*1690*/  LDS R21, [R15] ;  /* 0x000000000f157984 */ /* 0x000e280000000800 */
[----:B------:R-:W0:Y:S04]  /*16a0*/  LDS R14, [R15+0x8] ;  /* 0x000008000f0e7984 */ /* 0x000e280000000800 */
[----:B------:R-:W0:Y:S01]  /*16b0*/  LDS R13, [R15+0xc] ;  /* 0x00000c000f0d7984 */ /* 0x000e220000000800 */
[----:B-1----:R-:W-:Y:S01]  /*16c0*/  FADD.FTZ R23, R4, R23 ;  /* 0x0000001704177221 */ /* 0x002fe20000010000 */
[----:B--2---:R-:W-:Y:S01]  /*16d0*/  FADD.FTZ R7, R12, R7 ;  /* 0x000000070c077221 */ /* 0x004fe20000010000 */
[----:B---3--:R-:W-:-:S03]  /*16e0*/  FADD.FTZ R17, R10, R17 ;  /* 0x000000110a117221 */ /* 0x008fc60000010000 */
[----:B----4-:R-:W-:Y:S01]  /*16f0*/  FADD.FTZ R6, R7, R6 ;  /* 0x0000000607067221 */ /* 0x010fe20000010000 */
[----:B------:R-:W-:Y:S01]  /*1700*/  FADD.FTZ R17, R17, R20 ;  /* 0x0000001411117221 */ /* 0x000fe20000010000 */
[----:B-----5:R-:W-:Y:S01]  /*1710*/  FADD.FTZ R18, R23, R18 ;  /* 0x0000001217127221 */ /* 0x020fe20000010000 */
[----:B------:R-:W-:Y:S01]  /*1720*/  LEA R23, R16, R15, 0x4 ;  /* 0x0000000f10177211 */ /* 0x000fe200078e20ff */
[----:B------:R-:W-:Y:S01]  /*1730*/  FADD.FTZ R5, R6, R5 ;  /* 0x0000000506057221 */ /* 0x000fe20000010000 */
[----:B0-----:R-:W-:Y:S01]  /*1740*/  FADD.FTZ R4, R22, R21 ;  /* 0x0000001516047221 */ /* 0x001fe20000010000 */
[----:B------:R-:W-:Y:S01]  /*1750*/  FADD.FTZ R6, R17, R14 ;  /* 0x0000000e11067221 */ /* 0x000fe20000010000 */
[----:B------:R-:W-:Y:S01]  /*1760*/  FADD.FTZ R7, R18, R13 ;  /* 0x0000000d12077221 */ /* 0x000fe20000010000 */
[----:B------:R-:W-:Y:S06]  /*1770*/  @P1 BRA `(.L_x_259) ;  /* 0xfffffff400b01947 */ /* 0x000fec000383ffff */
.L_x_258:
[----:B------:R-:W-:-:S13]  /*1780*/  ISETP.GT.AND P1, PT, R2, 0x4, PT ;  /* 0x000000040200780c */ /* 0x000fda0003f24270 */
[----:B------:R-:W-:Y:S05]  /*1790*/  @!P1 BRA `(.L_x_260) ;  /* 0x00000004002c9947 */ /* 0x000fea0003800000 */
[----:B------:R-:W0:Y:S01]  /*17a0*/  LDS R25, [R23+0x8] ;  /* 0x0000080017197984 */ /* 0x000e220000000800 */
[C---:B------:R-:W-:Y:S01]  /*17b0*/  LEA R27, R16.reuse, R23, 0x4 ;  /* 0x00000017101b7211 */ /* 0x040fe200078e20ff */
[----:B------:R-:W-:Y:S01]  /*17c0*/  UIADD3 UR6, UR6, 0x8, URZ ;  /* 0x0000000806067890 */ /* 0x000fe2000fffe03f */
[----:B------:R-:W-:Y:S01]  /*17d0*/  PLOP3.LUT P0, PT, PT, PT, PT, 0x8, 0x0 ;  /* 0x000000000000781c */ /* 0x000fe20003f0e170 */
[----:B------:R-:W1:Y:S01]  /*17e0*/  LDS R21, [R23] ;  /* 0x0000000017157984 */ /* 0x000e620000000800 */
[----:B------:R-:W-:Y:S02]  /*17f0*/  LEA R13, R16, R27, 0x4 ;  /* 0x0000001b100d7211 */ /* 0x000fe400078e20ff */
[----:B------:R-:W-:Y:S01]  /*1800*/  IADD3 R2, R2, -0x8, RZ ;  /* 0xfffffff802027810 */ /* 0x000fe20007ffe0ff */
[----:B------:R-:W2:Y:S04]  /*1810*/  LDS R20, [R23+0x4] ;  /* 0x0000040017147984 */ /* 0x000ea80000000800 */
[----:B------:R-:W3:Y:S04]  /*1820*/  LDS R22, [R23+0xc] ;  /* 0x00000c0017167984 */ /* 0x000ee80000000800 */
[----:B------:R-:W4:Y:S04]  /*1830*/  LDS R17, [R27] ;  /* 0x000000001b117984 */ /* 0x000f280000000800 */
[----:B------:R-:W5:Y:S04]  /*1840*/  LDS R15, [R27+0x8] ;  /* 0x000008001b0f7984 */ /* 0x000f680000000800 */
[----:B------:R-:W5:Y:S04]  /*1850*/  LDS R18, [R27+0x4] ;  /* 0x000004001b127984 */ /* 0x000f680000000800 */
[----:B------:R0:W5:Y:S04]  /*1860*/  LDS R14, [R27+0xc] ;  /* 0x00000c001b0e7984 */ /* 0x0001680000000800 */
[----:B------:R-:W5:Y:S04]  /*1870*/  LDS R12, [R13] ;  /* 0x000000000d0c7984 */ /* 0x000f680000000800 */
[----:B------:R-:W5:Y:S01]  /*1880*/  LDS R10, [R13+0x4] ;  /* 0x000004000d0a7984 */ /* 0x000f620000000800 */
[----:B0-----:R-:W-:Y:S01]  /*1890*/  LEA R27, R16, R13, 0x4 ;  /* 0x0000000d101b7211 */ /* 0x001fe200078e20ff */
[----:B------:R-:W-:-:S02]  /*18a0*/  FADD.FTZ R6, R6, R25 ;  /* 0x0000001906067221 */ /* 0x000fc40000010000 */
[----:B------:R-:W0:Y:S01]  /*18b0*/  LDS R23, [R13+0x8] ;  /* 0x000008000d177984 */ /* 0x000e220000000800 */
[----:B------:R-:W-:Y:S01]  /*18c0*/  LEA R31, R16, R27, 0x4 ;  /* 0x0000001b101f7211 */ /* 0x000fe200078e20ff */
[----:B-1----:R-:W-:Y:S02]  /*18d0*/  FADD.FTZ R4, R4, R21 ;  /* 0x0000001504047221 */ /* 0x002fe40000010000 */
[----:B------:R1:W0:Y:S01]  /*18e0*/  LDS R25, [R13+0xc] ;  /* 0x00000c000d197984 */ /* 0x0002220000000800 */
[----:B--2---:R-:W-:-:S03]  /*18f0*/  FADD.FTZ R5, R5, R20 ;  /* 0x0000001405057221 */ /* 0x004fc60000010000 */
[----:B------:R-:W2:Y:S01]  /*1900*/  LDS R21, [R27+0x8] ;  /* 0x000008001b157984 */ /* 0x000ea20000000800 */
[----:B---3--:R-:W-:-:S03]  /*1910*/  FADD.FTZ R7, R7, R22 ;  /* 0x0000001607077221 */ /* 0x008fc60000010000 */
[----:B------:R-:W3:Y:S01]  /*1920*/  LDS R20, [R27+0xc] ;  /* 0x00000c001b147984 */ /* 0x000ee20000000800 */
[----:B----4-:R-:W-:-:S03]  /*1930*/  FADD.FTZ R17, R4, R17 ;  /* 0x0000001104117221 */ /* 0x010fc60000010000 */
[----:B------:R-:W4:Y:S01]  /*1940*/  LDS R22, [R27+0x4] ;  /* 0x000004001b167984 */ /* 0x000f220000000800 */
[----:B-----5:R-:W-:-:S03]  /*1950*/  FADD.FTZ R4, R6, R15 ;  /* 0x0000000f06047221 */ /* 0x020fc60000010000 */
[----:B------:R-:W5:Y:S01]  /*1960*/  LDS R24, [R27] ;  /* 0x000000001b187984 */ /* 0x000f620000000800 */
[----:B------:R-:W-:-:S03]  /*1970*/  FADD.FTZ R5, R5, R18 ;  /* 0x0000001205057221 */ /* 0x000fc60000010000 */
[----:B------:R-:W5:Y:S01]  /*1980*/  LDS R15, [R31+0x4] ;  /* 0x000004001f0f7984 */ /* 0x000f620000000800 */
[----:B------:R-:W-:-:S03]  /*1990*/  FADD.FTZ R14, R7, R14 ;  /* 0x0000000e070e7221 */ /* 0x000fc60000010000 */
[----:B------:R-:W5:Y:S01]  /*19a0*/  LDS R6, [R31+0xc] ;  /* 0x00000c001f067984 */ /* 0x000f620000000800 */
[----:B------:R-:W-:Y:S01]  /*19b0*/  LEA R7, R16, R31, 0x4 ;  /* 0x0000001f10077211 */ /* 0x000fe200078e20ff */
[----:B------:R-:W-:Y:S02]  /*19c0*/  FADD.FTZ R17, R17, R12 ;  /* 0x0000000c11117221 */ /* 0x000fe40000010000 */
[----:B------:R-:W5:Y:S01]  /*19d0*/  LDS R18, [R31] ;  /* 0x000000001f127984 */ /* 0x000f620000000800 */
[----:B-1----:R-:W-:-:S03]  /*19e0*/  FADD.FTZ R13, R5, R10 ;  /* 0x0000000a050d7221 */ /* 0x002fc60000010000 */
[----:B------:R1:W5:Y:S04]  /*19f0*/  LDS R12, [R31+0x8] ;  /* 0x000008001f0c7984 */ /* 0x0003680000000800 */
[----:B------:R-:W5:Y:S01]  /*1a00*/  LDS R5, [R7] ;  /* 0x0000000007057984 */ /* 0x000f620000000800 */
[----:B0-----:R-:W-:Y:S01]  /*1a10*/  FADD.FTZ R4, R4, R23 ;  /* 0x0000001704047221 */ /* 0x001fe20000010000 */
[----:B------:R-:W-:Y:S01]  /*1a20*/  FADD.FTZ R25, R14, R25 ;  /* 0x000000190e197221 */ /* 0x000fe20000010000 */
[----:B-1----:R-:W-:Y:S01]  /*1a30*/  LEA R31, R16, R7, 0x4 ;  /* 0x00000007101f7211 */ /* 0x002fe200078e20ff */
[----:B------:R-:W0:Y:S01]  /*1a40*/  LDS R27, [R7+0x4] ;  /* 0x00000400071b7984 */ /* 0x000e220000000800 */
[----:B--2---:R-:W-:-:S03]  /*1a50*/  FADD.FTZ R21, R4, R21 ;  /* 0x0000001504157221 */ /* 0x004fc60000010000 */
[----:B------:R-:W1:Y:S01]  /*1a60*/  LDS R23, [R31] ;  /* 0x000000001f177984 */ /* 0x000e620000000800 */
[----:B---3--:R-:W-:-:S03]  /*1a70*/  FADD.FTZ R25, R25, R20 ;  /* 0x0000001419197221 */ /* 0x008fc60000010000 */
[----:B------:R-:W-:Y:S01]  /*1a80*/  LDS R20, [R31+0xc] ;  /* 0x00000c001f147984 */ /* 0x000fe20000000800 */
[----:B----4-:R-:W-:Y:S01]  /*1a90*/  FADD.FTZ R22, R13, R22 ;  /* 0x000000160d167221 */ /* 0x010fe20000010000 */
[----:B------:R-:W-:Y:S01]  /*1aa0*/  LEA R13, R16, R31, 0x4 ;  /* 0x0000001f100d7211 */ /* 0x000fe200078e20ff */
[----:B-----5:R-:W-:-:S04]  /*1ab0*/  FADD.FTZ R17, R17, R24 ;  /* 0x0000001811117221 */ /* 0x020fc80000010000 */
[----:B------:R-:W-:Y:S01]  /*1ac0*/  LDS R14, [R13+0x8] ;  /* 0x000008000d0e7984 */ /* 0x000fe20000000800 */
[----:B------:R-:W-:-:S03]  /*1ad0*/  FADD.FTZ R4, R22, R15 ;  /* 0x0000000f16047221 */ /* 0x000fc60000010000 */
[----:B------:R-:W2:Y:S01]  /*1ae0*/  LDS R15, [R7+0x8] ;  /* 0x00000800070f7984 */ /* 0x000ea20000000800 */
[----:B------:R-:W-:-:S03]  /*1af0*/  FADD.FTZ R6, R25, R6 ;  /* 0x0000000619067221 */ /* 0x000fc60000010000 */
[----:B------:R-:W3:Y:S01]  /*1b00*/  LDS R25, [R7+0xc] ;  /* 0x00000c0007197984 */ /* 0x000ee20000000800 */
[----:B------:R-:W-:-:S03]  /*1b10*/  FADD.FTZ R18, R17, R18 ;  /* 0x0000001211127221 */ /* 0x000fc60000010000 */
[----:B------:R-:W4:Y:S01]  /*1b20*/  LDS R22, [R31+0x4] ;  /* 0x000004001f167984 */ /* 0x000f220000000800 */
[----:B------:R-:W-:-:S03]  /*1b30*/  FADD.FTZ R12, R21, R12 ;  /* 0x0000000c150c7221 */ /* 0x000fc60000010000 */
[----:B------:R-:W5:Y:S01]  /*1b40*/  LDS R21, [R31+0x8] ;  /* 0x000008001f157984 */ /* 0x000f620000000800 */
[----:B------:R-:W-:-:S03]  /*1b50*/  FADD.FTZ R18, R18, R5 ;  /* 0x0000000512127221 */ /* 0x000fc60000010000 */
[----:B------:R-:W5:Y:S04]  /*1b60*/  LDS R17, [R13] ;  /* 0x000000000d117984 */ /* 0x000f680000000800 */
[----:B------:R-:W5:Y:S01]  /*1b70*/  LDS R5, [R13+0x4] ;  /* 0x000004000d057984 */ /* 0x000f620000000800 */
[----:B0-----:R-:W-:-:S03]  /*1b80*/  FADD.FTZ R27, R4, R27 ;  /* 0x0000001b041b7221 */ /* 0x001fc60000010000 */
[----:B------:R-:W0:Y:S01]  /*1b90*/  LDS R10, [R13+0xc] ;  /* 0x00000c000d0a7984 */ /* 0x000e220000000800 */
[----:B-1----:R-:W-:Y:S01]  /*1ba0*/  FADD.FTZ R18, R18, R23 ;  /* 0x0000001712127221 */ /* 0x002fe20000010000 */
[----:B------:R-:W-:Y:S01]  /*1bb0*/  LEA R23, R16, R13, 0x4 ;  /* 0x0000000d10177211 */ /* 0x000fe200078e20ff */
[----:B--2---:R-:W-:Y:S01]  /*1bc0*/  FADD.FTZ R12, R12, R15 ;  /* 0x0000000f0c0c7221 */ /* 0x004fe20000010000 */
[----:B---3--:R-:W-:Y:S01]  /*1bd0*/  FADD.FTZ R25, R6, R25 ;  /* 0x0000001906197221 */ /* 0x008fe20000010000 */
[----:B----4-:R-:W-:-:S03]  /*1be0*/  FADD.FTZ R22, R27, R22 ;  /* 0x000000161b167221 */ /* 0x010fc60000010000 */
[----:B------:R-:W-:Y:S01]  /*1bf0*/  FADD.FTZ R25, R25, R20 ;  /* 0x0000001419197221 */ /* 0x000fe20000010000 */
[----:B-----5:R-:W-:Y:S01]  /*1c00*/  FADD.FTZ R21, R12, R21 ;  /* 0x000000150c157221 */ /* 0x020fe20000010000 */
[----:B------:R-:W-:-:S03]  /*1c10*/  FADD.FTZ R4, R18, R17 ;  /* 0x0000001112047221 */ /* 0x000fc60000010000 */
[----:B------:R-:W-:Y:S01]  /*1c20*/  FADD.FTZ R6, R21, R14 ;  /* 0x0000000e15067221 */ /* 0x000fe20000010000 */
[----:B------:R-:W-:Y:S01]  /*1c30*/  FADD.FTZ R5, R22, R5 ;  /* 0x0000000516057221 */ /* 0x000fe20000010000 */
[----:B0-----:R-:W-:-:S07]  /*1c40*/  FADD.FTZ R7, R25, R10 ;  /* 0x0000000a19077221 */ /* 0x001fce0000010000 */
.L_x_260:
[----:B------:R-:W-:-:S13]  /*1c50*/  ISETP.NE.OR P0, PT, R2, RZ, P0 ;  /* 0x000000ff0200720c */ /* 0x000fda0000705670 */
[----:B------:R-:W-:Y:S05]  /*1c60*/  @!P0 BRA `(.L_x_256) ;  /* 0x0000000000a08947 */ /* 0x000fea0003800000 */
.L_x_257:
[----:B------:R-:W0:Y:S01]  /*1c70*/  LDS R25, [R23] ;  /* 0x0000000017197984 */ /* 0x000e220000000800 */
[----:B------:R-:W-:Y:S01]  /*1c80*/  LEA R27, R16, R23, 0x4 ;  /* 0x00000017101b7211 */ /* 0x000fe200078e20ff */
[----:B------:R-:W-:Y:S01]  /*1c90*/  UIADD3 UR6, UR6, 0x4, URZ ;  /* 0x0000000406067890 */ /* 0x000fe2000fffe03f */
[----:B------:R-:W-:Y:S01]  /*1ca0*/  IADD3 R2, R2, -0x4, RZ ;  /* 0xfffffffc02027810 */ /* 0x000fe20007ffe0ff */
[----:B------:R-:W1:Y:S01]  /*1cb0*/  LDS R13, [R23+0x8] ;  /* 0x00000800170d7984 */ /* 0x000e620000000800 */
[----:B------:R-:W-:Y:S02]  /*1cc0*/  LEA R31, R16, R27, 0x4 ;  /* 0x0000001b101f7211 */ /* 0x000fe400078e20ff */
[----:B------:R-:W-:Y:S01]  /*1cd0*/  ISETP.NE.AND P0, PT, R2, RZ, PT ;  /* 0x000000ff0200720c */ /* 0x000fe20003f05270 */
[----:B------:R-:W2:Y:S04]  /*1ce0*/  LDS R14, [R23+0x4] ;  /* 0x00000400170e7984 */ /* 0x000ea80000000800 */
        /* <DEDUP_REMOVED lines=32> */
.L_x_256:
[----:B------:R-:W-:-:S13]  /*1ef0*/  ISETP.NE.AND P0, PT, R8, RZ, PT ;  /* 0x000000ff0800720c */ /* 0x000fda0003f05270 */
[----:B------:R-:W-:Y:S05]  /*1f00*/  @!P0 BRA `(.L_x_255) ;  /* 0x00000000003c8947 */ /* 0x000fea0003800000 */
[----:B------:R-:W-:-:S05]  /*1f10*/  IMAD R2, R16, UR6, R11 ;  /* 0x0000000610027c24 */ /* 0x000fca000f8e020b */
[----:B------:R-:W-:-:S04]  /*1f20*/  LEA R2, R2, UR4, 0x4 ;  /* 0x0000000402027c11 */ /* 0x000fc8000f8e20ff */
[----:B------:R-:W-:-:S07]  /*1f30*/  IADD3 R13, R2, 0x8, RZ ;  /* 0x00000008020d7810 */ /* 0x000fce0007ffe0ff */
.L_x_261:
        /* <DEDUP_REMOVED lines=12> */
.L_x_255:
[----:B------:R-:W-:-:S13]  /*2000*/  ISETP.NE.AND P0, PT, R0, 0x1, PT ;  /* 0x000000010000780c */ /* 0x000fda0003f05270 */
[----:B------:R-:W-:Y:S05]  /*2010*/  @!P0 BRA `(.L_x_262) ;  /* 0x0000000400e88947 */ /* 0x000fea0003800000 */
[----:B0-----:R-:W0:Y:S08]  /*2020*/  LDC R15, c[0x0][0x220] ;  /* 0x00008800ff0f7b82 */ /* 0x001e300000000800 */
[----:B------:R-:W2:Y:S01]  /*2030*/  LDC.64 R12, c[0x0][0x230] ;  /* 0x00008c00ff0c7b82 */ /* 0x000ea20000000a00 */
[----:B0-----:R-:W-:-:S04]  /*2040*/  IMAD R15, R15, UR10, RZ ;  /* 0x0000000a0f0f7c24 */ /* 0x001fc8000f8e02ff */
[----:B--2---:R-:W-:-:S04]  /*2050*/  IMAD.WIDE.U32 R12, R15, 0x4, R12 ;  /* 0x000000040f0c7825 */ /* 0x004fc800078e000c */
[----:B------:R-:W-:-:S05]  /*2060*/  IMAD.WIDE R12, R19, 0x10, R12 ;  /* 0x00000010130c7825 */ /* 0x000fca00078e020c */
[----:B------:R2:W-:Y:S02]  /*2070*/  STG.E.128 desc[UR8][R12.64], R4 ;  /* 0x000000040c007986 */ /* 0x0005e4000c101d08 */
.L_x_254:
[----:B------:R-:W-:Y:S05]  /*2080*/  BSYNC B0 ;  /* 0x0000000000007941 */ /* 0x000fea0003800000 */
.L_x_253:
        /* <DEDUP_REMOVED lines=9> */
[----:B------:R-:W3:Y:S01]  /*2120*/  S2R R11, SR_LANEID ;  /* 0x00000000000b7919 */ /* 0x000ee20000000000 */
[----:B------:R-:W-:Y:S01]  /*2130*/  VOTEU.ANY UR6, UPT, PT ;  /* 0x0000000000067886 */ /* 0x000fe200038e0100 */
[----:B-12---:R-:W1:Y:S01]  /*2140*/  LDC.64 R4, c[0x0][0x238] ;  /* 0x00008e00ff047b82 */ /* 0x006e620000000a00 */
[----:B------:R-:W3:Y:S08]  /*2150*/  FLO.U32 R6, UR6 ;  /* 0x0000000600067d00 */ /* 0x000ef000080e0000 */
[----:B------:R-:W2:Y:S01]  /*2160*/  POPC R7, UR6 ;  /* 0x0000000600077d09 */ /* 0x000ea20008000000 */
[----:B-1----:R-:W-:Y:S01]  /*2170*/  IMAD.WIDE.U32 R2, R3, 0x4, R4 ;  /* 0x0000000403027825 */ /* 0x002fe200078e0004 */
[----:B---3--:R-:W-:-:S13]  /*2180*/  ISETP.EQ.U32.AND P0, PT, R6, R11, PT ;  /* 0x0000000b0600720c */ /* 0x008fda0003f02070 */
[----:B--2---:R-:W2:Y:S01]  /*2190*/  @P0 ATOMG.E.ADD.STRONG.GPU PT, R3, desc[UR8][R2.64], R7 ;  /* 0x00000007020309a8 */ /* 0x004ea200081ee1c8 */
[----:B------:R-:W1:Y:S02]  /*21a0*/  S2R R5, SR_LTMASK ;  /* 0x0000000000057919 */ /* 0x000e640000003900 */
[----:B-1----:R-:W-:Y:S01]  /*21b0*/  LOP3.LUT R8, R5, UR6, RZ, 0xc0, !PT ;  /* 0x0000000605087c12 */ /* 0x002fe2000f8ec0ff */
[----:B------:R-:W-:Y:S01]  /*21c0*/  ULEA UR6, UR7, UR5, 0x18 ;  /* 0x0000000507067291 */ /* 0x000fe2000f8ec03f */
[----:B------:R-:W-:Y:S02]  /*21d0*/  IADD3 R5, R0, -0x1, RZ ;  /* 0xffffffff00057810 */ /* 0x000fe40007ffe0ff */
[----:B------:R-:W1:Y:S01]  /*21e0*/  POPC R11, R8 ;  /* 0x00000008000b7309 */ /* 0x000e620000000000 */
[----:B--2---:R-:W1:Y:S02]  /*21f0*/  SHFL.IDX PT, R4, R3, R6, 0x1f ;  /* 0x00001f0603047589 */ /* 0x004e6400000e0000 */
[----:B-1----:R-:W-:-:S04]  /*2200*/  IADD3 R4, R4, R11, RZ ;  /* 0x0000000b04047210 */ /* 0x002fc80007ffe0ff */
[----:B------:R-:W-:-:S04]  /*2210*/  ISETP.NE.AND P0, PT, R4, R5, PT ;  /* 0x000000050400720c */ /* 0x000fc80003f05270 */
[----:B------:R-:W-:-:S05]  /*2220*/  SEL R4, RZ, 0x1, P0 ;  /* 0x00000001ff047807 */ /* 0x000fca0000000000 */
[----:B------:R3:W-:Y:S04]  /*2230*/  STS.U8 [UR6], R4 ;  /* 0x00000004ff007988 */ /* 0x0007e80008000006 */
.L_x_264:
[----:B------:R-:W-:Y:S05]  /*2240*/  BSYNC B0 ;  /* 0x0000000000007941 */ /* 0x000fea0003800000 */
.L_x_263:
[----:B------:R-:W-:Y:S01]  /*2250*/  BAR.SYNC.DEFER_BLOCKING 0x0 ;  /* 0x0000000000007b1d */ /* 0x000fe20000010000 */
[----:B------:R-:W-:-:S09]  /*2260*/  ULEA UR6, UR7, UR5, 0x18 ;  /* 0x0000000507067291 */ /* 0x000fd2000f8ec03f */
[----:B------:R-:W4:Y:S02]  /*2270*/  LDS.U8 R2, [UR6] ;  /* 0x00000006ff027984 */ /* 0x000f240008000000 */
[----:B----4-:R-:W-:-:S04]  /*2280*/  ISETP.NE.AND P0, PT, R2, RZ, PT ;  /* 0x000000ff0200720c */ /* 0x010fc80003f05270 */
[----:B------:R-:W-:-:S13]  /*2290*/  ISETP.NE.OR P0, PT, R9, RZ, !P0 ;  /* 0x000000ff0900720c */ /* 0x000fda0004705670 */
[----:B------:R-:W-:Y:S05]  /*22a0*/  @P0 EXIT ;  /* 0x000000000000094d */ /* 0x000fea0003800000 */
[----:B------:R-:W-:Y:S02]  /*22b0*/  ISETP.NE.AND P0, PT, R0, RZ, PT ;  /* 0x000000ff0000720c */ /* 0x000fe40003f05270 */
[----:B-123--:R-:W-:Y:S02]  /*22c0*/  CS2R R4, SRZ ;  /* 0x0000000000047805 */ /* 0x00efe4000001ff00 */
[----:B------:R-:W-:-:S09]  /*22d0*/  CS2R R6, SRZ ;  /* 0x0000000000067805 */ /* 0x000fd2000001ff00 */
[----:B------:R-:W-:Y:S05]  /*22e0*/  @!P0 BRA `(.L_x_265) ;  /* 0x00000004002c8947 */ /* 0x000fea0003800000 */
[C---:B------:R-:W-:Y:S01]  /*22f0*/  IADD3 R2, R0.reuse, -0x1, RZ ;  /* 0xffffffff00027810 */ /* 0x040fe20007ffe0ff */
[----:B------:R-:W-:Y:S01]  /*2300*/  UMOV UR4, URZ ;  /* 0x0000003f00047c82 */ /* 0x000fe20008000000 */
[----:B------:R-:W-:Y:S01]  /*2310*/  LOP3.LUT R17, R0, 0x3, RZ, 0xc0, !PT ;  /* 0x0000000300117812 */ /* 0x000fe200078ec0ff */
[----:B------:R-:W-:Y:S01]  /*2320*/  HFMA2.MMA R5, -RZ, RZ, 0, 0 ;  /* 0x00000000ff057435 */ /* 0x000fe200000001ff */
[----:B------:R-:W-:Y:S02]  /*2330*/  ISETP.GE.U32.AND P0, PT, R2, 0x3, PT ;  /* 0x000000030200780c */ /* 0x000fe40003f06070 */
[----:B------:R-:W-:-:S11]  /*2340*/  ISETP.NE.AND P1, PT, R17, RZ, PT ;  /* 0x000000ff1100720c */ /* 0x000fd60003f25270 */
[----:B------:R-:W-:Y:S05]  /*2350*/  @!P0 BRA `(.L_x_266) ;  /* 0x0000000000c88947 */ /* 0x000fea0003800000 */
[----:B------:R-:W1:Y:S01]  /*2360*/  LDC R16, c[0x0][0x220] ;  /* 0x00008800ff107b82 */ /* 0x000e620000000800 */
[----:B------:R-:W-:Y:S02]  /*2370*/  IADD3 R0, -R17, R0, RZ ;  /* 0x0000000011007210 */ /* 0x000fe40007ffe1ff */
[----:B------:R-:W-:Y:S02]  /*2380*/  CS2R R4, SRZ ;  /* 0x0000000000047805 */ /* 0x000fe4000001ff00 */
[----:B------:R-:W-:Y:S01]  /*2390*/  CS2R R6, SRZ ;  /* 0x0000000000067805 */ /* 0x000fe2000001ff00 */
[----:B------:R-:W-:Y:S02]  /*23a0*/  UMOV UR4, URZ ;  /* 0x0000003f00047c82 */ /* 0x000fe40008000000 */
[----:B------:R-:W2:Y:S04]  /*23b0*/  LDC.64 R2, c[0x0][0x230] ;  /* 0x00008c00ff027b82 */ /* 0x000ea80000000a00 */
.L_x_267:
[----:B-1----:R-:W-:-:S05]  /*23c0*/  IMAD R9, R16, UR4, RZ ;  /* 0x0000000410097c24 */ /* 0x002fca000f8e02ff */
[-C--:B------:R-:W-:Y:S02]  /*23d0*/  IADD3 R11, R9, R16.reuse, RZ ;  /* 0x00000010090b7210 */ /* 0x080fe40007ffe0ff */
[----:B------:R-:W-:Y:S02]  /*23e0*/  SHF.R.S32.HI R8, RZ, 0x1f, R9 ;  /* 0x0000001fff087819 */ /* 0x000fe40000011409 */
[----:B0-----:R-:W-:Y:S02]  /*23f0*/  IADD3 R13, R11, R16, RZ ;  /* 0x000000100b0d7210 */ /* 0x001fe40007ffe0ff */
[----:B------:R-:W-:Y:S02]  /*2400*/  SHF.R.S32.HI R10, RZ, 0x1f, R11 ;  /* 0x0000001fff0a7819 */ /* 0x000fe4000001140b */
[----:B------:R-:W-:Y:S02]  /*2410*/  LEA.HI R8, R8, R9, RZ, 0x2 ;  /* 0x0000000908087211 */ /* 0x000fe400078f10ff */
[----:B------:R-:W-:-:S02]  /*2420*/  SHF.R.S32.HI R12, RZ, 0x1f, R13 ;  /* 0x0000001fff0c7819 */ /* 0x000fc4000001140d */
[----:B------:R-:W-:Y:S02]  /*2430*/  LEA.HI R10, R10, R11, RZ, 0x2 ;  /* 0x0000000b0a0a7211 */ /* 0x000fe400078f10ff */
[----:B------:R-:W-:Y:S02]  /*2440*/  LEA.HI.SX32 R9, R8, R19, 0x1e ;  /* 0x0000001308097211 */ /* 0x000fe400078ff2ff */
[----:B------:R-:W-:Y:S02]  /*2450*/  IADD3 R14, R13, R16, RZ ;  /* 0x000000100d0e7210 */ /* 0x000fe40007ffe0ff */
[----:B------:R-:W-:Y:S01]  /*2460*/  LEA.HI R12, R12, R13, RZ, 0x2 ;  /* 0x0000000d0c0c7211 */ /* 0x000fe200078f10ff */
[----:B--2---:R-:W-:Y:S01]  /*2470*/  IMAD.WIDE R8, R9, 0x10, R2 ;  /* 0x0000001009087825 */ /* 0x004fe200078e0202 */
        /* <DEDUP_REMOVED lines=32> */
.L_x_266:
[----:B------:R-:W-:Y:S05]  /*2680*/  @!P1 BRA `(.L_x_265) ;  /* 0x0000000000449947 */ /* 0x000fea0003800000 */
[----:B------:R-:W1:Y:S01]  /*2690*/  LDC.64 R2, c[0x0][0x230] ;  /* 0x00008c00ff027b82 */ /* 0x000e620000000a00 */
[----:B------:R-:W-:Y:S02]  /*26a0*/  ULDC UR5, c[0x0][0x220] ;  /* 0x0000880000057ab9 */ /* 0x000fe40000000800 */
[----:B------:R-:W-:-:S06]  /*26b0*/  UIMAD UR4, UR4, UR5, URZ ;  /* 0x00000005040472a4 */ /* 0x000fcc000f8e023f */
[----:B------:R-:W-:-:S07]  /*26c0*/  MOV R0, UR4 ;  /* 0x0000000400007c02 */ /* 0x000fce0008000f00 */
.L_x_268:
[----:B------:R-:W-:-:S04]  /*26d0*/  SHF.R.S32.HI R9, RZ, 0x1f, R0 ;  /* 0x0000001fff097819 */ /* 0x000fc80000011400 */
[----:B------:R-:W-:-:S04]  /*26e0*/  LEA.HI R8, R9, R0, RZ, 0x2 ;  /* 0x0000000009087211 */ /* 0x000fc800078f10ff */
[----:B------:R-:W-:-:S05]  /*26f0*/  LEA.HI.SX32 R9, R8, R19, 0x1e ;  /* 0x0000001308097211 */ /* 0x000fca00078ff2ff */
[----:B-1----:R-:W-:-:S06]  /*2700*/  IMAD.WIDE R8, R9, 0x10, R2 ;  /* 0x0000001009087825 */ /* 0x002fcc00078e0202 */
        /* <DEDUP_REMOVED lines=9> */
.L_x_265:
[----:B------:R-:W-:Y:S01]  /*27a0*/  STG.E.128 desc[UR8][R28.64], R4 ;  /* 0x000000041c007986 */ /* 0x000fe2000c101d08 */
[----:B------:R-:W-:Y:S05]  /*27b0*/  EXIT ;  /* 0x000000000000794d */ /* 0x000fea0003800000 */
.L_x_262:
[----:B------:R-:W-:Y:S01]  /*27c0*/  STG.E.128 desc[UR8][R28.64], R4 ;  /* 0x000000041c007986 */ /* 0x000fe2000c101d08 */
[----:B------:R-:W-:Y:S05]  /*27d0*/  EXIT ;  /* 0x000000000000794d */ /* 0x000fea0003800000 */
.L_x_269:
        /* <DEDUP_REMOVED lines=10> */
.L_x_338:


//--------------------- .text._Z13biasAdd_bpropIfLi4EEvPT_iiPVfPiS1_ --------------------------
	.section	.text._Z13biasAdd_bpropIfLi4EEvPT_iiPVfPiS1_,"ax",@progbits
	.align	128
        .global         _Z13biasAdd_bpropIfLi4EEvPT_iiPVfPiS1_
        .type           _Z13biasAdd_bpropIfLi4EEvPT_iiPVfPiS1_,@function
        .size           _Z13biasAdd_bpropIfLi4EEvPT_iiPVfPiS1_,(.L_x_339 - _Z13biasAdd_bpropIfLi4EEvPT_iiPVfPiS1_)
        .other          _Z13biasAdd_bpropIfLi4EEvPT_iiPVfPiS1_,@"STO_CUDA_ENTRY STV_DEFAULT"
_Z13biasAdd_bpropIfLi4EEvPT_iiPVfPiS1_:
.text._Z13biasAdd_bpropIfLi4EEvPT_iiPVfPiS1_:
[----:B------:R-:W-:Y:S08]  /*0000*/  LDC R1, c[0x0][0x28] ;  /* 0x00000a00ff017b82 */ /* 0x000ff00000000800 */
[----:B------:R-:W0:Y:S01]  /*0010*/  LDC R0, c[0x0][RZ] ;  /* 0x00000000ff007b82 */ /* 0x000e220000000800 */
[----:B------:R-:W-:Y:S01]  /*0020*/  ULDC.64 UR6, c[0x0][0x208] ;  /* 0x0000820000067ab9 */ /* 0x000fe20000000a00 */
[----:B------:R-:W-:Y:S01]  /*0030*/  ULDC.64 UR10, c[0x0][0x210] ;  /* 0x00008400000a7ab9 */ /* 0x000fe20000000a00 */
[----:B------:R-:W-:Y:S01]  /*0040*/  ULDC.64 UR12, c[0x0][0x210] ;  /* 0x00008400000c7ab9 */ /* 0x000fe20000000a00 */
[----:B------:R-:W-:Y:S01]  /*0050*/  BSSY B1, `(.L_x_270) ;  /* 0x00000cc000017945 */ /* 0x000fe20003800000 */
[----:B------:R-:W-:-:S03]  /*0060*/  HFMA2.MMA R23, -RZ, RZ, 0, 0 ;  /* 0x00000000ff177435 */ /* 0x000fc600000001ff */
        /* <DEDUP_REMOVED lines=17> */
[----:B------:R-:W-:-:S04]  /*0180*/  IMAD.HI.U32 R8, R8, R5, RZ ;  /* 0x0000000508087227 */ /* 0x000fc800078e00ff */
[----:B------:R-:W-:-:S04]  /*0190*/  IMAD.MOV R7, RZ, RZ, -R8 ;  /* 0x000000ffff077224 */ /* 0x000fc800078e0a08 */
[----:B------:R-:W-:Y:S02]  /*01a0*/  IMAD R7, R2, R7, R5 ;  /* 0x0000000702077224 */ /* 0x000fe400078e0205 */
[----:B------:R1:W2:Y:S03]  /*01b0*/  F2I.FTZ.U32.TRUNC.NTZ R5, R4 ;  /* 0x0000000400057305 */ /* 0x0002a6000021f000 */
[----:B------:R-:W-:Y:S02]  /*01c0*/  ISETP.GE.U32.AND P0, PT, R7, R2, PT ;  /* 0x000000020700720c */ /* 0x000fe40003f06070 */
[----:B-1----:R-:W-:Y:S02]  /*01d0*/  MOV R4, RZ ;  /* 0x000000ff00047202 */ /* 0x002fe40000000f00 */
[----:B--2---:R-:W-:-:S09]  /*01e0*/  IADD3 R6, RZ, -R5, RZ ;  /* 0x80000005ff067210 */ /* 0x004fd20007ffe0ff */
[----:B------:R-:W-:Y:S01]  /*01f0*/  @P0 VIADD R8, R8, 0x1 ;  /* 0x0000000108080836 */ /* 0x000fe20000000000 */
[----:B------:R-:W-:-:S04]  /*0200*/  @P0 IADD3 R7, R7, -R2, RZ ;  /* 0x8000000207070210 */ /* 0x000fc80007ffe0ff */
        /* <DEDUP_REMOVED lines=16> */
[----:B------:R-:W-:Y:S01]  /*0310*/  @P0 IMAD.IADD R6, R6, 0x1, -R3 ;  /* 0x0000000106060824 */ /* 0x000fe200078e0a03 */
[----:B------:R-:W-:-:S04]  /*0320*/  @P0 IADD3 R12, R12, 0x1, RZ ;  /* 0x000000010c0c0810 */ /* 0x000fc80007ffe0ff */
        /* <DEDUP_REMOVED lines=8> */
[----:B------:R-:W-:Y:S01]  /*03b0*/  IMAD.IADD R8, R11, 0x1, -R6 ;  /* 0x000000010b087824 */ /* 0x000fe200078e0a06 */
[----:B------:R-:W-:Y:S01]  /*03c0*/  BSSY B0, `(.L_x_272) ;  /* 0x000006d000007945 */ /* 0x000fe20003800000 */
[----:B------:R-:W-:Y:S02]  /*03d0*/  MOV R25, RZ ;  /* 0x000000ff00197202 */ /* 0x000fe40000000f00 */
[----:B------:R-:W-:Y:S02]  /*03e0*/  MOV R23, RZ ;  /* 0x000000ff00177202 */ /* 0x000fe40000000f00 */
[----:B------:R-:W-:-:S04]  /*03f0*/  SHF.R.S32.HI R11, RZ, 0x1f, R8 ;  /* 0x0000001fff0b7819 */ /* 0x000fc80000011408 */
        /* <DEDUP_REMOVED lines=15> */
.L_x_276:
[C---:B------:R-:W-:Y:S01]  /*04f0*/  IADD3 R19, R6.reuse, R25, RZ ;  /* 0x0000001906137210 */ /* 0x040fe20007ffe0ff */
[----:B------:R-:W-:Y:S01]  /*0500*/  IMAD.MOV.U32 R12, RZ, RZ, R9 ;  /* 0x000000ffff0c7224 */ /* 0x000fe200078e0009 */
[----:B------:R-:W-:Y:S02]  /*0510*/  IADD3 R17, R6, 0x1, R25 ;  /* 0x0000000106117810 */ /* 0x000fe40007ffe019 */
[----:B------:R-:W-:-:S05]  /*0520*/  SHF.R.S32.HI R15, RZ, 0x1f, R19 ;  /* 0x0000001fff0f7819 */ /* 0x000fca0000011413 */
[-C--:B------:R-:W-:Y:S02]  /*0530*/  IMAD R16, R15, R10.reuse, RZ ;  /* 0x0000000a0f107224 */ /* 0x080fe400078e02ff */
[----:B------:R-:W-:-:S04]  /*0540*/  IMAD.WIDE.U32 R14, R19, R10, R12 ;  /* 0x0000000a130e7225 */ /* 0x000fc800078e000c */
[----:B------:R-:W-:Y:S01]  /*0550*/  IMAD R21, R19, R22, R16 ;  /* 0x0000001613157224 */ /* 0x000fe200078e0210 */
[----:B------:R-:W-:Y:S02]  /*0560*/  SHF.R.S32.HI R19, RZ, 0x1f, R17 ;  /* 0x0000001fff137819 */ /* 0x000fe40000011411 */
[----:B------:R-:W-:Y:S02]  /*0570*/  LEA R26, P2, R14, UR10, 0x2 ;  /* 0x0000000a0e1a7c11 */ /* 0x000fe4000f8410ff */
[----:B------:R-:W-:Y:S01]  /*0580*/  IADD3 R15, R15, R21, RZ ;  /* 0x000000150f0f7210 */ /* 0x000fe20007ffe0ff */
[----:B------:R-:W-:-:S03]  /*0590*/  IMAD R19, R19, R10, RZ ;  /* 0x0000000a13137224 */ /* 0x000fc600078e02ff */
[----:B------:R-:W-:Y:S01]  /*05a0*/  LEA.HI.X R27, R14, UR11, R15, 0x2, P2 ;  /* 0x0000000b0e1b7c11 */ /* 0x000fe200090f140f */
[----:B------:R-:W-:-:S04]  /*05b0*/  IMAD.WIDE.U32 R14, R17, R10, R12 ;  /* 0x0000000a110e7225 */ /* 0x000fc800078e000c */
[----:B------:R-:W-:Y:S01]  /*05c0*/  IMAD R19, R17, R22, R19 ;  /* 0x0000001611137224 */ /* 0x000fe200078e0213 */
[----:B------:R-:W-:Y:S01]  /*05d0*/  IADD3 R17, R6, 0x2, R25 ;  /* 0x0000000206117810 */ /* 0x000fe20007ffe019 */
[----:B------:R-:W2:Y:S01]  /*05e0*/  LDG.E R26, desc[UR6][R26.64] ;  /* 0x000000061a1a7981 */ /* 0x000ea2000c1e1900 */
[C---:B------:R-:W-:Y:S02]  /*05f0*/  LEA R20, P2, R14.reuse, UR10, 0x2 ;  /* 0x0000000a0e147c11 */ /* 0x040fe4000f8410ff */
[----:B------:R-:W-:Y:S02]  /*0600*/  IADD3 R19, R15, R19, RZ ;  /* 0x000000130f137210 */ /* 0x000fe40007ffe0ff */
[----:B------:R-:W-:Y:S02]  /*0610*/  SHF.R.S32.HI R15, RZ, 0x1f, R17 ;  /* 0x0000001fff0f7819 */ /* 0x000fe40000011411 */
[----:B------:R-:W-:-:S03]  /*0620*/  LEA.HI.X R21, R14, UR11, R19, 0x2, P2 ;  /* 0x0000000b0e157c11 */ /* 0x000fc600090f1413 */
[----:B------:R-:W-:Y:S02]  /*0630*/  IMAD R15, R15, R10, RZ ;  /* 0x0000000a0f0f7224 */ /* 0x000fe400078e02ff */
[----:B------:R-:W3:Y:S02]  /*0640*/  LDG.E R20, desc[UR6][R20.64] ;  /* 0x0000000614147981 */ /* 0x000ee4000c1e1900 */
[C---:B------:R-:W-:Y:S02]  /*0650*/  IMAD R19, R17.reuse, R22, R15 ;  /* 0x0000001611137224 */ /* 0x040fe400078e020f */
[----:B------:R-:W-:Y:S01]  /*0660*/  IMAD.WIDE.U32 R14, R17, R10, R12 ;  /* 0x0000000a110e7225 */ /* 0x000fe200078e000c */
[----:B------:R-:W-:-:S04]  /*0670*/  IADD3 R17, R6, 0x3, R25 ;  /* 0x0000000306117810 */ /* 0x000fc80007ffe019 */
[----:B------:R-:W-:Y:S02]  /*0680*/  IADD3 R15, R15, R19, RZ ;  /* 0x000000130f0f7210 */ /* 0x000fe40007ffe0ff */
[----:B------:R-:W-:-:S04]  /*0690*/  LEA R18, P2, R14, UR10, 0x2 ;  /* 0x0000000a0e127c11 */ /* 0x000fc8000f8410ff */
[----:B------:R-:W-:Y:S02]  /*06a0*/  LEA.HI.X R19, R14, UR11, R15, 0x2, P2 ;  /* 0x0000000b0e137c11 */ /* 0x000fe400090f140f */
[----:B------:R-:W-:-:S03]  /*06b0*/  SHF.R.S32.HI R15, RZ, 0x1f, R17 ;  /* 0x0000001fff0f7819 */ /* 0x000fc60000011411 */
[----:B------:R-:W4:Y:S02]  /*06c0*/  LDG.E R18, desc[UR6][R18.64] ;  /* 0x0000000612127981 */ /* 0x000f24000c1e1900 */
[-C--:B------:R-:W-:Y:S02]  /*06d0*/  IMAD R16, R15, R10.reuse, RZ ;  /* 0x0000000a0f107224 */ /* 0x080fe400078e02ff */
[----:B------:R-:W-:-:S04]  /*06e0*/  IMAD.WIDE.U32 R14, R17, R10, R12 ;  /* 0x0000000a110e7225 */ /* 0x000fc800078e000c */
[----:B------:R-:W-:Y:S01]  /*06f0*/  IMAD R17, R17, R22, R16 ;  /* 0x0000001611117224 */ /* 0x000fe200078e0210 */
[----:B------:R-:W-:-:S03]  /*0700*/  LEA R16, P2, R14, UR10, 0x2 ;  /* 0x0000000a0e107c11 */ /* 0x000fc6000f8410ff */
[----:B------:R-:W-:-:S05]  /*0710*/  IMAD.IADD R15, R15, 0x1, R17 ;  /* 0x000000010f0f7824 */ /* 0x000fca00078e0211 */
[----:B------:R-:W-:-:S05]  /*0720*/  LEA.HI.X R17, R14, UR11, R15, 0x2, P2 ;  /* 0x0000000b0e117c11 */ /* 0x000fca00090f140f */
[----:B------:R-:W5:Y:S01]  /*0730*/  LDG.E R16, desc[UR6][R16.64] ;  /* 0x0000000610107981 */ /* 0x000f62000c1e1900 */
[----:B------:R-:W-:-:S04]  /*0740*/  IADD3 R25, R25, 0x4, RZ ;  /* 0x0000000419197810 */ /* 0x000fc80007ffe0ff */
[----:B------:R-:W-:Y:S01]  /*0750*/  ISETP.GE.AND P2, PT, R25, R24, PT ;  /* 0x000000181900720c */ /* 0x000fe20003f46270 */
[----:B--2---:R-:W-:-:S04]  /*0760*/  FADD.FTZ R23, R26, R23 ;  /* 0x000000171a177221 */ /* 0x004fc80000010000 */
[----:B---3--:R-:W-:-:S04]  /*0770*/  FADD.FTZ R23, R23, R20 ;  /* 0x0000001417177221 */ /* 0x008fc80000010000 */
[----:B----4-:R-:W-:-:S04]  /*0780*/  FADD.FTZ R23, R23, R18 ;  /* 0x0000001217177221 */ /* 0x010fc80000010000 */
[----:B-----5:R-:W-:Y:S01]  /*0790*/  FADD.FTZ R23, R23, R16 ;  /* 0x0000001017177221 */ /* 0x020fe20000010000 */
[----:B------:R-:W-:Y:S06]  /*07a0*/  @!P2 BRA `(.L_x_276) ;  /* 0xfffffffc0050a947 */ /* 0x000fec000383ffff */
.L_x_275:
[----:B------:R-:W-:Y:S05]  /*07b0*/  BSYNC B2 ;  /* 0x0000000000027941 */ /* 0x000fea0003800000 */
.L_x_274:
[----:B------:R-:W-:Y:S01]  /*07c0*/  IADD3 R14, R11, -R25, RZ ;  /* 0x800000190b0e7210 */ /* 0x000fe20007ffe0ff */
[----:B------:R-:W-:Y:S03]  /*07d0*/  BSSY B2, `(.L_x_277) ;  /* 0x000001c000027945 */ /* 0x000fe60003800000 */
[----:B------:R-:W-:-:S13]  /*07e0*/  ISETP.GT.AND P2, PT, R14, 0x1, PT ;  /* 0x000000010e00780c */ /* 0x000fda0003f44270 */
[----:B------:R-:W-:Y:S05]  /*07f0*/  @!P2 BRA `(.L_x_278) ;  /* 0x000000000064a947 */ /* 0x000fea0003800000 */
[C---:B------:R-:W-:Y:S01]  /*0800*/  IADD3 R19, R6.reuse, R25, RZ ;  /* 0x0000001906137210 */ /* 0x040fe20007ffe0ff */
[----:B------:R-:W-:Y:S01]  /*0810*/  IMAD.MOV.U32 R16, RZ, RZ, R9 ;  /* 0x000000ffff107224 */ /* 0x000fe200078e0009 */
[----:B------:R-:W-:Y:S01]  /*0820*/  IADD3 R21, R6, 0x1, R25 ;  /* 0x0000000106157810 */ /* 0x000fe20007ffe019 */
[----:B------:R-:W-:Y:S01]  /*0830*/  ULDC.64 UR4, c[0x0][0x210] ;  /* 0x0000840000047ab9 */ /* 0x000fe20000000a00 */
[----:B------:R-:W-:Y:S02]  /*0840*/  SHF.R.S32.HI R15, RZ, 0x1f, R19 ;  /* 0x0000001fff0f7819 */ /* 0x000fe40000011413 */
[----:B------:R-:W-:Y:S02]  /*0850*/  MOV R17, R13 ;  /* 0x0000000d00117202 */ /* 0x000fe40000000f00 */
[----:B------:R-:W-:Y:S01]  /*0860*/  SHF.R.S32.HI R27, RZ, 0x1f, R21 ;  /* 0x0000001fff1b7819 */ /* 0x000fe20000011415 */
[-C--:B------:R-:W-:Y:S02]  /*0870*/  IMAD R18, R15, R10.reuse, RZ ;  /* 0x0000000a0f127224 */ /* 0x080fe400078e02ff */
        /* <DEDUP_REMOVED lines=8> */
[----:B------:R-:W-:Y:S02]  /*0900*/  LEA.HI.X R19, R14, UR5, R19, 0x2, P0 ;  /* 0x000000050e137c11 */ /* 0x000fe400080f1413 */
[----:B------:R-:W-:-:S03]  /*0910*/  IADD3 R15, R17, R27, RZ ;  /* 0x0000001b110f7210 */ /* 0x000fc60007ffe0ff */
[----:B------:R-:W2:Y:S01]  /*0920*/  LDG.E R18, desc[UR6][R18.64] ;  /* 0x0000000612127981 */ /* 0x000ea2000c1e1900 */
[----:B------:R-:W-:-:S05]  /*0930*/  LEA.HI.X R21, R16, UR5, R15, 0x2, P2 ;  /* 0x0000000510157c11 */ /* 0x000fca00090f140f */
[----:B------:R-:W3:Y:S01]  /*0940*/  LDG.E R20, desc[UR6][R20.64] ;  /* 0x0000000614147981 */ /* 0x000ee2000c1e1900 */
[----:B------:R-:W-:Y:S01]  /*0950*/  PLOP3.LUT P0, PT, PT, PT, PT, 0x8, 0x0 ;  /* 0x000000000000781c */ /* 0x000fe20003f0e170 */
[----:B------:R-:W-:Y:S02]  /*0960*/  VIADD R25, R25, 0x2 ;  /* 0x0000000219197836 */ /* 0x000fe40000000000 */
[----:B--2---:R-:W-:-:S04]  /*0970*/  FADD.FTZ R23, R23, R18 ;  /* 0x0000001217177221 */ /* 0x004fc80000010000 */
[----:B---3--:R-:W-:-:S07]  /*0980*/  FADD.FTZ R23, R23, R20 ;  /* 0x0000001417177221 */ /* 0x008fce0000010000 */
.L_x_278:
[----:B------:R-:W-:Y:S05]  /*0990*/  BSYNC B2 ;  /* 0x0000000000027941 */ /* 0x000fea0003800000 */
.L_x_277:
        /* <DEDUP_REMOVED lines=12> */
[----:B------:R-:W2:Y:S01]  /*0a60*/  LDG.E R14, desc[UR6][R14.64] ;  /* 0x000000060e0e7981 */ /* 0x000ea2000c1e1900 */
[----:B------:R-:W-:Y:S02]  /*0a70*/  VIADD R25, R25, 0x1 ;  /* 0x0000000119197836 */ /* 0x000fe40000000000 */
[----:B--2---:R-:W-:-:S07]  /*0a80*/  FADD.FTZ R23, R23, R14 ;  /* 0x0000000e17177221 */ /* 0x004fce0000010000 */
.L_x_273:
[----:B------:R-:W-:Y:S05]  /*0a90*/  BSYNC B0 ;  /* 0x0000000000007941 */ /* 0x000fea0003800000 */
.L_x_272:
[----:B------:R-:W-:Y:S01]  /*0aa0*/  IADD3 R11, R25, 0x3, RZ ;  /* 0x00000003190b7810 */ /* 0x000fe20007ffe0ff */
[----:B------:R-:W-:Y:S03]  /*0ab0*/  BSSY B0, `(.L_x_279) ;  /* 0x000001e000007945 */ /* 0x000fe60003800000 */
[----:B------:R-:W-:-:S13]  /*0ac0*/  ISETP.GE.AND P0, PT, R11, R8, PT ;  /* 0x000000080b00720c */ /* 0x000fda0003f06270 */
[----:B------:R-:W-:Y:S05]  /*0ad0*/  @P0 BRA `(.L_x_280) ;  /* 0x00000000006c0947 */ /* 0x000fea0003800000 */
[----:B------:R-:W-:Y:S02]  /*0ae0*/  SHF.R.S32.HI R20, RZ, 0x1f, R9 ;  /* 0x0000001fff147819 */ /* 0x000fe40000011409 */
[----:B------:R-:W-:-:S07]  /*0af0*/  SHF.R.S32.HI R11, RZ, 0x1f, R10 ;  /* 0x0000001fff0b7819 */ /* 0x000fce000001140a */
.L_x_281:
[----:B------:R-:W-:Y:S02]  /*0b00*/  IADD3 R15, R6, R25, RZ ;  /* 0x00000019060f7210 */ /* 0x000fe40007ffe0ff */
[----:B------:R-:W-:Y:S02]  /*0b10*/  MOV R12, R9 ;  /* 0x00000009000c7202 */ /* 0x000fe40000000f00 */
[----:B------:R-:W-:-:S05]  /*0b20*/  SHF.R.S32.HI R13, RZ, 0x1f, R15 ;  /* 0x0000001fff0d7819 */ /* 0x000fca000001140f */
[-C--:B------:R-:W-:Y:S02]  /*0b30*/  IMAD R14, R13, R10.reuse, RZ ;  /* 0x0000000a0d0e7224 */ /* 0x080fe400078e02ff */
[----:B------:R-:W-:Y:S02]  /*0b40*/  IMAD.MOV.U32 R13, RZ, RZ, R20 ;  /* 0x000000ffff0d7224 */ /* 0x000fe400078e0014 */
[----:B------:R-:W-:-:S04]  /*0b50*/  IMAD.WIDE.U32 R12, R15, R10, R12 ;  /* 0x0000000a0f0c7225 */ /* 0x000fc800078e000c */
[----:B------:R-:W-:Y:S01]  /*0b60*/  IMAD R15, R15, R11, R14 ;  /* 0x0000000b0f0f7224 */ /* 0x000fe200078e020e */
[----:B------:R-:W-:-:S04]  /*0b70*/  LEA R14, P0, R12, UR12, 0x2 ;  /* 0x0000000c0c0e7c11 */ /* 0x000fc8000f8010ff */
[----:B------:R-:W-:-:S04]  /*0b80*/  IADD3 R15, R13, R15, RZ ;  /* 0x0000000f0d0f7210 */ /* 0x000fc80007ffe0ff */
[----:B------:R-:W-:-:S03]  /*0b90*/  LEA.HI.X R15, R12, UR13, R15, 0x2, P0 ;  /* 0x0000000d0c0f7c11 */ /* 0x000fc600080f140f */
[C---:B------:R-:W-:Y:S02]  /*0ba0*/  IMAD.WIDE R12, R10.reuse, 0x4, R14 ;  /* 0x000000040a0c7825 */ /* 0x040fe400078e020e */
[----:B------:R-:W2:Y:S02]  /*0bb0*/  LDG.E R14, desc[UR6][R14.64] ;  /* 0x000000060e0e7981 */ /* 0x000ea4000c1e1900 */
[C---:B------:R-:W-:Y:S02]  /*0bc0*/  IMAD.WIDE R16, R10.reuse, 0x4, R12 ;  /* 0x000000040a107825 */ /* 0x040fe400078e020c */
[----:B------:R-:W3:Y:S02]  /*0bd0*/  LDG.E R12, desc[UR6][R12.64] ;  /* 0x000000060c0c7981 */ /* 0x000ee4000c1e1900 */
[----:B------:R-:W-:Y:S02]  /*0be0*/  IMAD.WIDE R18, R10, 0x4, R16 ;  /* 0x000000040a127825 */ /* 0x000fe400078e0210 */
[----:B------:R-:W4:Y:S04]  /*0bf0*/  LDG.E R16, desc[UR6][R16.64] ;  /* 0x0000000610107981 */ /* 0x000f28000c1e1900 */
[----:B------:R-:W5:Y:S01]  /*0c00*/  LDG.E R18, desc[UR6][R18.64] ;  /* 0x0000000612127981 */ /* 0x000f62000c1e1900 */
[----:B------:R-:W-:-:S02]  /*0c10*/  IADD3 R21, R25, 0x7, RZ ;  /* 0x0000000719157810 */ /* 0x000fc40007ffe0ff */
[----:B------:R-:W-:Y:S02]  /*0c20*/  IADD3 R25, R25, 0x4, RZ ;  /* 0x0000000419197810 */ /* 0x000fe40007ffe0ff */
[----:B------:R-:W-:Y:S01]  /*0c30*/  ISETP.GE.AND P0, PT, R21, R8, PT ;  /* 0x000000081500720c */ /* 0x000fe20003f06270 */
[----:B--2---:R-:W-:-:S04]  /*0c40*/  FADD.FTZ R23, R14, R23 ;  /* 0x000000170e177221 */ /* 0x004fc80000010000 */
[----:B---3--:R-:W-:-:S04]  /*0c50*/  FADD.FTZ R23, R23, R12 ;  /* 0x0000000c17177221 */ /* 0x008fc80000010000 */
[----:B----4-:R-:W-:-:S04]  /*0c60*/  FADD.FTZ R23, R23, R16 ;  /* 0x0000001017177221 */ /* 0x010fc80000010000 */
[----:B-----5:R-:W-:Y:S01]  /*0c70*/  FADD.FTZ R23, R23, R18 ;  /* 0x0000001217177221 */ /* 0x020fe20000010000 */
[----:B------:R-:W-:Y:S06]  /*0c80*/  @!P0 BRA `(.L_x_281) ;  /* 0xfffffffc009c8947 */ /* 0x000fec000383ffff */
.L_x_280:
[----:B------:R-:W-:Y:S05]  /*0c90*/  BSYNC B0 ;  /* 0x0000000000007941 */ /* 0x000fea0003800000 */
.L_x_279:
[----:B------:R-:W0:Y:S01]  /*0ca0*/  S2UR UR5, SR_CgaCtaId ;  /* 0x00000000000579c3 */ /* 0x000e220000008800 */
[----:B------:R-:W-:Y:S01]  /*0cb0*/  UMOV UR4, 0x400 ;  /* 0x0000040000047882 */ /* 0x000fe20000000000 */
[----:B------:R-:W-:Y:S01]  /*0cc0*/  IMAD R6, R0, R4, R7 ;  /* 0x0000000400067224 */ /* 0x000fe200078e0207 */
[----:B------:R-:W-:-:S04]  /*0cd0*/  UIADD3 UR4, UR4, 0x4, URZ ;  /* 0x0000000404047890 */ /* 0x000fc8000fffe03f */
[----:B0-----:R-:W-:-:S06]  /*0ce0*/  ULEA UR4, UR5, UR4, 0x18 ;  /* 0x0000000405047291 */ /* 0x001fcc000f8ec03f */
[----:B------:R-:W-:-:S05]  /*0cf0*/  LEA R6, R6, UR4, 0x2 ;  /* 0x0000000406067c11 */ /* 0x000fca000f8e10ff */
[----:B------:R0:W-:Y:S02]  /*0d00*/  STS [R6], R23 ;  /* 0x0000001706007388 */ /* 0x0001e40000000800 */
.L_x_271:
[----:B------:R-:W-:Y:S05]  /*0d10*/  BSYNC B1 ;  /* 0x0000000000017941 */ /* 0x000fea0003800000 */
.L_x_270:
[----:B------:R-:W-:Y:S01]  /*0d20*/  BAR.SYNC.DEFER_BLOCKING 0x0 ;  /* 0x0000000000007b1d */ /* 0x000fe20000010000 */
[----:B------:R-:W-:-:S05]  /*0d30*/  ISETP.NE.OR P0, PT, R4, RZ, P1 ;  /* 0x000000ff0400720c */ /* 0x000fca0000f05670 */
[----:B------:R-:W-:Y:S08]  /*0d40*/  BSSY B0, `(.L_x_282) ;  /* 0x0000090000007945 */ /* 0x000ff00003800000 */
[----:B------:R-:W-:Y:S05]  /*0d50*/  @P0 BRA `(.L_x_283) ;  /* 0x0000000800380947 */ /* 0x000fea0003800000 */
[----:B------:R-:W-:-:S13]  /*0d60*/  ISETP.GE.U32.AND P0, PT, R3, 0x2, PT ;  /* 0x000000020300780c */ /* 0x000fda0003f06070 */
[----:B------:R-:W-:Y:S05]  /*0d70*/  @!P0 BRA `(.L_x_284) ;  /* 0x0000000800148947 */ /* 0x000fea0003800000 */
[----:B0-----:R-:W-:Y:S01]  /*0d80*/  VIADD R6, R3, 0xfffffffe ;  /* 0xfffffffe03067836 */ /* 0x001fe20000000000 */
[----:B------:R-:W-:-:S04]  /*0d90*/  UMOV UR8, 0x1 ;  /* 0x0000000100087882 */ /* 0x000fc80000000000 */
[----:B------:R-:W-:Y:S02]  /*0da0*/  ISETP.GE.U32.AND P0, PT, R6, 0x3, PT ;  /* 0x000000030600780c */ /* 0x000fe40003f06070 */
[----:B------:R-:W-:-:S04]  /*0db0*/  IADD3 R6, R3, -0x1, RZ ;  /* 0xffffffff03067810 */ /* 0x000fc80007ffe0ff */
[----:B------:R-:W-:-:S07]  /*0dc0*/  LOP3.LUT R3, R6, 0x3, RZ, 0xc0, !PT ;  /* 0x0000000306037812 */ /* 0x000fce00078ec0ff */
[----:B------:R-:W-:Y:S05]  /*0dd0*/  @!P0 BRA `(.L_x_285) ;  /* 0x0000000400c48947 */ /* 0x000fea0003800000 */
[----:B------:R-:W0:Y:S01]  /*0de0*/  S2UR UR5, SR_CgaCtaId ;  /* 0x00000000000579c3 */ /* 0x000e220000008800 */
[----:B------:R-:W-:Y:S01]  /*0df0*/  IADD3 R6, R6, -R3, RZ ;  /* 0x8000000306067210 */ /* 0x000fe20007ffe0ff */
[----:B------:R-:W-:Y:S01]  /*0e00*/  UMOV UR4, 0x400 ;  /* 0x0000040000047882 */ /* 0x000fe20000000000 */
[----:B------:R-:W-:Y:S01]  /*0e10*/  IADD3 R8, R0, R7, RZ ;  /* 0x0000000700087210 */ /* 0x000fe20007ffe0ff */
[----:B------:R-:W-:Y:S01]  /*0e20*/  UIADD3 UR4, UR4, 0x4, URZ ;  /* 0x0000000404047890 */ /* 0x000fe2000fffe03f */
[----:B------:R-:W-:Y:S01]  /*0e30*/  ISETP.GT.AND P0, PT, R6, RZ, PT ;  /* 0x000000ff0600720c */ /* 0x000fe20003f04270 */
[----:B------:R-:W-:Y:S02]  /*0e40*/  UMOV UR8, 0x1 ;  /* 0x0000000100087882 */ /* 0x000fe40000000000 */
[----:B0-----:R-:W-:-:S06]  /*0e50*/  ULEA UR4, UR5, UR4, 0x18 ;  /* 0x0000000405047291 */ /* 0x001fcc000f8ec03f */
[----:B------:R-:W-:-:S04]  /*0e60*/  LEA R21, R8, UR4, 0x2 ;  /* 0x0000000408157c11 */ /* 0x000fc8000f8e10ff */
[----:B------:R-:W-:Y:S05]  /*0e70*/  @!P0 BRA `(.L_x_286) ;  /* 0x00000004005c8947 */ /* 0x000fea0003800000 */
[----:B------:R-:W-:Y:S02]  /*0e80*/  ISETP.GT.AND P2, PT, R6, 0xc, PT ;  /* 0x0000000c0600780c */ /* 0x000fe40003f44270 */
[----:B------:R-:W-:-:S11]  /*0e90*/  PLOP3.LUT P0, PT, PT, PT, PT, 0x80, 0x0 ;  /* 0x000000000000781c */ /* 0x000fd60003f0f070 */
[----:B------:R-:W-:Y:S05]  /*0ea0*/  @!P2 BRA `(.L_x_287) ;  /* 0x0000000000d4a947 */ /* 0x000fea0003800000 */
[----:B------:R-:W-:-:S13]  /*0eb0*/  PLOP3.LUT P0, PT, PT, PT, PT, 0x8, 0x0 ;  /* 0x000000000000781c */ /* 0x000fda0003f0e170 */
.L_x_288:
[----:B------:R-:W-:Y:S01]  /*0ec0*/  IMAD R17, R0, 0x4, R21 ;  /* 0x0000000400117824 */ /* 0x000fe200078e0215 */
[----:B------:R-:W0:Y:S01]  /*0ed0*/  LDS R20, [R21] ;  /* 0x0000000015147984 */ /* 0x000e220000000800 */
[----:B------:R-:W-:Y:S01]  /*0ee0*/  IADD3 R6, R6, -0x10, RZ ;  /* 0xfffffff006067810 */ /* 0x000fe20007ffe0ff */
[----:B------:R-:W-:Y:S02]  /*0ef0*/  UIADD3 UR8, UR8, 0x10, URZ ;  /* 0x0000001008087890 */ /* 0x000fe4000fffe03f */
[----:B------:R-:W-:Y:S02]  /*0f00*/  LEA R19, R0, R17, 0x2 ;  /* 0x0000001100137211 */ /* 0x000fe400078e10ff */
[----:B------:R-:W1:Y:S01]  /*0f10*/  LDS R17, [R17] ;  /* 0x0000000011117984 */ /* 0x000e620000000800 */
[----:B------:R-:W-:Y:S02]  /*0f20*/  ISETP.GT.AND P2, PT, R6, 0xc, PT ;  /* 0x0000000c0600780c */ /* 0x000fe40003f44270 */
[----:B------:R-:W-:-:S02]  /*0f30*/  LEA R11, R0, R19, 0x2 ;  /* 0x00000013000b7211 */ /* 0x000fc400078e10ff */
[----:B------:R-:W2:Y:S02]  /*0f40*/  LDS R19, [R19] ;  /* 0x0000000013137984 */ /* 0x000ea40000000800 */
[C---:B------:R-:W-:Y:S02]  /*0f50*/  LEA R15, R0.reuse, R11, 0x2 ;  /* 0x0000000b000f7211 */ /* 0x040fe400078e10ff */
[----:B------:R-:W3:Y:S03]  /*0f60*/  LDS R18, [R11] ;  /* 0x000000000b127984 */ /* 0x000ee60000000800 */
[C---:B------:R-:W-:Y:S01]  /*0f70*/  IMAD R25, R0.reuse, 0x4, R15 ;  /* 0x0000000400197824 */ /* 0x040fe200078e020f */
[----:B------:R-:W4:Y:S04]  /*0f80*/  LDS R16, [R15] ;  /* 0x000000000f107984 */ /* 0x000f280000000800 */
[C---:B------:R-:W-:Y:S01]  /*0f90*/  LEA R27, R0.reuse, R25, 0x2 ;  /* 0x00000019001b7211 */ /* 0x040fe200078e10ff */
[----:B------:R-:W5:Y:S03]  /*0fa0*/  LDS R14, [R25] ;  /* 0x00000000190e7984 */ /* 0x000f660000000800 */
[C---:B------:R-:W-:Y:S01]  /*0fb0*/  LEA R13, R0.reuse, R27, 0x2 ;  /* 0x0000001b000d7211 */ /* 0x040fe200078e10ff */
[----:B------:R1:W5:Y:S03]  /*0fc0*/  LDS R8, [R27] ;  /* 0x000000001b087984 */ /* 0x0003660000000800 */
[----:B------:R-:W-:-:S02]  /*0fd0*/  LEA R29, R0, R13, 0x2 ;  /* 0x0000000d001d7211 */ /* 0x000fc400078e10ff */
[----:B------:R-:W5:Y:S03]  /*0fe0*/  LDS R13, [R13] ;  /* 0x000000000d0d7984 */ /* 0x000f660000000800 */
[----:B------:R-:W-:Y:S01]  /*0ff0*/  IMAD R22, R0, 0x4, R29 ;  /* 0x0000000400167824 */ /* 0x000fe200078e021d */
[----:B------:R3:W5:Y:S01]  /*1000*/  LDS R12, [R29] ;  /* 0x000000001d0c7984 */ /* 0x0007620000000800 */
[----:B0-----:R-:W-:-:S03]  /*1010*/  FADD.FTZ R20, R20, R23 ;  /* 0x0000001714147221 */ /* 0x001fc60000010000 */
[C---:B------:R-:W-:Y:S01]  /*1020*/  LEA R24, R0.reuse, R22, 0x2 ;  /* 0x0000001600187211 */ /* 0x040fe200078e10ff */
[----:B------:R-:W0:Y:S03]  /*1030*/  LDS R11, [R22] ;  /* 0x00000000160b7984 */ /* 0x000e260000000800 */
[----:B------:R-:W-:Y:S01]  /*1040*/  LEA R26, R0, R24, 0x2 ;  /* 0x00000018001a7211 */ /* 0x000fe200078e10ff */
[----:B------:R-:W0:Y:S01]  /*1050*/  LDS R15, [R24] ;  /* 0x00000000180f7984 */ /* 0x000e220000000800 */
[----:B-1----:R-:W-:Y:S02]  /*1060*/  FADD.FTZ R20, R20, R17 ;  /* 0x0000001114147221 */ /* 0x002fe40000010000 */
[----:B------:R-:W-:Y:S01]  /*1070*/  LEA R27, R0, R26, 0x2 ;  /* 0x0000001a001b7211 */ /* 0x000fe200078e10ff */
[----:B------:R-:W1:Y:S01]  /*1080*/  LDS R17, [R26] ;  /* 0x000000001a117984 */ /* 0x000e620000000800 */
[----:B--2---:R-:W-:-:S03]  /*1090*/  FADD.FTZ R21, R20, R19 ;  /* 0x0000001314157221 */ /* 0x004fc60000010000 */
[----:B------:R-:W-:Y:S01]  /*10a0*/  IMAD R20, R0, 0x4, R27 ;  /* 0x0000000400147824 */ /* 0x000fe200078e021b */
[----:B------:R-:W2:Y:S01]  /*10b0*/  LDS R19, [R27] ;  /* 0x000000001b137984 */ /* 0x000ea20000000800 */
[----:B---3--:R-:W-:-:S03]  /*10c0*/  FADD.FTZ R21, R21, R18 ;  /* 0x0000001215157221 */ /* 0x008fc60000010000 */
[C---:B------:R-:W-:Y:S01]  /*10d0*/  LEA R29, R0.reuse, R20, 0x2 ;  /* 0x00000014001d7211 */ /* 0x040fe200078e10ff */
[----:B------:R-:W3:Y:S01]  /*10e0*/  LDS R18, [R20] ;  /* 0x0000000014127984 */ /* 0x000ee20000000800 */
[----:B----4-:R-:W-:Y:S02]  /*10f0*/  FADD.FTZ R23, R21, R16 ;  /* 0x0000001015177221 */ /* 0x010fe40000010000 */
[----:B------:R-:W-:Y:S01]  /*1100*/  LEA R21, R0, R29, 0x2 ;  /* 0x0000001d00157211 */ /* 0x000fe200078e10ff */
[----:B------:R-:W4:Y:S01]  /*1110*/  LDS R16, [R29] ;  /* 0x000000001d107984 */ /* 0x000f220000000800 */
[----:B-----5:R-:W-:-:S03]  /*1120*/  FADD.FTZ R25, R23, R14 ;  /* 0x0000000e17197221 */ /* 0x020fc60000010000 */
[----:B------:R5:W4:Y:S01]  /*1130*/  LDS R23, [R21] ;  /* 0x0000000015177984 */ /* 0x000b220000000800 */
[----:B------:R-:W-:-:S04]  /*1140*/  FADD.FTZ R8, R25, R8 ;  /* 0x0000000819087221 */ /* 0x000fc80000010000 */
[----:B------:R-:W-:Y:S01]  /*1150*/  FADD.FTZ R13, R8, R13 ;  /* 0x0000000d080d7221 */ /* 0x000fe20000010000 */
[----:B-----5:R-:W-:-:S03]  /*1160*/  IMAD R21, R0, 0x4, R21 ;  /* 0x0000000400157824 */ /* 0x020fc600078e0215 */
[----:B------:R-:W-:-:S04]  /*1170*/  FADD.FTZ R12, R13, R12 ;  /* 0x0000000c0d0c7221 */ /* 0x000fc80000010000 */
[----:B0-----:R-:W-:-:S04]  /*1180*/  FADD.FTZ R12, R12, R11 ;  /* 0x0000000b0c0c7221 */ /* 0x001fc80000010000 */
[----:B------:R-:W-:-:S04]  /*1190*/  FADD.FTZ R12, R12, R15 ;  /* 0x0000000f0c0c7221 */ /* 0x000fc80000010000 */
[----:B-1----:R-:W-:-:S04]  /*11a0*/  FADD.FTZ R12, R12, R17 ;  /* 0x000000110c0c7221 */ /* 0x002fc80000010000 */
[----:B--2---:R-:W-:-:S04]  /*11b0*/  FADD.FTZ R19, R12, R19 ;  /* 0x000000130c137221 */ /* 0x004fc80000010000 */
[----:B---3--:R-:W-:-:S04]  /*11c0*/  FADD.FTZ R19, R19, R18 ;  /* 0x0000001213137221 */ /* 0x008fc80000010000 */
[----:B----4-:R-:W-:-:S04]  /*11d0*/  FADD.FTZ R16, R19, R16 ;  /* 0x0000001013107221 */ /* 0x010fc80000010000 */
[----:B------:R-:W-:Y:S01]  /*11e0*/  FADD.FTZ R23, R16, R23 ;  /* 0x0000001710177221 */ /* 0x000fe20000010000 */
[----:B------:R-:W-:Y:S06]  /*11f0*/  @P2 BRA `(.L_x_288) ;  /* 0xfffffffc00302947 */ /* 0x000fec000383ffff */
.L_x_287:
[----:B------:R-:W-:-:S13]  /*1200*/  ISETP.GT.AND P2, PT, R6, 0x4, PT ;  /* 0x000000040600780c */ /* 0x000fda0003f44270 */
[----:B------:R-:W-:Y:S05]  /*1210*/  @!P2 BRA `(.L_x_289) ;  /* 0x00000000006ca947 */ /* 0x000fea0003800000 */
[----:B------:R-:W-:Y:S01]  /*1220*/  LEA R11, R0, R21, 0x2 ;  /* 0x00000015000b7211 */ /* 0x000fe200078e10ff */
[----:B------:R0:W1:Y:S01]  /*1230*/  LDS R8, [R21] ;  /* 0x0000000015087984 */ /* 0x0000620000000800 */
[----:B------:R-:W-:Y:S01]  /*1240*/  PLOP3.LUT P0, PT, PT, PT, PT, 0x8, 0x0 ;  /* 0x000000000000781c */ /* 0x000fe20003f0e170 */
[----:B------:R-:W-:Y:S01]  /*1250*/  VIADD R6, R6, 0xfffffff8 ;  /* 0xfffffff806067836 */ /* 0x000fe20000000000 */
[C---:B------:R-:W-:Y:S01]  /*1260*/  LEA R13, R0.reuse, R11, 0x2 ;  /* 0x0000000b000d7211 */ /* 0x040fe200078e10ff */
[----:B------:R-:W-:Y:S01]  /*1270*/  UIADD3 UR8, UR8, 0x8, URZ ;  /* 0x0000000808087890 */ /* 0x000fe2000fffe03f */
[----:B------:R-:W2:Y:S02]  /*1280*/  LDS R11, [R11] ;  /* 0x000000000b0b7984 */ /* 0x000ea40000000800 */
[C---:B------:R-:W-:Y:S02]  /*1290*/  LEA R15, R0.reuse, R13, 0x2 ;  /* 0x0000000d000f7211 */ /* 0x040fe400078e10ff */
[----:B------:R-:W3:Y:S03]  /*12a0*/  LDS R13, [R13] ;  /* 0x000000000d0d7984 */ /* 0x000ee60000000800 */
[----:B------:R-:W-:-:S02]  /*12b0*/  IMAD R17, R0, 0x4, R15 ;  /* 0x0000000400117824 */ /* 0x000fc400078e020f */
[----:B------:R-:W4:Y:S03]  /*12c0*/  LDS R15, [R15] ;  /* 0x000000000f0f7984 */ /* 0x000f260000000800 */
        /* <DEDUP_REMOVED lines=16> */
.L_x_289:
[----:B------:R-:W-:-:S13]  /*13d0*/  ISETP.NE.OR P0, PT, R6, RZ, P0 ;  /* 0x000000ff0600720c */ /* 0x000fda0000705670 */
[----:B------:R-:W-:Y:S05]  /*13e0*/  @!P0 BRA `(.L_x_285) ;  /* 0x0000000000408947 */ /* 0x000fea0003800000 */
.L_x_286:
        /* <DEDUP_REMOVED lines=16> */
.L_x_285:
        /* <DEDUP_REMOVED lines=8> */
.L_x_290:
[----:B------:R0:W1:Y:S01]  /*1570*/  LDS R6, [R11] ;  /* 0x000000000b067984 */ /* 0x0000620000000800 */
[----:B------:R-:W-:-:S04]  /*1580*/  IADD3 R3, R3, -0x1, RZ ;  /* 0xffffffff03037810 */ /* 0x000fc80007ffe0ff */
[----:B------:R-:W-:Y:S01]  /*1590*/  ISETP.NE.AND P0, PT, R3, RZ, PT ;  /* 0x000000ff0300720c */ /* 0x000fe20003f05270 */
[----:B0-----:R-:W-:Y:S02]  /*15a0*/  IMAD R11, R0, 0x4, R11 ;  /* 0x00000004000b7824 */ /* 0x001fe400078e020b */
[----:B-1----:R-:W-:-:S10]  /*15b0*/  FADD.FTZ R23, R6, R23 ;  /* 0x0000001706177221 */ /* 0x002fd40000010000 */
[----:B------:R-:W-:Y:S05]  /*15c0*/  @P0 BRA `(.L_x_290) ;  /* 0xfffffffc00e80947 */ /* 0x000fea000383ffff */
.L_x_284:
[----:B------:R-:W-:Y:S01]  /*15d0*/  IMAD R0, R10, UR9, RZ ;  /* 0x000000090a007c24 */ /* 0x000fe2000f8e02ff */
[----:B------:R-:W-:-:S04]  /*15e0*/  ULDC.64 UR4, c[0x0][0x220] ;  /* 0x0000880000047ab9 */ /* 0x000fc80000000a00 */
[----:B------:R-:W-:-:S04]  /*15f0*/  IADD3 R0, P0, R0, R9, RZ ;  /* 0x0000000900007210 */ /* 0x000fc80007f1e0ff */
[----:B------:R-:W-:Y:S02]  /*1600*/  LEA.HI.X.SX32 R3, R9, RZ, 0x1, P0 ;  /* 0x000000ff09037211 */ /* 0x000fe400000f0eff */
[----:B------:R-:W-:-:S04]  /*1610*/  LEA R12, P0, R0, UR4, 0x2 ;  /* 0x00000004000c7c11 */ /* 0x000fc8000f8010ff */
[----:B------:R-:W-:-:S05]  /*1620*/  LEA.HI.X R13, R0, UR5, R3, 0x2, P0 ;  /* 0x00000005000d7c11 */ /* 0x000fca00080f1403 */
[----:B------:R1:W-:Y:S04]  /*1630*/  STG.E.STRONG.SYS desc[UR6][R12.64], R23 ;  /* 0x000000170c007986 */ /* 0x0003e8000c115906 */
.L_x_283:
[----:B------:R-:W-:Y:S05]  /*1640*/  BSYNC B0 ;  /* 0x0000000000007941 */ /* 0x000fea0003800000 */
.L_x_282:
        /* <DEDUP_REMOVED lines=29> */
.L_x_292:
[----:B------:R-:W-:Y:S05]  /*1820*/  BSYNC B0 ;  /* 0x0000000000007941 */ /* 0x000fea0003800000 */
.L_x_291:
        /* <DEDUP_REMOVED lines=11> */
[C---:B------:R-:W-:Y:S01]  /*18e0*/  VIADD R0, R2.reuse, 0xffffffff ;  /* 0xffffffff02007836 */ /* 0x040fe20000000000 */
[----:B------:R-:W-:Y:S01]  /*18f0*/  UMOV UR4, URZ ;  /* 0x0000003f00047c82 */ /* 0x000fe20008000000 */
[----:B------:R-:W-:-:S03]  /*1900*/  LOP3.LUT R3, R2, 0x3, RZ, 0xc0, !PT ;  /* 0x0000000302037812 */ /* 0x000fc600078ec0ff */
[----:B------:R-:W-:Y:S02]  /*1910*/  ISETP.GE.U32.AND P0, PT, R0, 0x3, PT ;  /* 0x000000030000780c */ /* 0x000fe40003f06070 */
[----:B------:R-:W-:-:S11]  /*1920*/  MOV R0, RZ ;  /* 0x000000ff00007202 */ /* 0x000fd60000000f00 */
[----:B------:R-:W-:Y:S05]  /*1930*/  @!P0 BRA `(.L_x_294) ;  /* 0x0000000400e88947 */ /* 0x000fea0003800000 */
[----:B------:R-:W2:Y:S01]  /*1940*/  LDC.64 R4, c[0x0][0x220] ;  /* 0x00008800ff047b82 */ /* 0x000ea20000000a00 */
        /* <DEDUP_REMOVED lines=9> */
.L_x_297:
        /* <DEDUP_REMOVED lines=40> */
[----:B------:R-:W-:-:S05]  /*1c60*/  VIADD R2, R2, 0xfffffff0 ;  /* 0xfffffff002027836 */ /* 0x000fca0000000000 */
        /* <DEDUP_REMOVED lines=19> */
.L_x_296:
        /* <DEDUP_REMOVED lines=33> */
.L_x_298:
[----:B------:R-:W-:-:S13]  /*1fb0*/  ISETP.NE.OR P0, PT, R2, RZ, P0 ;  /* 0x000000ff0200720c */ /* 0x000fda0000705670 */
[----:B------:R-:W-:Y:S05]  /*1fc0*/  @!P0 BRA `(.L_x_294) ;  /* 0x0000000000448947 */ /* 0x000fea0003800000 */
.L_x_295:
        /* <DEDUP_REMOVED lines=17> */
.L_x_294:
[----:B------:R-:W-:-:S13]  /*20e0*/  ISETP.NE.AND P0, PT, R3, RZ, PT ;  /* 0x000000ff0300720c */ /* 0x000fda0003f05270 */
[----:B------:R-:W-:Y:S05]  /*20f0*/  @!P0 BRA `(.L_x_293) ;  /* 0x0000000000248947 */ /* 0x000fea0003800000 */
[----:B--2---:R-:W2:Y:S01]  /*2100*/  LDC.64 R4, c[0x0][0x220] ;  /* 0x00008800ff047b82 */ /* 0x004ea20000000a00 */
[----:B------:R-:W-:-:S04]  /*2110*/  IMAD R7, R10, UR4, R9 ;  /* 0x000000040a077c24 */ /* 0x000fc8000f8e0209 */
[----:B--2---:R-:W-:-:S07]  /*2120*/  IMAD.WIDE R4, R7, 0x4, R4 ;  /* 0x0000000407047825 */ /* 0x004fce00078e0204 */
.L_x_299:
[----:B------:R2:W3:Y:S01]  /*2130*/  LDG.E.STRONG.SYS R7, desc[UR6][R4.64] ;  /* 0x0000000604077981 */ /* 0x0004e2000c1f5900 */
[----:B------:R-:W-:-:S04]  /*2140*/  IADD3 R3, R3, -0x1, RZ ;  /* 0xffffffff03037810 */ /* 0x000fc80007ffe0ff */
[----:B------:R-:W-:Y:S01]  /*2150*/  ISETP.NE.AND P0, PT, R3, RZ, PT ;  /* 0x000000ff0300720c */ /* 0x000fe20003f05270 */
[----:B--2---:R-:W-:-:S04]  /*2160*/  IMAD.WIDE R4, R10, 0x4, R4 ;  /* 0x000000040a047825 */ /* 0x004fc800078e0204 */
[----:B---3--:R-:W-:-:S08]  /*2170*/  FADD.FTZ R0, R7, R0 ;  /* 0x0000000007007221 */ /* 0x008fd00000010000 */
[----:B------:R-:W-:Y:S05]  /*2180*/  @P0 BRA `(.L_x_299) ;  /* 0xfffffffc00e80947 */ /* 0x000fea000383ffff */
.L_x_293:
[----:B------:R-:W3:Y:S02]  /*2190*/  LDC.64 R2, c[0x0][0x230] ;  /* 0x00008c00ff027b82 */ /* 0x000ee40000000a00 */
[----:B---3--:R-:W-:-:S05]  /*21a0*/  IMAD.WIDE R2, R9, 0x4, R2 ;  /* 0x0000000409027825 */ /* 0x008fca00078e0202 */
[----:B------:R-:W-:Y:S01]  /*21b0*/  STG.E desc[UR6][R2.64], R0 ;  /* 0x0000000002007986 */ /* 0x000fe2000c101906 */
[----:B------:R-:W-:Y:S05]  /*21c0*/  EXIT ;  /* 0x000000000000794d */ /* 0x000fea0003800000 */
.L_x_300:
        /* <DEDUP_REMOVED lines=11> */
.L_x_339:


//--------------------- .text._Z10Relu_fpropIfEvPT_jj --------------------------
	.section	.text._Z10Relu_fpropIfEvPT_jj,"ax",@progbits
	.align	128
        .global         _Z10Relu_fpropIfEvPT_jj
        .type           _Z10Relu_fpropIfEvPT_jj,@function
        .size           _Z10Relu_fpropIfEvPT_jj,(.L_x_340 - _Z10Relu_fpropIfEvPT_jj)
        .other          _Z10Relu_fpropIfEvPT_jj,@"STO_CUDA_ENTRY STV_DEFAULT"
_Z10Relu_fpropIfEvPT_jj:
.text._Z10Relu_fpropIfEvPT_jj:
        /* <DEDUP_REMOVED lines=19> */
.L_x_302:
        /* <DEDUP_REMOVED lines=9> */
[----:B------:R-:W2:Y:S02]  /*01c0*/  @!P0 LDG.E R17, desc[UR6][R4.64] ;  /* 0x0000000604118981 */ /* 0x000ea4000c1e1900 */
[C---:B------:R-:W-:Y:S01]  /*01d0*/  ISETP.GE.U32.AND P3, PT, R10.reuse, R13, PT ;  /* 0x0000000d0a00720c */ /* 0x040fe20003f66070 */
[----:B------:R-:W-:Y:S01]  /*01e0*/  IMAD.WIDE R10, R10, 0x4, R2 ;  /* 0x000000040a0a7825 */ /* 0x000fe200078e0202 */
[----:B------:R-:W3:Y:S05]  /*01f0*/  @!P1 LDG.E R19, desc[UR6][R6.64] ;  /* 0x0000000606139981 */ /* 0x000eea000c1e1900 */
[----:B------:R-:W4:Y:S06]  /*0200*/  @!P2 LDG.E R21, desc[UR6][R8.64] ;  /* 0x000000060815a981 */ /* 0x000f2c000c1e1900 */
[----:B------:R-:W5:Y:S01]  /*0210*/  @!P3 LDG.E R23, desc[UR6][R10.64] ;  /* 0x000000060a17b981 */ /* 0x000f62000c1e1900 */
[----:B------:R-:W-:Y:S01]  /*0220*/  IMAD R0, R15, 0x4, R0 ;  /* 0x000000040f007824 */ /* 0x000fe200078e0200 */
[----:B--2---:R-:W-:-:S02]  /*0230*/  FMNMX.FTZ R17, RZ, R17, !PT ;  /* 0x00000011ff117209 */ /* 0x004fc40007810000 */
[----:B---3--:R-:W-:-:S03]  /*0240*/  FMNMX.FTZ R19, RZ, R19, !PT ;  /* 0x00000013ff137209 */ /* 0x008fc60007810000 */
[----:B------:R0:W-:Y:S01]  /*0250*/  @!P0 STG.E desc[UR6][R4.64], R17 ;  /* 0x0000001104008986 */ /* 0x0001e2000c101906 */
[----:B----4-:R-:W-:-:S03]  /*0260*/  FMNMX.FTZ R21, RZ, R21, !PT ;  /* 0x00000015ff157209 */ /* 0x010fc60007810000 */
[----:B------:R0:W-:Y:S01]  /*0270*/  @!P1 STG.E desc[UR6][R6.64], R19 ;  /* 0x0000001306009986 */ /* 0x0001e2000c101906 */
[----:B-----5:R-:W-:-:S03]  /*0280*/  FMNMX.FTZ R23, RZ, R23, !PT ;  /* 0x00000017ff177209 */ /* 0x020fc60007810000 */
[----:B------:R0:W-:Y:S04]  /*0290*/  @!P2 STG.E desc[UR6][R8.64], R21 ;  /* 0x000000150800a986 */ /* 0x0001e8000c101906 */
[----:B------:R0:W-:Y:S01]  /*02a0*/  @!P3 STG.E desc[UR6][R10.64], R23 ;  /* 0x000000170a00b986 */ /* 0x0001e2000c101906 */
[----:B------:R-:W-:-:S13]  /*02b0*/  ISETP.GE.U32.AND P0, PT, R0, R13, PT ;  /* 0x0000000d0000720c */ /* 0x000fda0003f06070 */
[----:B0-----:R-:W-:Y:S05]  /*02c0*/  @!P0 BRA `(.L_x_302) ;  /* 0xfffffffc00988947 */ /* 0x001fea000383ffff */
[----:B------:R-:W-:Y:S05]  /*02d0*/  EXIT ;  /* 0x000000000000794d */ /* 0x000fea0003800000 */
.L_x_301:
        /* <DEDUP_REMOVED lines=8> */
.L_x_303:
[----:B01----:R-:W-:-:S05]  /*0360*/  IMAD.WIDE R2, R0, 0x10, R8 ;  /* 0x0000001000027825 */ /* 0x003fca00078e0208 */
[----:B------:R-:W2:Y:S01]  /*0370*/  LDG.E.128 R4, desc[UR6][R2.64] ;  /* 0x0000000602047981 */ /* 0x000ea2000c1e1d00 */
[----:B------:R-:W-:-:S04]  /*0380*/  VIADD R0, R0, UR4 ;  /* 0x0000000400007c36 */ /* 0x000fc80008000000 */
[----:B------:R-:W-:-:S05]  /*0390*/  IMAD.SHL.U32 R10, R0, 0x4, RZ ;  /* 0x00000004000a7824 */ /* 0x000fca00078e00ff */
[----:B------:R-:W-:Y:S02]  /*03a0*/  ISETP.GE.U32.AND P0, PT, R10, R13, PT ;  /* 0x0000000d0a00720c */ /* 0x000fe40003f06070 */
[----:B--2---:R-:W-:Y:S02]  /*03b0*/  FMNMX.FTZ R4, RZ, R4, !PT ;  /* 0x00000004ff047209 */ /* 0x004fe40007810000 */
[----:B------:R-:W-:Y:S02]  /*03c0*/  FMNMX.FTZ R5, RZ, R5, !PT ;  /* 0x00000005ff057209 */ /* 0x000fe40007810000 */
[----:B------:R-:W-:Y:S02]  /*03d0*/  FMNMX.FTZ R6, RZ, R6, !PT ;  /* 0x00000006ff067209 */ /* 0x000fe40007810000 */
[----:B------:R-:W-:-:S05]  /*03e0*/  FMNMX.FTZ R7, RZ, R7, !PT ;  /* 0x00000007ff077209 */ /* 0x000fca0007810000 */
[----:B------:R1:W-:Y:S01]  /*03f0*/  STG.E.128 desc[UR6][R2.64], R4 ;  /* 0x0000000402007986 */ /* 0x0003e2000c101d06 */
[----:B------:R-:W-:Y:S05]  /*0400*/  @!P0 BRA `(.L_x_303) ;  /* 0xfffffffc00d48947 */ /* 0x000fea000383ffff */
[----:B------:R-:W-:Y:S05]  /*0410*/  EXIT ;  /* 0x000000000000794d */ /* 0x000fea0003800000 */
.L_x_304:
        /* <DEDUP_REMOVED lines=14> */
.L_x_340:


//--------------------- .text._Z13Sigmoid_fpropIfEvPT_jj --------------------------
	.section	.text._Z13Sigmoid_fpropIfEvPT_jj,"ax",@progbits
	.align	128
        .global         _Z13Sigmoid_fpropIfEvPT_jj
        .type           _Z13Sigmoid_fpropIfEvPT_jj,@function
        .size           _Z13Sigmoid_fpropIfEvPT_jj,(.L_x_341 - _Z13Sigmoid_fpropIfEvPT_jj)
        .other          _Z13Sigmoid_fpropIfEvPT_jj,@"STO_CUDA_ENTRY STV_DEFAULT"
_Z13Sigmoid_fpropIfEvPT_jj:
.text._Z13Sigmoid_fpropIfEvPT_jj:
        /* <DEDUP_REMOVED lines=19> */
.L_x_306:
[C---:B---3--:R-:W-:Y:S01]  /*0130*/  IADD3 R8, R15.reuse, R0, RZ ;  /* 0x000000000f087210 */ /* 0x048fe20007ffe0ff */
        /* <DEDUP_REMOVED lines=8> */
[----:B------:R-:W2:Y:S02]  /*01c0*/  @!P0 LDG.E R17, desc[UR6][R2.64] ;  /* 0x0000000602118981 */ /* 0x000ea4000c1e1900 */
[--C-:B------:R-:W-:Y:S02]  /*01d0*/  IMAD.WIDE R6, R6, 0x4, R4.reuse ;  /* 0x0000000406067825 */ /* 0x100fe400078e0204 */
[----:B------:R-:W3:Y:S02]  /*01e0*/  @!P1 LDG.E R19, desc[UR6][R8.64] ;  /* 0x0000000608139981 */ /* 0x000ee4000c1e1900 */
[----:B------:R-:W-:Y:S02]  /*01f0*/  IMAD.WIDE R10, R10, 0x4, R4 ;  /* 0x000000040a0a7825 */ /* 0x000fe400078e0204 */
[----:B------:R-:W4:Y:S04]  /*0200*/  @!P2 LDG.E R21, desc[UR6][R6.64] ;  /* 0x000000060615a981 */ /* 0x000f28000c1e1900 */
[----:B------:R-:W5:Y:S01]  /*0210*/  @!P3 LDG.E R23, desc[UR6][R10.64] ;  /* 0x000000060a17b981 */ /* 0x000f62000c1e1900 */
[----:B------:R-:W-:Y:S01]  /*0220*/  LEA R0, R15, R0, 0x2 ;  /* 0x000000000f007211 */ /* 0x000fe200078e10ff */
[----:B--2---:R-:W-:Y:S01]  /*0230*/  FMUL.FTZ R12, R17, -1.4426950216293334961 ;  /* 0xbfb8aa3b110c7820 */ /* 0x004fe20000410000 */
[----:B---3--:R-:W-:-:S05]  /*0240*/  FMUL.FTZ R14, R19, -1.4426950216293334961 ;  /* 0xbfb8aa3b130e7820 */ /* 0x008fca0000410000 */
[----:B------:R-:W0:Y:S01]  /*0250*/  MUFU.EX2 R12, R12 ;  /* 0x0000000c000c7308 */ /* 0x000e220000000800 */
[----:B----4-:R-:W-:Y:S01]  /*0260*/  FMUL.FTZ R16, R21, -1.4426950216293334961 ;  /* 0xbfb8aa3b15107820 */ /* 0x010fe20000410000 */
[----:B-----5:R-:W-:-:S06]  /*0270*/  FMUL.FTZ R18, R23, -1.4426950216293334961 ;  /* 0xbfb8aa3b17127820 */ /* 0x020fcc0000410000 */
        /* <DEDUP_REMOVED lines=10> */
[----:B-1----:R3:W-:Y:S01]  /*0320*/  @!P0 STG.E desc[UR6][R2.64], R17 ;  /* 0x0000001102008986 */ /* 0x0027e2000c101906 */
[----:B------:R-:W-:-:S06]  /*0330*/  ISETP.GE.U32.AND P0, PT, R0, R13, PT ;  /* 0x0000000d0000720c */ /* 0x000fcc0003f06070 */
[----:B------:R-:W1:Y:S01]  /*0340*/  MUFU.RCP R23, R23 ;  /* 0x0000001700177308 */ /* 0x000e620000001000 */
[----:B--2---:R3:W-:Y:S04]  /*0350*/  @!P1 STG.E desc[UR6][R8.64], R19 ;  /* 0x0000001308009986 */ /* 0x0047e8000c101906 */
[----:B0-----:R3:W-:Y:S04]  /*0360*/  @!P2 STG.E desc[UR6][R6.64], R21 ;  /* 0x000000150600a986 */ /* 0x0017e8000c101906 */
[----:B-1----:R3:W-:Y:S01]  /*0370*/  @!P3 STG.E desc[UR6][R10.64], R23 ;  /* 0x000000170a00b986 */ /* 0x0027e2000c101906 */
[----:B------:R-:W-:Y:S05]  /*0380*/  @!P0 BRA `(.L_x_306) ;  /* 0xfffffffc00688947 */ /* 0x000fea000383ffff */
[----:B------:R-:W-:Y:S05]  /*0390*/  EXIT ;  /* 0x000000000000794d */ /* 0x000fea0003800000 */
.L_x_305:
        /* <DEDUP_REMOVED lines=8> */
.L_x_307:
[----:B01----:R-:W-:-:S05]  /*0420*/  IMAD.WIDE R8, R0, 0x10, R2 ;  /* 0x0000001000087825 */ /* 0x003fca00078e0202 */
[----:B------:R-:W2:Y:S01]  /*0430*/  LDG.E.128 R4, desc[UR6][R8.64] ;  /* 0x0000000608047981 */ /* 0x000ea2000c1e1d00 */
[----:B------:R-:W-:Y:S01]  /*0440*/  IADD3 R0, R0, UR4, RZ ;  /* 0x0000000400007c10 */ /* 0x000fe2000fffe0ff */
[----:B--2---:R-:W-:Y:S01]  /*0450*/  FMUL.FTZ R10, R4, -1.4426950216293334961 ;  /* 0xbfb8aa3b040a7820 */ /* 0x004fe20000410000 */
[----:B------:R-:W-:Y:S01]  /*0460*/  FMUL.FTZ R11, R5, -1.4426950216293334961 ;  /* 0xbfb8aa3b050b7820 */ /* 0x000fe20000410000 */
[----:B------:R-:W-:Y:S01]  /*0470*/  FMUL.FTZ R12, R6, -1.4426950216293334961 ;  /* 0xbfb8aa3b060c7820 */ /* 0x000fe20000410000 */
[----:B------:R-:W-:-:S03]  /*0480*/  FMUL.FTZ R13, R7, -1.4426950216293334961 ;  /* 0xbfb8aa3b070d7820 */ /* 0x000fc60000410000 */
[----:B------:R-:W0:Y:S08]  /*0490*/  MUFU.EX2 R10, R10 ;  /* 0x0000000a000a7308 */ /* 0x000e300000000800 */
[----:B------:R-:W1:Y:S08]  /*04a0*/  MUFU.EX2 R11, R11 ;  /* 0x0000000b000b7308 */ /* 0x000e700000000800 */
[----:B------:R-:W2:Y:S01]  /*04b0*/  MUFU.EX2 R12, R12 ;  /* 0x0000000c000c7308 */ /* 0x000ea20000000800 */
[----:B0-----:R-:W-:Y:S01]  /*04c0*/  FADD.FTZ R4, R10, 1 ;  /* 0x3f8000000a047421 */ /* 0x001fe20000010000 */
[----:B------:R-:W-:-:S04]  /*04d0*/  SHF.L.U32 R10, R0, 0x2, RZ ;  /* 0x00000002000a7819 */ /* 0x000fc800000006ff */
[----:B------:R-:W-:Y:S02]  /*04e0*/  ISETP.GE.U32.AND P0, PT, R10, R15, PT ;  /* 0x0000000f0a00720c */ /* 0x000fe40003f06070 */
[----:B------:R-:W0:Y:S01]  /*04f0*/  MUFU.EX2 R13, R13 ;  /* 0x0000000d000d7308 */ /* 0x000e220000000800 */
[----:B-1----:R-:W-:-:S07]  /*0500*/  FADD.FTZ R5, R11, 1 ;  /* 0x3f8000000b057421 */ /* 0x002fce0000010000 */
[----:B------:R-:W-:Y:S01]  /*0510*/  MUFU.RCP R4, R4 ;  /* 0x0000000400047308 */ /* 0x000fe20000001000 */
[----:B--2---:R-:W-:-:S07]  /*0520*/  FADD.FTZ R6, R12, 1 ;  /* 0x3f8000000c067421 */ /* 0x004fce0000010000 */
[----:B------:R-:W-:Y:S01]  /*0530*/  MUFU.RCP R5, R5 ;  /* 0x0000000500057308 */ /* 0x000fe20000001000 */
[----:B0-----:R-:W-:-:S07]  /*0540*/  FADD.FTZ R7, R13, 1 ;  /* 0x3f8000000d077421 */ /* 0x001fce0000010000 */
[----:B------:R-:W-:Y:S08]  /*0550*/  MUFU.RCP R6, R6 ;  /* 0x0000000600067308 */ /* 0x000ff00000001000 */
[----:B------:R-:W0:Y:S02]  /*0560*/  MUFU.RCP R7, R7 ;  /* 0x0000000700077308 */ /* 0x000e240000001000 */
[----:B0-----:R1:W-:Y:S01]  /*0570*/  STG.E.128 desc[UR6][R8.64], R4 ;  /* 0x0000000408007986 */ /* 0x0013e2000c101d06 */
[----:B------:R-:W-:Y:S05]  /*0580*/  @!P0 BRA `(.L_x_307) ;  /* 0xfffffffc00a48947 */ /* 0x000fea000383ffff */
[----:B------:R-:W-:Y:S05]  /*0590*/  EXIT ;  /* 0x000000000000794d */ /* 0x000fea0003800000 */
.L_x_308:
        /* <DEDUP_REMOVED lines=14> */
.L_x_341:


//--------------------- .text._Z17biasAddRelu_fpropIfEvPT_S1_jj --------------------------
	.section	.text._Z17biasAddRelu_fpropIfEvPT_S1_jj,"ax",@progbits
	.align	128
        .global         _Z17biasAddRelu_fpropIfEvPT_S1_jj
        .type           _Z17biasAddRelu_fpropIfEvPT_S1_jj,@function
        .size           _Z17biasAddRelu_fpropIfEvPT_S1_jj,(.L_x_342 - _Z17biasAddRelu_fpropIfEvPT_S1_jj)
        .other          _Z17biasAddRelu_fpropIfEvPT_S1_jj,@"STO_CUDA_ENTRY STV_DEFAULT"
_Z17biasAddRelu_fpropIfEvPT_S1_jj:
.text._Z17biasAddRelu_fpropIfEvPT_S1_jj:
        /* <DEDUP_REMOVED lines=31> */
[----:B0-----:R-:W-:Y:S01]  /*01f0*/  HFMA2.MMA R6, -RZ, RZ, 0, 0 ;  /* 0x00000000ff067435 */ /* 0x001fe200000001ff */
[----:B-1----:R-:W-:-:S04]  /*0200*/  IMAD.MOV R21, RZ, RZ, -R7 ;  /* 0x000000ffff157224 */ /* 0x002fc800078e0a07 */
[----:B------:R-:W-:-:S05]  /*0210*/  IMAD R21, R21, UR7, RZ ;  /* 0x0000000715157c24 */ /* 0x000fca000f8e02ff */
[----:B--23--:R-:W-:-:S07]  /*0220*/  IMAD.HI.U32 R21, R7, R21, R6 ;  /* 0x0000001507157227 */ /* 0x00cfce00078e0006 */
.L_x_310:
[-C--:B------:R-:W-:Y:S01]  /*0230*/  IMAD.HI.U32 R6, R21, R0.reuse, RZ ;  /* 0x0000000015067227 */ /* 0x080fe200078e00ff */
[----:B------:R-:W-:-:S03]  /*0240*/  IADD3 R8, R23, R0, RZ ;  /* 0x0000000017087210 */ /* 0x000fc60007ffe0ff */
[----:B------:R-:W-:Y:S02]  /*0250*/  IMAD.MOV R7, RZ, RZ, -R6 ;  /* 0x000000ffff077224 */ /* 0x000fe400078e0a06 */
[----:B------:R-:W-:Y:S02]  /*0260*/  IMAD.IADD R10, R23, 0x1, R8 ;  /* 0x00000001170a7824 */ /* 0x000fe400078e0208 */
[----:B------:R-:W-:Y:S02]  /*0270*/  IMAD R7, R7, UR5, R0 ;  /* 0x0000000507077c24 */ /* 0x000fe4000f8e0200 */
[----:B------:R-:W-:Y:S01]  /*0280*/  IMAD.IADD R13, R23, 0x1, R10 ;  /* 0x00000001170d7824 */ /* 0x000fe200078e020a */
[----:B------:R-:W-:Y:S02]  /*0290*/  ISETP.GE.U32.AND P3, PT, R10, UR4, PT ;  /* 0x000000040a007c0c */ /* 0x000fe4000bf66070 */
[----:B------:R-:W-:Y:S02]  /*02a0*/  ISETP.GE.U32.AND P1, PT, R7, UR5, PT ;  /* 0x0000000507007c0c */ /* 0x000fe4000bf26070 */
[----:B------:R-:W-:-:S11]  /*02b0*/  ISETP.GE.U32.AND P4, PT, R13, UR4, PT ;  /* 0x000000040d007c0c */ /* 0x000fd6000bf86070 */
[----:B------:R-:W-:Y:S01]  /*02c0*/  @P1 VIADD R7, R7, -UR5 ;  /* 0x8000000507071c36 */ /* 0x000fe20008000000 */
[----:B------:R-:W-:-:S04]  /*02d0*/  ISETP.GE.U32.AND P1, PT, R0, UR4, PT ;  /* 0x0000000400007c0c */ /* 0x000fc8000bf26070 */
[----:B------:R-:W-:Y:S01]  /*02e0*/  ISETP.GE.U32.AND P2, PT, R7, UR5, PT ;  /* 0x0000000507007c0c */ /* 0x000fe2000bf46070 */
[----:B------:R-:W-:-:S04]  /*02f0*/  IMAD.WIDE R10, R10, 0x4, R4 ;  /* 0x000000040a0a7825 */ /* 0x000fc800078e0204 */
[----:B------:R-:W-:Y:S01]  /*0300*/  IMAD.WIDE R12, R13, 0x4, R4 ;  /* 0x000000040d0c7825 */ /* 0x000fe200078e0204 */
[----:B------:R-:W2:Y:S04]  /*0310*/  @!P3 LDG.E R22, desc[UR10][R10.64] ;  /* 0x0000000a0a16b981 */ /* 0x000ea8000c1e1900 */
[----:B------:R-:W3:Y:S03]  /*0320*/  @!P4 LDG.E R25, desc[UR10][R12.64] ;  /* 0x0000000a0c19c981 */ /* 0x000ee6000c1e1900 */
[----:B------:R-:W-:Y:S02]  /*0330*/  @P2 IADD3 R7, R7, -UR5, RZ ;  /* 0x8000000507072c10 */ /* 0x000fe4000fffe0ff */
[----:B------:R-:W-:-:S02]  /*0340*/  ISETP.GE.U32.AND P2, PT, R8, UR4, PT ;  /* 0x0000000408007c0c */ /* 0x000fc4000bf46070 */
[----:B------:R-:W-:Y:S01]  /*0350*/  SEL R15, R20, R7, !P0 ;  /* 0x00000007140f7207 */ /* 0x000fe20004000000 */
[----:B------:R-:W-:-:S04]  /*0360*/  IMAD.WIDE R6, R0, 0x4, R4 ;  /* 0x0000000400067825 */ /* 0x000fc800078e0204 */
[----:B------:R-:W-:Y:S01]  /*0370*/  IMAD.WIDE R14, R15, 0x4, R2 ;  /* 0x000000040f0e7825 */ /* 0x000fe200078e0202 */
[----:B------:R-:W4:Y:S03]  /*0380*/  @!P1 LDG.E R24, desc[UR10][R6.64] ;  /* 0x0000000a06189981 */ /* 0x000f26000c1e1900 */
[----:B------:R-:W-:Y:S01]  /*0390*/  IMAD.WIDE R8, R8, 0x4, R4 ;  /* 0x0000000408087825 */ /* 0x000fe200078e0204 */
[----:B------:R-:W4:Y:S04]  /*03a0*/  @!P1 LDG.E R19, desc[UR10][R14.64] ;  /* 0x0000000a0e139981 */ /* 0x000f28000c1e1900 */
[----:B------:R-:W5:Y:S04]  /*03b0*/  @!P2 LDG.E R18, desc[UR10][R14.64] ;  /* 0x0000000a0e12a981 */ /* 0x000f68000c1e1900 */
[----:B------:R-:W5:Y:S04]  /*03c0*/  @!P2 LDG.E R27, desc[UR10][R8.64] ;  /* 0x0000000a081ba981 */ /* 0x000f68000c1e1900 */
[----:B------:R-:W2:Y:S04]  /*03d0*/  @!P3 LDG.E R17, desc[UR10][R14.64] ;  /* 0x0000000a0e11b981 */ /* 0x000ea8000c1e1900 */
[----:B------:R-:W3:Y:S01]  /*03e0*/  @!P4 LDG.E R16, desc[UR10][R14.64] ;  /* 0x0000000a0e10c981 */ /* 0x000ee2000c1e1900 */
[----:B------:R-:W-:-:S02]  /*03f0*/  IMAD R0, R23, 0x4, R0 ;  /* 0x0000000417007824 */ /* 0x000fc400078e0200 */
[----:B----4-:R-:W-:Y:S01]  /*0400*/  FADD.FTZ R24, R19, R24 ;  /* 0x0000001813187221 */ /* 0x010fe20000010000 */
[----:B-----5:R-:W-:-:S04]  /*0410*/  FADD.FTZ R27, R18, R27 ;  /* 0x0000001b121b7221 */ /* 0x020fc80000010000 */
[----:B------:R-:W-:Y:S01]  /*0420*/  FMNMX.FTZ R24, RZ, R24, !PT ;  /* 0x00000018ff187209 */ /* 0x000fe20007810000 */
[----:B--2---:R-:W-:Y:S01]  /*0430*/  FADD.FTZ R22, R17, R22 ;  /* 0x0000001611167221 */ /* 0x004fe20000010000 */
[----:B------:R-:W-:Y:S01]  /*0440*/  FMNMX.FTZ R27, RZ, R27, !PT ;  /* 0x0000001bff1b7209 */ /* 0x000fe20007810000 */
[----:B---3--:R-:W-:-:S03]  /*0450*/  FADD.FTZ R25, R16, R25 ;  /* 0x0000001910197221 */ /* 0x008fc60000010000 */
[----:B------:R-:W-:Y:S01]  /*0460*/  FMNMX.FTZ R22, RZ, R22, !PT ;  /* 0x00000016ff167209 */ /* 0x000fe20007810000 */
[----:B------:R0:W-:Y:S01]  /*0470*/  @!P1 STG.E desc[UR10][R6.64], R24 ;  /* 0x0000001806009986 */ /* 0x0001e2000c10190a */
[----:B------:R-:W-:-:S03]  /*0480*/  FMNMX.FTZ R25, RZ, R25, !PT ;  /* 0x00000019ff197209 */ /* 0x000fc60007810000 */
[----:B------:R0:W-:Y:S04]  /*0490*/  @!P2 STG.E desc[UR10][R8.64], R27 ;  /* 0x0000001b0800a986 */ /* 0x0001e8000c10190a */
[----:B------:R0:W-:Y:S04]  /*04a0*/  @!P3 STG.E desc[UR10][R10.64], R22 ;  /* 0x000000160a00b986 */ /* 0x0001e8000c10190a */
[----:B------:R0:W-:Y:S01]  /*04b0*/  @!P4 STG.E desc[UR10][R12.64], R25 ;  /* 0x000000190c00c986 */ /* 0x0001e2000c10190a */
[----:B------:R-:W-:-:S13]  /*04c0*/  ISETP.GE.U32.AND P1, PT, R0, UR4, PT ;  /* 0x0000000400007c0c */ /* 0x000fda000bf26070 */
[----:B0-----:R-:W-:Y:S05]  /*04d0*/  @!P1 BRA `(.L_x_310) ;  /* 0xfffffffc00549947 */ /* 0x001fea000383ffff */
[----:B------:R-:W-:Y:S05]  /*04e0*/  EXIT ;  /* 0x000000000000794d */ /* 0x000fea0003800000 */
.L_x_309:
        /* <DEDUP_REMOVED lines=12> */
[----:B------:R-:W2:Y:S01]  /*05b0*/  LDC.64 R12, c[0x0][0x218] ;  /* 0x00008600ff0c7b82 */ /* 0x000ea20000000a00 */
[----:B------:R-:W-:-:S06]  /*05c0*/  LOP3.LUT R16, RZ, UR4, RZ, 0x33, !PT ;  /* 0x00000004ff107c12 */ /* 0x000fcc000f8e33ff */
[----:B-1----:R-:W1:Y:S02]  /*05d0*/  MUFU.RCP R6, R6 ;  /* 0x0000000600067308 */ /* 0x002e640000001000 */
[----:B-1----:R-:W-:-:S06]  /*05e0*/  VIADD R4, R6, 0xffffffe ;  /* 0x0ffffffe06047836 */ /* 0x002fcc0000000000 */
[----:B------:R1:W3:Y:S02]  /*05f0*/  F2I.FTZ.U32.TRUNC.NTZ R5, R4 ;  /* 0x0000000400057305 */ /* 0x0002e4000021f000 */
[----:B-1----:R-:W-:Y:S02]  /*0600*/  IMAD.MOV.U32 R4, RZ, RZ, RZ ;  /* 0x000000ffff047224 */ /* 0x002fe400078e00ff */
[----:B---3--:R-:W-:-:S04]  /*0610*/  IMAD R17, R17, R5, RZ ;  /* 0x0000000511117224 */ /* 0x008fc800078e02ff */
[----:B0-2---:R-:W-:-:S07]  /*0620*/  IMAD.HI.U32 R17, R5, R17, R4 ;  /* 0x0000001105117227 */ /* 0x005fce00078e0004 */
.L_x_311:
[----:B0-----:R-:W-:-:S04]  /*0630*/  IMAD.HI.U32 R4, R17, R0, RZ ;  /* 0x0000000011047227 */ /* 0x001fc800078e00ff */
[----:B------:R-:W-:Y:S01]  /*0640*/  IMAD.WIDE R14, R0, 0x10, R2 ;  /* 0x00000010000e7825 */ /* 0x000fe200078e0202 */
[----:B------:R-:W-:-:S05]  /*0650*/  IADD3 R5, -R4, RZ, RZ ;  /* 0x000000ff04057210 */ /* 0x000fca0007ffe1ff */
[----:B------:R-:W-:-:S05]  /*0660*/  IMAD R5, R5, UR4, R0 ;  /* 0x0000000405057c24 */ /* 0x000fca000f8e0200 */
[----:B------:R-:W-:-:S13]  /*0670*/  ISETP.GE.U32.AND P0, PT, R5, UR4, PT ;  /* 0x0000000405007c0c */ /* 0x000fda000bf06070 */
[----:B------:R-:W-:-:S05]  /*0680*/  @P0 VIADD R5, R5, -UR4 ;  /* 0x8000000405050c36 */ /* 0x000fca0008000000 */
[----:B------:R-:W-:-:S13]  /*0690*/  ISETP.GE.U32.AND P0, PT, R5, UR4, PT ;  /* 0x0000000405007c0c */ /* 0x000fda000bf06070 */
[----:B------:R-:W-:-:S04]  /*06a0*/  @P0 IADD3 R5, R5, -UR4, RZ ;  /* 0x8000000405050c10 */ /* 0x000fc8000fffe0ff */
[----:B------:R-:W-:Y:S02]  /*06b0*/  SEL R9, R16, R5, !P1 ;  /* 0x0000000510097207 */ /* 0x000fe40004800000 */
[----:B------:R-:W2:Y:S03]  /*06c0*/  LDG.E.128 R4, desc[UR10][R14.64] ;  /* 0x0000000a0e047981 */ /* 0x000ea6000c1e1d00 */
[----:B------:R-:W-:-:S06]  /*06d0*/  IMAD.WIDE.U32 R8, R9, 0x10, R12 ;  /* 0x0000001009087825 */ /* 0x000fcc00078e000c */
[----:B------:R-:W2:Y:S01]  /*06e0*/  LDG.E.128 R8, desc[UR10][R8.64] ;  /* 0x0000000a08087981 */ /* 0x000ea2000c1e1d00 */
[----:B------:R-:W-:Y:S02]  /*06f0*/  VIADD R0, R0, UR5 ;  /* 0x0000000500007c36 */ /* 0x000fe40008000000 */
[----:B--2---:R-:W-:Y:S01]  /*0700*/  FADD.FTZ R4, R4, R8 ;  /* 0x0000000804047221 */ /* 0x004fe20000010000 */
[----:B------:R-:W-:Y:S01]  /*0710*/  FADD.FTZ R5, R5, R9 ;  /* 0x0000000905057221 */ /* 0x000fe20000010000 */
[----:B------:R-:W-:Y:S01]  /*0720*/  FADD.FTZ R6, R6, R10 ;  /* 0x0000000a06067221 */ /* 0x000fe20000010000 */
[----:B------:R-:W-:Y:S02]  /*0730*/  FADD.FTZ R7, R7, R11 ;  /* 0x0000000b07077221 */ /* 0x000fe40000010000 */
[----:B------:R-:W-:Y:S02]  /*0740*/  FMNMX.FTZ R4, RZ, R4, !PT ;  /* 0x00000004ff047209 */ /* 0x000fe40007810000 */
[----:B------:R-:W-:-:S02]  /*0750*/  FMNMX.FTZ R5, RZ, R5, !PT ;  /* 0x00000005ff057209 */ /* 0x000fc40007810000 */
[----:B------:R-:W-:Y:S02]  /*0760*/  FMNMX.FTZ R6, RZ, R6, !PT ;  /* 0x00000006ff067209 */ /* 0x000fe40007810000 */
[----:B------:R-:W-:Y:S02]  /*0770*/  FMNMX.FTZ R7, RZ, R7, !PT ;  /* 0x00000007ff077209 */ /* 0x000fe40007810000 */
[----:B------:R-:W-:-:S03]  /*0780*/  SHF.L.U32 R8, R0, 0x2, RZ ;  /* 0x0000000200087819 */ /* 0x000fc600000006ff */
[----:B------:R0:W-:Y:S01]  /*0790*/  STG.E.128 desc[UR10][R14.64], R4 ;  /* 0x000000040e007986 */ /* 0x0001e2000c101d0a */
[----:B------:R-:W-:-:S13]  /*07a0*/  ISETP.GE.U32.AND P0, PT, R8, UR8, PT ;  /* 0x0000000808007c0c */ /* 0x000fda000bf06070 */
[----:B------:R-:W-:Y:S05]  /*07b0*/  @!P0 BRA `(.L_x_311) ;  /* 0xfffffffc009c8947 */ /* 0x000fea000383ffff */
[----:B------:R-:W-:Y:S05]  /*07c0*/  EXIT ;  /* 0x000000000000794d */ /* 0x000fea0003800000 */
.L_x_312:
        /* <DEDUP_REMOVED lines=11> */
.L_x_342:


//--------------------- .text._Z13biasAdd_fpropIfEvPT_S1_jj --------------------------
	.section	.text._Z13biasAdd_fpropIfEvPT_S1_jj,"ax",@progbits
	.align	128
        .global         _Z13biasAdd_fpropIfEvPT_S1_jj
        .type           _Z13biasAdd_fpropIfEvPT_S1_jj,@function
        .size           _Z13biasAdd_fpropIfEvPT_S1_jj,(.L_x_343 - _Z13biasAdd_fpropIfEvPT_S1_jj)
        .other          _Z13biasAdd_fpropIfEvPT_S1_jj,@"STO_CUDA_ENTRY STV_DEFAULT"
_Z13biasAdd_fpropIfEvPT_S1_jj:
.text._Z13biasAdd_fpropIfEvPT_S1_jj:
        /* <DEDUP_REMOVED lines=31> */
[----:B0-----:R-:W-:Y:S01]  /*01f0*/  HFMA2.MMA R6, -RZ, RZ, 0, 0 ;  /* 0x00000000ff067435 */ /* 0x001fe200000001ff */
[----:B-1----:R-:W-:-:S04]  /*0200*/  IMAD.MOV R21, RZ, RZ, -R7 ;  /* 0x000000ffff157224 */ /* 0x002fc800078e0a07 */
[----:B------:R-:W-:-:S05]  /*0210*/  IMAD R21, R21, UR7, RZ ;  /* 0x0000000715157c24 */ /* 0x000fca000f8e02ff */
[----:B--23--:R-:W-:-:S07]  /*0220*/  IMAD.HI.U32 R21, R7, R21, R6 ;  /* 0x0000001507157227 */ /* 0x00cfce00078e0006 */
.L_x_314:
[----:B------:R-:W-:-:S04]  /*0230*/  IMAD.HI.U32 R6, R21, R0, RZ ;  /* 0x0000000015067227 */ /* 0x000fc800078e00ff */
[----:B------:R-:W-:Y:S02]  /*0240*/  IMAD.MOV R7, RZ, RZ, -R6 ;  /* 0x000000ffff077224 */ /* 0x000fe400078e0a06 */
[--C-:B------:R-:W-:Y:S02]  /*0250*/  IMAD.IADD R8, R23, 0x1, R0.reuse ;  /* 0x0000000117087824 */ /* 0x100fe400078e0200 */
[----:B------:R-:W-:-:S03]  /*0260*/  IMAD R7, R7, UR5, R0 ;  /* 0x0000000507077c24 */ /* 0x000fc6000f8e0200 */
[----:B------:R-:W-:Y:S02]  /*0270*/  IADD3 R10, R23, R8, RZ ;  /* 0x00000008170a7210 */ /* 0x000fe40007ffe0ff */
[----:B------:R-:W-:Y:S02]  /*0280*/  ISETP.GE.U32.AND P1, PT, R7, UR5, PT ;  /* 0x0000000507007c0c */ /* 0x000fe4000bf26070 */
[----:B------:R-:W-:Y:S01]  /*0290*/  ISETP.GE.U32.AND P3, PT, R10, UR4, PT ;  /* 0x000000040a007c0c */ /* 0x000fe2000bf66070 */
[----:B------:R-:W-:-:S05]  /*02a0*/  IMAD.IADD R13, R23, 0x1, R10 ;  /* 0x00000001170d7824 */ /* 0x000fca00078e020a */
[----:B------:R-:W-:-:S05]  /*02b0*/  ISETP.GE.U32.AND P4, PT, R13, UR4, PT ;  /* 0x000000040d007c0c */ /* 0x000fca000bf86070 */
[----:B------:R-:W-:Y:S02]  /*02c0*/  @P1 IADD3 R7, R7, -UR5, RZ ;  /* 0x8000000507071c10 */ /* 0x000fe4000fffe0ff */
[----:B------:R-:W-:Y:S02]  /*02d0*/  ISETP.GE.U32.AND P1, PT, R0, UR4, PT ;  /* 0x0000000400007c0c */ /* 0x000fe4000bf26070 */
        /* <DEDUP_REMOVED lines=20> */
[----:B------:R0:W-:Y:S01]  /*0420*/  @!P1 STG.E desc[UR10][R6.64], R24 ;  /* 0x0000001806009986 */ /* 0x0001e2000c10190a */
[----:B--2---:R-:W-:-:S03]  /*0430*/  FADD.FTZ R22, R17, R22 ;  /* 0x0000001611167221 */ /* 0x004fc60000010000 */
[----:B------:R0:W-:Y:S01]  /*0440*/  @!P2 STG.E desc[UR10][R8.64], R25 ;  /* 0x000000190800a986 */ /* 0x0001e2000c10190a */
[----:B---3--:R-:W-:-:S03]  /*0450*/  FADD.FTZ R27, R16, R27 ;  /* 0x0000001b101b7221 */ /* 0x008fc60000010000 */
[----:B------:R0:W-:Y:S04]  /*0460*/  @!P3 STG.E desc[UR10][R10.64], R22 ;  /* 0x000000160a00b986 */ /* 0x0001e8000c10190a */
[----:B------:R0:W-:Y:S01]  /*0470*/  @!P4 STG.E desc[UR10][R12.64], R27 ;  /* 0x0000001b0c00c986 */ /* 0x0001e2000c10190a */
[----:B------:R-:W-:-:S13]  /*0480*/  ISETP.GE.U32.AND P1, PT, R0, UR4, PT ;  /* 0x0000000400007c0c */ /* 0x000fda000bf26070 */
[----:B0-----:R-:W-:Y:S05]  /*0490*/  @!P1 BRA `(.L_x_314) ;  /* 0xfffffffc00649947 */ /* 0x001fea000383ffff */
[----:B------:R-:W-:Y:S05]  /*04a0*/  EXIT ;  /* 0x000000000000794d */ /* 0x000fea0003800000 */
.L_x_313:
        /* <DEDUP_REMOVED lines=20> */
.L_x_315:
[----:B0-----:R-:W-:-:S04]  /*05f0*/  IMAD.HI.U32 R4, R17, R0, RZ ;  /* 0x0000000011047227 */ /* 0x001fc800078e00ff */
[----:B------:R-:W-:Y:S01]  /*0600*/  IMAD.WIDE R14, R0, 0x10, R12 ;  /* 0x00000010000e7825 */ /* 0x000fe200078e020c */
[----:B------:R-:W-:-:S05]  /*0610*/  IADD3 R5, -R4, RZ, RZ ;  /* 0x000000ff04057210 */ /* 0x000fca0007ffe1ff */
[----:B------:R-:W-:-:S05]  /*0620*/  IMAD R4, R5, UR4, R0 ;  /* 0x0000000405047c24 */ /* 0x000fca000f8e0200 */
[----:B------:R-:W-:-:S13]  /*0630*/  ISETP.GE.U32.AND P0, PT, R4, UR4, PT ;  /* 0x0000000404007c0c */ /* 0x000fda000bf06070 */
[----:B------:R-:W-:-:S04]  /*0640*/  @P0 IADD3 R4, R4, -UR4, RZ ;  /* 0x8000000404040c10 */ /* 0x000fc8000fffe0ff */
[----:B------:R-:W-:-:S13]  /*0650*/  ISETP.GE.U32.AND P0, PT, R4, UR4, PT ;  /* 0x0000000404007c0c */ /* 0x000fda000bf06070 */
[----:B------:R-:W-:-:S05]  /*0660*/  @P0 VIADD R4, R4, -UR4 ;  /* 0x8000000404040c36 */ /* 0x000fca0008000000 */
[----:B------:R-:W-:Y:S02]  /*0670*/  SEL R9, R19, R4, !P1 ;  /* 0x0000000413097207 */ /* 0x000fe40004800000 */
[----:B------:R-:W2:Y:S03]  /*0680*/  LDG.E.128 R4, desc[UR10][R14.64] ;  /* 0x0000000a0e047981 */ /* 0x000ea6000c1e1d00 */
[----:B------:R-:W-:-:S06]  /*0690*/  IMAD.WIDE.U32 R8, R9, 0x10, R2 ;  /* 0x0000001009087825 */ /* 0x000fcc00078e0002 */
[----:B------:R-:W2:Y:S01]  /*06a0*/  LDG.E.128 R8, desc[UR10][R8.64] ;  /* 0x0000000a08087981 */ /* 0x000ea2000c1e1d00 */
[----:B------:R-:W-:Y:S01]  /*06b0*/  IADD3 R0, R0, UR5, RZ ;  /* 0x0000000500007c10 */ /* 0x000fe2000fffe0ff */
[----:B--2---:R-:W-:Y:S01]  /*06c0*/  FADD.FTZ R4, R4, R8 ;  /* 0x0000000804047221 */ /* 0x004fe20000010000 */
[----:B------:R-:W-:Y:S01]  /*06d0*/  FADD.FTZ R5, R5, R9 ;  /* 0x0000000905057221 */ /* 0x000fe20000010000 */
[----:B------:R-:W-:Y:S01]  /*06e0*/  FADD.FTZ R6, R6, R10 ;  /* 0x0000000a06067221 */ /* 0x000fe20000010000 */
[----:B------:R-:W-:Y:S01]  /*06f0*/  FADD.FTZ R7, R7, R11 ;  /* 0x0000000b07077221 */ /* 0x000fe20000010000 */
[----:B------:R-:W-:-:S04]  /*0700*/  SHF.L.U32 R10, R0, 0x2, RZ ;  /* 0x00000002000a7819 */ /* 0x000fc800000006ff */
[----:B------:R0:W-:Y:S01]  /*0710*/  STG.E.128 desc[UR10][R14.64], R4 ;  /* 0x000000040e007986 */ /* 0x0001e2000c101d0a */
[----:B------:R-:W-:-:S13]  /*0720*/  ISETP.GE.U32.AND P0, PT, R10, UR8, PT ;  /* 0x000000080a007c0c */ /* 0x000fda000bf06070 */
[----:B------:R-:W-:Y:S05]  /*0730*/  @!P0 BRA `(.L_x_315) ;  /* 0xfffffffc00ac8947 */ /* 0x000fea000383ffff */
[----:B------:R-:W-:Y:S05]  /*0740*/  EXIT ;  /* 0x000000000000794d */ /* 0x000fea0003800000 */
.L_x_316:
        /* <DEDUP_REMOVED lines=11> */
.L_x_343:


//--------------------- .nv.shared.reserved.0     --------------------------
	.section	.nv.shared.reserved.0,"aw",@nobits
	.weak		__nv_reservedSMEM_offset_0_alias
	.size		__nv_reservedSMEM_offset_0_alias, 0, 0
	.other		__nv_reservedSMEM_offset_0_alias,@"STO_CUDA_RESERVED_SHARED STV_DEFAULT"
__nv_reservedSMEM_offset_0_alias:
	.zero		0


//--------------------- .nv.global                --------------------------
	.section	.nv.global,"aw",@nobits
.nv.global:
	.type		_ZN42_INTERNAL_b628ace1_11_mlp_cuda_cu_44ed88f24cuda3std3__48in_placeE,@object
	.size		_ZN42_INTERNAL_b628ace1_11_mlp_cuda_cu_44ed88f24cuda3std3__48in_placeE,(_ZN42_INTERNAL_b628ace1_11_mlp_cuda_cu_44ed88f24cuda3std6ranges3__45__cpo8distanceE - _ZN42_INTERNAL_b628ace1_11_mlp_cuda_cu_44ed88f24cuda3std3__48in_placeE)
_ZN42_INTERNAL_b628ace1_11_mlp_cuda_cu_44ed88f24cuda3std3__48in_placeE:
	.zero		1
	.type		_ZN42_INTERNAL_b628ace1_11_mlp_cuda_cu_44ed88f24cuda3std6ranges3__45__cpo8distanceE,@object
	.size		_ZN42_INTERNAL_b628ace1_11_mlp_cuda_cu_44ed88f24cuda3std6ranges3__45__cpo8distanceE,(_ZN42_INTERNAL_b628ace1_11_mlp_cuda_cu_44ed88f24cuda3std3__45__cpo6cbeginE - _ZN42_INTERNAL_b628ace1_11_mlp_cuda_cu_44ed88f24cuda3std6ranges3__45__cpo8distanceE)
_ZN42_INTERNAL_b628ace1_11_mlp_cuda_cu_44ed88f24cuda3std6ranges3__45__cpo8distanceE:
	.zero		1
	.type		_ZN42_INTERNAL_b628ace1_11_mlp_cuda_cu_44ed88f24cuda3std3__45__cpo6cbeginE,@object
	.size		_ZN42_INTERNAL_b628ace1_11_mlp_cuda_cu_44ed88f24cuda3std3__45__cpo6cbeginE,(_ZN42_INTERNAL_b628ace1_11_mlp_cuda_cu_44ed88f24cuda3std6ranges3__45__cpo7advanceE - _ZN42_INTERNAL_b628ace1_11_mlp_cuda_cu_44ed88f24cuda3std3__45__cpo6cbeginE)
_ZN42_INTERNAL_b628ace1_11_mlp_cuda_cu_44ed88f24cuda3std3__45__cpo6cbeginE:
	.zero		1
	.type		_ZN42_INTERNAL_b628ace1_11_mlp_cuda_cu_44ed88f24cuda3std6ranges3__45__cpo7advanceE,@object
	.size		_ZN42_INTERNAL_b628ace1_11_mlp_cuda_cu_44ed88f24cuda3std6ranges3__45__cpo7advanceE,(_ZN42_INTERNAL_b628ace1_11_mlp_cuda_cu_44ed88f24cuda3std3__45__cpo7crbeginE - _ZN42_INTERNAL_b628ace1_11_mlp_cuda_cu_44ed88f24cuda3std6ranges3__45__cpo7advanceE)
_ZN42_INTERNAL_b628ace1_11_mlp_cuda_cu_44ed88f24cuda3std6ranges3__45__cpo7advanceE:
	.zero		1
	.type		_ZN42_INTERNAL_b628ace1_11_mlp_cuda_cu_44ed88f24cuda3std3__45__cpo7crbeginE,@object
	.size		_ZN42_INTERNAL_b628ace1_11_mlp_cuda_cu_44ed88f24cuda3std3__45__cpo7crbeginE,(_ZN42_INTERNAL_b628ace1_11_mlp_cuda_cu_44ed88f24cuda3std6ranges3__45__cpo4dataE - _ZN42_INTERNAL_b628ace1_11_mlp_cuda_cu_44ed88f24cuda3std3__45__cpo7crbeginE)
_ZN42_INTERNAL_b628ace1_11_mlp_cuda_cu_44ed88f24cuda3std3__45__cpo7crbeginE:
	.zero		1
	.type		_ZN42_INTERNAL_b628ace1_11_mlp_cuda_cu_44ed88f24cuda3std6ranges3__45__cpo4dataE,@object
	.size		_ZN42_INTERNAL_b628ace1_11_mlp_cuda_cu_44ed88f24cuda3std6ranges3__45__cpo4dataE,(_ZN42_INTERNAL_b628ace1_11_mlp_cuda_cu_44ed88f24cuda3std6ranges3__45__cpo5beginE - _ZN42_INTERNAL_b628ace1_11_mlp_cuda_cu_44ed88f24cuda3std6ranges3__45__cpo4dataE)
_ZN42_INTERNAL_b628ace1_11_mlp_cuda_cu_44ed88f24cuda3std6ranges3__45__cpo4dataE:
	.zero		1
	.type		_ZN42_INTERNAL_b628ace1_11_mlp_cuda_cu_44ed88f24cuda3std6ranges3__45__cpo5beginE,@object
	.size		_ZN42_INTERNAL_b628ace1_11_mlp_cuda_cu_44ed88f24cuda3std6ranges3__45__cpo5beginE,(_ZN42_INTERNAL_b628ace1_11_mlp_cuda_cu_44ed88f24cuda3std3__444_GLOBAL__N__b628ace1_11_mlp_cuda_cu_44ed88f26ignoreE - _ZN42_INTERNAL_b628ace1_11_mlp_cuda_cu_44ed88f24cuda3std6ranges3__45__cpo5beginE)
_ZN42_INTERNAL_b628ace1_11_mlp_cuda_cu_44ed88f24cuda3std6ranges3__45__cpo5beginE:
	.zero		1
	.type		_ZN42_INTERNAL_b628ace1_11_mlp_cuda_cu_44ed88f24cuda3std3__444_GLOBAL__N__b628ace1_11_mlp_cuda_cu_44ed88f26ignoreE,@object
	.size		_ZN42_INTERNAL_b628ace1_11_mlp_cuda_cu_44ed88f24cuda3std3__444_GLOBAL__N__b628ace1_11_mlp_cuda_cu_44ed88f26ignoreE,(_ZN42_INTERNAL_b628ace1_11_mlp_cuda_cu_44ed88f24cuda3std6ranges3__45__cpo4sizeE - _ZN42_INTERNAL_b628ace1_11_mlp_cuda_cu_44ed88f24cuda3std3__444_GLOBAL__N__b628ace1_11_mlp_cuda_cu_44ed88f26ignoreE)
_ZN42_INTERNAL_b628ace1_11_mlp_cuda_cu_44ed88f24cuda3std3__444_GLOBAL__N__b628ace1_11_mlp_cuda_cu_44ed88f26ignoreE:
	.zero		1
	.type		_ZN42_INTERNAL_b628ace1_11_mlp_cuda_cu_44ed88f24cuda3std6ranges3__45__cpo4sizeE,@object
	.size		_ZN42_INTERNAL_b628ace1_11_mlp_cuda_cu_44ed88f24cuda3std6ranges3__45__cpo4sizeE,(_ZN42_INTERNAL_b628ace1_11_mlp_cuda_cu_44ed88f24cuda3std3__45__cpo5beginE - _ZN42_INTERNAL_b628ace1_11_mlp_cuda_cu_44ed88f24cuda3std6ranges3__45__cpo4sizeE)
_ZN42_INTERNAL_b628ace1_11_mlp_cuda_cu_44ed88f24cuda3std6ranges3__45__cpo4sizeE:
	.zero		1
	.type		_ZN42_INTERNAL_b628ace1_11_mlp_cuda_cu_44ed88f24cuda3std3__45__cpo5beginE,@object
	.size		_ZN42_INTERNAL_b628ace1_11_mlp_cuda_cu_44ed88f24cuda3std3__45__cpo5beginE,(_ZN42_INTERNAL_b628ace1_11_mlp_cuda_cu_44ed88f24cuda3std6ranges3__45__cpo6cbeginE - _ZN42_INTERNAL_b628ace1_11_mlp_cuda_cu_44ed88f24cuda3std3__45__cpo5beginE)
_ZN42_INTERNAL_b628ace1_11_mlp_cuda_cu_44ed88f24cuda3std3__45__cpo5beginE:
	.zero		1
	.type		_ZN42_INTERNAL_b628ace1_11_mlp_cuda_cu_44ed88f24cuda3std6ranges3__45__cpo6cbeginE,@object
	.size		_ZN42_INTERNAL_b628ace1_11_mlp_cuda_cu_44ed88f24cuda3std6ranges3__45__cpo6cbeginE,(_ZN42_INTERNAL_b628ace1_11_mlp_cuda_cu_44ed88f24cuda3std3__45__cpo6rbeginE - _ZN42_INTERNAL_b628ace1_11_mlp_cuda_cu_44ed88f24cuda3std6ranges3__45__cpo6cbeginE)
_ZN42_INTERNAL_b628ace1_11_mlp_cuda_cu_44ed88f24cuda3std6ranges3__45__cpo6cbeginE:
	.zero		1
	.type		_ZN42_INTERNAL_b628ace1_11_mlp_cuda_cu_44ed88f24cuda3std3__45__cpo6rbeginE,@object
	.size		_ZN42_INTERNAL_b628ace1_11_mlp_cuda_cu_44ed88f24cuda3std3__45__cpo6rbeginE,(_ZN42_INTERNAL_b628ace1_11_mlp_cuda_cu_44ed88f24cuda3std6ranges3__45__cpo4nextE - _ZN42_INTERNAL_b628ace1_11_mlp_cuda_cu_44ed88f24cuda3std3__45__cpo6rbeginE)
_ZN42_INTERNAL_b628ace1_11_mlp_cuda_cu_44ed88f24cuda3std3__45__cpo6rbeginE:
	.zero		1
	.type		_ZN42_INTERNAL_b628ace1_11_mlp_cuda_cu_44ed88f24cuda3std6ranges3__45__cpo4nextE,@object
	.size		_ZN42_INTERNAL_b628ace1_11_mlp_cuda_cu_44ed88f24cuda3std6ranges3__45__cpo4nextE,(_ZN42_INTERNAL_b628ace1_11_mlp_cuda_cu_44ed88f24cuda3std6ranges3__45__cpo4swapE - _ZN42_INTERNAL_b628ace1_11_mlp_cuda_cu_44ed88f24cuda3std6ranges3__45__cpo4nextE)
_ZN42_INTERNAL_b628ace1_11_mlp_cuda_cu_44ed88f24cuda3std6ranges3__45__cpo4nextE:
	.zero		1
	.type		_ZN42_INTERNAL_b628ace1_11_mlp_cuda_cu_44ed88f24cuda3std6ranges3__45__cpo4swapE,@object
	.size		_ZN42_INTERNAL_b628ace1_11_mlp_cuda_cu_44ed88f24cuda3std6ranges3__45__cpo4swapE,(_ZN42_INTERNAL_b628ace1_11_mlp_cuda_cu_44ed88f24cuda3std3__420unreachable_sentinelE - _ZN42_INTERNAL_b628ace1_11_mlp_cuda_cu_44ed88f24cuda3std6ranges3__45__cpo4swapE)
_ZN42_INTERNAL_b628ace1_11_mlp_cuda_cu_44ed88f24cuda3std6ranges3__45__cpo4swapE:
	.zero		1
	.type		_ZN42_INTERNAL_b628ace1_11_mlp_cuda_cu_44ed88f24cuda3std3__420unreachable_sentinelE,@object
	.size		_ZN42_INTERNAL_b628ace1_11_mlp_cuda_cu_44ed88f24cuda3std3__420unreachable_sentinelE,(_ZN42_INTERNAL_b628ace1_11_mlp_cuda_cu_44ed88f26thrust23THRUST_300001_SM_900_NS6system6detail10sequential3seqE - _ZN42_INTERNAL_b628ace1_11_mlp_cuda_cu_44ed88f24cuda3std3__420unreachable_sentinelE)
_ZN42_INTERNAL_b628ace1_11_mlp_cuda_cu_44ed88f24cuda3std3__420unreachable_sentinelE:
	.zero		1
	.type		_ZN42_INTERNAL_b628ace1_11_mlp_cuda_cu_44ed88f26thrust23THRUST_300001_SM_900_NS6system6detail10sequential3seqE,@object
	.size		_ZN42_INTERNAL_b628ace1_11_mlp_cuda_cu_44ed88f26thrust23THRUST_300001_SM_900_NS6system6detail10sequential3seqE,(_ZN42_INTERNAL_b628ace1_11_mlp_cuda_cu_44ed88f24cuda3std3__45__cpo4cendE - _ZN42_INTERNAL_b628ace1_11_mlp_cuda_cu_44ed88f26thrust23THRUST_300001_SM_900_NS6system6detail10sequential3seqE)
_ZN42_INTERNAL_b628ace1_11_mlp_cuda_cu_44ed88f26thrust23THRUST_300001_SM_900_NS6system6detail10sequential3seqE:
	.zero		1
	.type		_ZN42_INTERNAL_b628ace1_11_mlp_cuda_cu_44ed88f24cuda3std3__45__cpo4cendE,@object
	.size		_ZN42_INTERNAL_b628ace1_11_mlp_cuda_cu_44ed88f24cuda3std3__45__cpo4cendE,(_ZN42_INTERNAL_b628ace1_11_mlp_cuda_cu_44ed88f24cuda3std6ranges3__45__cpo9iter_swapE - _ZN42_INTERNAL_b628ace1_11_mlp_cuda_cu_44ed88f24cuda3std3__45__cpo4cendE)
_ZN42_INTERNAL_b628ace1_11_mlp_cuda_cu_44ed88f24cuda3std3__45__cpo4cendE:
	.zero		1
	.type		_ZN42_INTERNAL_b628ace1_11_mlp_cuda_cu_44ed88f24cuda3std6ranges3__45__cpo9iter_swapE,@object
	.size		_ZN42_INTERNAL_b628ace1_11_mlp_cuda_cu_44ed88f24cuda3std6ranges3__45__cpo9iter_swapE,(_ZN42_INTERNAL_b628ace1_11_mlp_cuda_cu_44ed88f24cuda3std3__45__cpo5crendE - _ZN42_INTERNAL_b628ace1_11_mlp_cuda_cu_44ed88f24cuda3std6ranges3__45__cpo9iter_swapE)
_ZN42_INTERNAL_b628ace1_11_mlp_cuda_cu_44ed88f24cuda3std6ranges3__45__cpo9iter_swapE:
	.zero		1
	.type		_ZN42_INTERNAL_b628ace1_11_mlp_cuda_cu_44ed88f24cuda3std3__45__cpo5crendE,@object
	.size		_ZN42_INTERNAL_b628ace1_11_mlp_cuda_cu_44ed88f24cuda3std3__45__cpo5crendE,(_ZN42_INTERNAL_b628ace1_11_mlp_cuda_cu_44ed88f24cuda3std6ranges3__45__cpo5cdataE - _ZN42_INTERNAL_b628ace1_11_mlp_cuda_cu_44ed88f24cuda3std3__45__cpo5crendE)
_ZN42_INTERNAL_b628ace1_11_mlp_cuda_cu_44ed88f24cuda3std3__45__cpo5crendE:
	.zero		1
	.type		_ZN42_INTERNAL_b628ace1_11_mlp_cuda_cu_44ed88f24cuda3std6ranges3__45__cpo5cdataE,@object
	.size		_ZN42_INTERNAL_b628ace1_11_mlp_cuda_cu_44ed88f24cuda3std6ranges3__45__cpo5cdataE,(_ZN42_INTERNAL_b628ace1_11_mlp_cuda_cu_44ed88f24cuda3std6ranges3__45__cpo3endE - _ZN42_INTERNAL_b628ace1_11_mlp_cuda_cu_44ed88f24cuda3std6ranges3__45__cpo5cdataE)
_ZN42_INTERNAL_b628ace1_11_mlp_cuda_cu_44ed88f24cuda3std6ranges3__45__cpo5cdataE:
	.zero		1
	.type		_ZN42_INTERNAL_b628ace1_11_mlp_cuda_cu_44ed88f24cuda3std6ranges3__45__cpo3endE,@object
	.size		_ZN42_INTERNAL_b628ace1_11_mlp_cuda_cu_44ed88f24cuda3std6ranges3__45__cpo3endE,(_ZN42_INTERNAL_b628ace1_11_mlp_cuda_cu_44ed88f24cuda3std3__419piecewise_constructE - _ZN42_INTERNAL_b628ace1_11_mlp_cuda_cu_44ed88f24cuda3std6ranges3__45__cpo3endE)
_ZN42_INTERNAL_b628ace1_11_mlp_cuda_cu_44ed88f24cuda3std6ranges3__45__cpo3endE:
	.zero		1
	.type		_ZN42_INTERNAL_b628ace1_11_mlp_cuda_cu_44ed88f24cuda3std3__419piecewise_constructE,@object
	.size		_ZN42_INTERNAL_b628ace1_11_mlp_cuda_cu_44ed88f24cuda3std3__419piecewise_constructE,(_ZN42_INTERNAL_b628ace1_11_mlp_cuda_cu_44ed88f24cuda3std6ranges3__45__cpo5ssizeE - _ZN42_INTERNAL_b628ace1_11_mlp_cuda_cu_44ed88f24cuda3std3__419piecewise_constructE)
_ZN42_INTERNAL_b628ace1_11_mlp_cuda_cu_44ed88f24cuda3std3__419piecewise_constructE:
	.zero		1
	.type		_ZN42_INTERNAL_b628ace1_11_mlp_cuda_cu_44ed88f24cuda3std6ranges3__45__cpo5ssizeE,@object
	.size		_ZN42_INTERNAL_b628ace1_11_mlp_cuda_cu_44ed88f24cuda3std6ranges3__45__cpo5ssizeE,(_ZN42_INTERNAL_b628ace1_11_mlp_cuda_cu_44ed88f24cuda3std3__45__cpo3endE - _ZN42_INTERNAL_b628ace1_11_mlp_cuda_cu_44ed88f24cuda3std6ranges3__45__cpo5ssizeE)
_ZN42_INTERNAL_b628ace1_11_mlp_cuda_cu_44ed88f24cuda3std6ranges3__45__cpo5ssizeE:
	.zero		1
	.type		_ZN42_INTERNAL_b628ace1_11_mlp_cuda_cu_44ed88f24cuda3std3__45__cpo3endE,@object
	.size		_ZN42_INTERNAL_b628ace1_11_mlp_cuda_cu_44ed88f24cuda3std3__45__cpo3endE,(_ZN42_INTERNAL_b628ace1_11_mlp_cuda_cu_44ed88f24cuda3std6ranges3__45__cpo4cendE - _ZN42_INTERNAL_b628ace1_11_mlp_cuda_cu_44ed88f24cuda3std3__45__cpo3endE)
_ZN42_INTERNAL_b628ace1_11_mlp_cuda_cu_44ed88f24cuda3std3__45__cpo3endE:
	.zero		1
	.type		_ZN42_INTERNAL_b628ace1_11_mlp_cuda_cu_44ed88f24cuda3std6ranges3__45__cpo4cendE,@object
	.size		_ZN42_INTERNAL_b628ace1_11_mlp_cuda_cu_44ed88f24cuda3std6ranges3__45__cpo4cendE,(_ZN42_INTERNAL_b628ace1_11_mlp_cuda_cu_44ed88f24cuda3std3__45__cpo4rendE - _ZN42_INTERNAL_b628ace1_11_mlp_cuda_cu_44ed88f24cuda3std6ranges3__45__cpo4cendE)
_ZN42_INTERNAL_b628ace1_11_mlp_cuda_cu_44ed88f24cuda3std6ranges3__45__cpo4cendE:
	.zero		1
	.type		_ZN42_INTERNAL_b628ace1_11_mlp_cuda_cu_44ed88f24cuda3std3__45__cpo4rendE,@object
	.size		_ZN42_INTERNAL_b628ace1_11_mlp_cuda_cu_44ed88f24cuda3std3__45__cpo4rendE,(_ZN42_INTERNAL_b628ace1_11_mlp_cuda_cu_44ed88f24cuda3std6ranges3__45__cpo4prevE - _ZN42_INTERNAL_b628ace1_11_mlp_cuda_cu_44ed88f24cuda3std3__45__cpo4rendE)
_ZN42_INTERNAL_b628ace1_11_mlp_cuda_cu_44ed88f24cuda3std3__45__cpo4rendE:
	.zero		1
	.type		_ZN42_INTERNAL_b628ace1_11_mlp_cuda_cu_44ed88f24cuda3std6ranges3__45__cpo4prevE,@object
	.size		_ZN42_INTERNAL_b628ace1_11_mlp_cuda_cu_44ed88f24cuda3std6ranges3__45__cpo4prevE,(_ZN42_INTERNAL_b628ace1_11_mlp_cuda_cu_44ed88f24cuda3std6ranges3__45__cpo9iter_moveE - _ZN42_INTERNAL_b628ace1_11_mlp_cuda_cu_44ed88f24cuda3std6ranges3__45__cpo4prevE)
_ZN42_INTERNAL_b628ace1_11_mlp_cuda_cu_44ed88f24cuda3std6ranges3__45__cpo4prevE:
	.zero		1
	.type		_ZN42_INTERNAL_b628ace1_11_mlp_cuda_cu_44ed88f24cuda3std6ranges3__45__cpo9iter_moveE,@object
	.size		_ZN42_INTERNAL_b628ace1_11_mlp_cuda_cu_44ed88f24cuda3std6ranges3__45__cpo9iter_moveE,(.L_13 - _ZN42_INTERNAL_b628ace1_11_mlp_cuda_cu_44ed88f24cuda3std6ranges3__45__cpo9iter_moveE)
_ZN42_INTERNAL_b628ace1_11_mlp_cuda_cu_44ed88f24cuda3std6ranges3__45__cpo9iter_moveE:
	.zero		1
.L_13:


//--------------------- .nv.shared._Z17biasAddRelu_bpropIdLi4EEvPT_S1_iiS1_PVfPiS1_ --------------------------
	.section	.nv.shared._Z17biasAddRelu_bpropIdLi4EEvPT_S1_iiS1_PVfPiS1_,"aw",@nobits
	.sectionflags	@""
	.align	4
.nv.shared._Z17biasAddRelu_bpropIdLi4EEvPT_S1_iiS1_PVfPiS1_:
	.zero		3076


//--------------------- .nv.shared._Z25biasAddRelu_bprop_alignedIdLi4EEvPT_S1_iiS1_PVfPiS1_ --------------------------
	.section	.nv.shared._Z25biasAddRelu_bprop_alignedIdLi4EEvPT_S1_iiS1_PVfPiS1_,"aw",@nobits
	.sectionflags	@""
	.align	4
.nv.shared._Z25biasAddRelu_bprop_alignedIdLi4EEvPT_S1_iiS1_PVfPiS1_:
	.zero		9220


//--------------------- .nv.shared._Z13biasAdd_bpropIdLi4EEvPT_iiPVfPiS1_ --------------------------
	.section	.nv.shared._Z13biasAdd_bpropIdLi4EEvPT_iiPVfPiS1_,"aw",@nobits
	.sectionflags	@""
	.align	4
.nv.shared._Z13biasAdd_bpropIdLi4EEvPT_iiPVfPiS1_:
	.zero		3076


//--------------------- .nv.shared._Z17biasAddRelu_bpropIN3c104HalfELi4EEvPT_S3_iiS3_PVfPiS3_ --------------------------
	.section	.nv.shared._Z17biasAddRelu_bpropIN3c104HalfELi4EEvPT_S3_iiS3_PVfPiS3_,"aw",@nobits
	.sectionflags	@""
	.align	4
.nv.shared._Z17biasAddRelu_bpropIN3c104HalfELi4EEvPT_S3_iiS3_PVfPiS3_:
	.zero		3076


//--------------------- .nv.shared._Z25biasAddRelu_bprop_alignedIN3c104HalfELi4EEvPT_S3_iiS3_PVfPiS3_ --------------------------
	.section	.nv.shared._Z25biasAddRelu_bprop_alignedIN3c104HalfELi4EEvPT_S3_iiS3_PVfPiS3_,"aw",@nobits
	.sectionflags	@""
	.align	4
.nv.shared._Z25biasAddRelu_bprop_alignedIN3c104HalfELi4EEvPT_S3_iiS3_PVfPiS3_:
	.zero		9220


//--------------------- .nv.shared._Z13biasAdd_bpropIN3c104HalfELi4EEvPT_iiPVfPiS3_ --------------------------
	.section	.nv.shared._Z13biasAdd_bpropIN3c104HalfELi4EEvPT_iiPVfPiS3_,"aw",@nobits
	.sectionflags	@""
	.align	4
.nv.shared._Z13biasAdd_bpropIN3c104HalfELi4EEvPT_iiPVfPiS3_:
	.zero		3076


//--------------------- .nv.shared._Z17biasAddRelu_bpropIfLi4EEvPT_S1_iiS1_PVfPiS1_ --------------------------
	.section	.nv.shared._Z17biasAddRelu_bpropIfLi4EEvPT_S1_iiS1_PVfPiS1_,"aw",@nobits
	.sectionflags	@""
	.align	4
.nv.shared._Z17biasAddRelu_bpropIfLi4EEvPT_S1_iiS1_PVfPiS1_:
	.zero		3076


//--------------------- .nv.shared._Z25biasAddRelu_bprop_alignedIfLi4EEvPT_S1_iiS1_PVfPiS1_ --------------------------
	.section	.nv.shared._Z25biasAddRelu_bprop_alignedIfLi4EEvPT_S1_iiS1_PVfPiS1_,"aw",@nobits
	.sectionflags	@""
	.align	4
.nv.shared._Z25biasAddRelu_bprop_alignedIfLi4EEvPT_S1_iiS1_PVfPiS1_:
	.zero		9220


//--------------------- .nv.shared._Z13biasAdd_bpropIfLi4EEvPT_iiPVfPiS1_ --------------------------
	.section	.nv.shared._Z13biasAdd_bpropIfLi4EEvPT_iiPVfPiS1_,"aw",@nobits
	.sectionflags	@""
	.align	4
.nv.shared._Z13biasAdd_bpropIfLi4EEvPT_iiPVfPiS1_:
	.zero		3076


//--------------------- .nv.constant0._Z10Relu_bpropIdEvPT_S1_jjS1_ --------------------------
	.section	.nv.constant0._Z10Relu_bpropIdEvPT_S1_jjS1_,"a",@progbits
	.sectionflags	@""
	.align	4
.nv.constant0._Z10Relu_bpropIdEvPT_S1_jjS1_:
	.zero		560


//--------------------- .nv.constant0._Z13Sigmoid_bpropIdEvPT_S1_jjS1_ --------------------------
	.section	.nv.constant0._Z13Sigmoid_bpropIdEvPT_S1_jjS1_,"a",@progbits
	.sectionflags	@""
	.align	4
.nv.constant0._Z13Sigmoid_bpropIdEvPT_S1_jjS1_:
	.zero		560


//--------------------- .nv.constant0._Z17biasAddRelu_bpropIdLi4EEvPT_S1_iiS1_PVfPiS1_ --------------------------
	.section	.nv.constant0._Z17biasAddRelu_bpropIdLi4EEvPT_S1_iiS1_PVfPiS1_,"a",@progbits
	.sectionflags	@""
	.align	4
.nv.constant0._Z17biasAddRelu_bpropIdLi4EEvPT_S1_iiS1_PVfPiS1_:
	.zero		584


//--------------------- .nv.constant0._Z25biasAddRelu_bprop_alignedIdLi4EEvPT_S1_iiS1_PVfPiS1_ --------------------------
	.section	.nv.constant0._Z25biasAddRelu_bprop_alignedIdLi4EEvPT_S1_iiS1_PVfPiS1_,"a",@progbits
	.sectionflags	@""
	.align	4
.nv.constant0._Z25biasAddRelu_bprop_alignedIdLi4EEvPT_S1_iiS1_PVfPiS1_:
	.zero		584


//--------------------- .nv.constant0._Z13biasAdd_bpropIdLi4EEvPT_iiPVfPiS1_ --------------------------
	.section	.nv.constant0._Z13biasAdd_bpropIdLi4EEvPT_iiPVfPiS1_,"a",@progbits
	.sectionflags	@""
	.align	4
.nv.constant0._Z13biasAdd_bpropIdLi4EEvPT_iiPVfPiS1_:
	.zero		568


//--------------------- .nv.constant0._Z10Relu_fpropIdEvPT_jj --------------------------
	.section	.nv.constant0._Z10Relu_fpropIdEvPT_jj,"a",@progbits
	.sectionflags	@""
	.align	4
.nv.constant0._Z10Relu_fpropIdEvPT_jj:
	.zero		544


//--------------------- .nv.constant0._Z13Sigmoid_fpropIdEvPT_jj --------------------------
	.section	.nv.constant0._Z13Sigmoid_fpropIdEvPT_jj,"a",@progbits
	.sectionflags	@""
	.align	4
.nv.constant0._Z13Sigmoid_fpropIdEvPT_jj:
	.zero		544


//--------------------- .nv.constant0._Z17biasAddRelu_fpropIdEvPT_S1_jj --------------------------
	.section	.nv.constant0._Z17biasAddRelu_fpropIdEvPT_S1_jj,"a",@progbits
	.sectionflags	@""
	.align	4
.nv.constant0._Z17biasAddRelu_fpropIdEvPT_S1_jj:
	.zero		552


//--------------------- .nv.constant0._Z13biasAdd_fpropIdEvPT_S1_jj --------------------------
	.section	.nv.constant0._Z13biasAdd_fpropIdEvPT_S1_jj,"a",@progbits
	.sectionflags	@""
	.align	4
.nv.constant0._Z13biasAdd_fpropIdEvPT_S1_jj:
	.zero		552


//--------------------- .nv.constant0._Z10Relu_bpropIN3c104HalfEEvPT_S3_jjS3_ --------------------------
	.section	.nv.constant0._Z10Relu_bpropIN3c104HalfEEvPT_S3_jjS3_,"a",@progbits
	.sectionflags	@""
	.align	4
.nv.constant0._Z10Relu_bpropIN3c104HalfEEvPT_S3_jjS3_:
	.zero		560


//--------------------- .nv.constant0._Z13Sigmoid_bpropIN3c104HalfEEvPT_S3_jjS3_ --------------------------
	.section	.nv.constant0._Z13Sigmoid_bpropIN3c104HalfEEvPT_S3_jjS3_,"a",@progbits
	.sectionflags	@""
	.align	4
.nv.constant0._Z13Sigmoid_bpropIN3c104HalfEEvPT_S3_jjS3_:
	.zero		560


//--------------------- .nv.constant0._Z17biasAddRelu_bpropIN3c104HalfELi4EEvPT_S3_iiS3_PVfPiS3_ --------------------------
	.section	.nv.constant0._Z17biasAddRelu_bpropIN3c104HalfELi4EEvPT_S3_iiS3_PVfPiS3_,"a",@progbits
	.sectionflags	@""
	.align	4
.nv.constant0._Z17biasAddRelu_bpropIN3c104HalfELi4EEvPT_S3_iiS3_PVfPiS3_:
	.zero		584


//--------------------- .nv.constant0._Z25biasAddRelu_bprop_alignedIN3c104HalfELi4EEvPT_S3_iiS3_PVfPiS3_ --------------------------
	.section	.nv.constant0._Z25biasAddRelu_bprop_alignedIN3c104HalfELi4EEvPT_S3_iiS3_PVfPiS3_,"a",@progbits
	.sectionflags	@""
	.align	4
.nv.constant0._Z25biasAddRelu_bprop_alignedIN3c104HalfELi4EEvPT_S3_iiS3_PVfPiS3_:
	.zero		584


//--------------------- .nv.constant0._Z13biasAdd_bpropIN3c104HalfELi4EEvPT_iiPVfPiS3_ --------------------------
	.section	.nv.constant0._Z13biasAdd_bpropIN3c104HalfELi4EEvPT_iiPVfPiS3_,"a",@progbits
	.sectionflags	@""
	.align	4
.nv.constant0._Z13biasAdd_bpropIN3c104HalfELi4EEvPT_iiPVfPiS3_:
	.zero		568


//--------------------- .nv.constant0._Z10Relu_fpropIN3c104HalfEEvPT_jj --------------------------
	.section	.nv.constant0._Z10Relu_fpropIN3c104HalfEEvPT_jj,"a",@progbits
	.sectionflags	@""
	.align	4
.nv.constant0._Z10Relu_fpropIN3c104HalfEEvPT_jj:
	.zero		544


//--------------------- .nv.constant0._Z13Sigmoid_fpropIN3c104HalfEEvPT_jj --------------------------
	.section	.nv.constant0._Z13Sigmoid_fpropIN3c104HalfEEvPT_jj,"a",@progbits
	.sectionflags	@""
	.align	4
.nv.constant0._Z13Sigmoid_fpropIN3c104HalfEEvPT_jj:
	.zero		544


//--------------------- .nv.constant0._Z17biasAddRelu_fpropIN3c104HalfEEvPT_S3_jj --------------------------
	.section	.nv.constant0._Z17biasAddRelu_fpropIN3c104HalfEEvPT_S3_jj,"a",@progbits
	.sectionflags	@""
	.align	4
.nv.constant0._Z17biasAddRelu_fpropIN3c104HalfEEvPT_S3_jj:
	.zero		552


//--------------------- .nv.constant0._Z13biasAdd_fpropIN3c104HalfEEvPT_S3_jj --------------------------
	.section	.nv.constant0._Z13biasAdd_fpropIN3c104HalfEEvPT_S3_jj,"a",@progbits
	.sectionflags	@""
	.align	4
.nv.constant0._Z13biasAdd_fpropIN3c104HalfEEvPT_S3_jj:
	.zero		552


//--------------------- .nv.constant0._Z10Relu_bpropIfEvPT_S1_jjS1_ --------------------------
	.section	.nv.constant0._Z10Relu_bpropIfEvPT_S1_jjS1_,"a",@progbits
	.sectionflags	@""
	.align	4
.nv.constant0._Z10Relu_bpropIfEvPT_S1_jjS1_:
	.zero		560


//--------------------- .nv.constant0._Z13Sigmoid_bpropIfEvPT_S1_jjS1_ --------------------------
	.section	.nv.constant0._Z13Sigmoid_bpropIfEvPT_S1_jjS1_,"a",@progbits
	.sectionflags	@""
	.align	4
.nv.constant0._Z13Sigmoid_bpropIfEvPT_S1_jjS1_:
	.zero		560


//--------------------- .nv.constant0._Z17biasAddRelu_bpropIfLi4EEvPT_S1_iiS1_PVfPiS1_ --------------------------
	.section	.nv.constant0._Z17biasAddRelu_bpropIfLi4EEvPT_S1_iiS1_PVfPiS1_,"a",@progbits
	.sectionflags	@""
	.align	4
.nv.constant0._Z17biasAddRelu_bpropIfLi4EEvPT_S1_iiS1_PVfPiS1_:
	.zero		584


//--------------------- .nv.constant0._Z25biasAddRelu_bprop_alignedIfLi4EEvPT_S1_iiS1_PVfPiS1_ --------------------------
	.section	.nv.constant0._Z25biasAddRelu_bprop_alignedIfLi4EEvPT_S1_iiS1_PVfPiS1_,"a",@progbits
	.sectionflags	@""
	.align	4
.nv.constant0._Z25biasAddRelu_bprop_alignedIfLi4EEvPT_S1_iiS1_PVfPiS1_:
	.zero		584


//--------------------- .nv.constant0._Z13biasAdd_bpropIfLi4EEvPT_iiPVfPiS1_ --------------------------
	.section	.nv.constant0._Z13biasAdd_bpropIfLi4EEvPT_iiPVfPiS1_,"a",@progbits
	.sectionflags	@""
	.align	4
.nv.constant0._Z13biasAdd_bpropIfLi4EEvPT_iiPVfPiS1_:
	.zero		568


//--------------------- .nv.constant0._Z10Relu_fpropIfEvPT_jj --------------------------
	.section	.nv.constant0._Z10Relu_fpropIfEvPT_jj,"a",@progbits
	.sectionflags	@""
	.align	4
.nv.constant0._Z10Relu_fpropIfEvPT_jj:
	.zero		544


//--------------------- .nv.constant0._Z13Sigmoid_fpropIfEvPT_jj --------------------------
	.section	.nv.constant0._Z13Sigmoid_fpropIfEvPT_jj,"a",@progbits
	.sectionflags	@""
	.align	4
.nv.constant0._Z13Sigmoid_fpropIfEvPT_jj:
	.zero		544


//--------------------- .nv.constant0._Z17biasAddRelu_fpropIfEvPT_S1_jj --------------------------
	.section	.nv.constant0._Z17biasAddRelu_fpropIfEvPT_S1_jj,"a",@progbits
	.sectionflags	@""
	.align	4
.nv.constant0._Z17biasAddRelu_fpropIfEvPT_S1_jj:
	.zero		552


//--------------------- .nv.constant0._Z13biasAdd_fpropIfEvPT_S1_jj --------------------------
	.section	.nv.constant0._Z13biasAdd_fpropIfEvPT_S1_jj,"a",@progbits
	.sectionflags	@""
	.align	4
.nv.constant0._Z13biasAdd_fpropIfEvPT_S1_jj:
	.zero		552


//--------------------- SYMBOLS --------------------------

	.type		.nv.reservedSmem.offset0,@object
	.size		.nv.reservedSmem.offset0,0x4
